//
// Generated by NVIDIA NVVM Compiler
//
// Compiler Build ID: CL-36424714
// Cuda compilation tools, release 13.0, V13.0.88
// Based on NVVM 20.0.0
//

.version 9.0
.target sm_100
.address_size 64

// _ZZN3cub18CUB_300001_SM_10006detail6reduce28DeviceReduceSingleTileKernelINS2_10policy_hubIjjN4cuda3std3__44plusIjEEE10Policy1000EN6thrust24THRUST_300001_SM_1000_NS10device_ptrIjEEPijS9_ijNS7_10__identityEEEvT0_T1_T2_T3_T4_T6_E12temp_storage has been demoted
// _ZZN3cub18CUB_300001_SM_10006detail6reduce18DeviceReduceKernelINS2_10policy_hubIjjN4cuda3std3__44plusIjEEE10Policy1000EN6thrust24THRUST_300001_SM_1000_NS10device_ptrIjEEjS9_jNS7_10__identityEEEvT0_PT3_T1_NS0_13GridEvenShareISK_EET2_T4_E12temp_storage has been demoted
// _ZZN3cub18CUB_300001_SM_10006detail6reduce28DeviceReduceSingleTileKernelINS2_10policy_hubIjjN4cuda3std3__44plusIjEEE10Policy1000EPjPiiS9_ijNS7_10__identityEEEvT0_T1_T2_T3_T4_T6_E12temp_storage has been demoted
// _ZZN3cub18CUB_300001_SM_10006detail6reduce28DeviceReduceSingleTileKernelINS2_10policy_hubIjyN4cuda3std3__44plusIjEEE10Policy1000EN6thrust24THRUST_300001_SM_1000_NS10device_ptrIjEEPiyS9_ijNS7_10__identityEEEvT0_T1_T2_T3_T4_T6_E12temp_storage has been demoted
// _ZZN3cub18CUB_300001_SM_10006detail6reduce18DeviceReduceKernelINS2_10policy_hubIjyN4cuda3std3__44plusIjEEE10Policy1000EN6thrust24THRUST_300001_SM_1000_NS10device_ptrIjEEyS9_jNS7_10__identityEEEvT0_PT3_T1_NS0_13GridEvenShareISK_EET2_T4_E12temp_storage has been demoted
// _ZZN3cub18CUB_300001_SM_10006detail6reduce28DeviceReduceSingleTileKernelINS2_10policy_hubIjyN4cuda3std3__44plusIjEEE10Policy1000EPjPiiS9_ijNS7_10__identityEEEvT0_T1_T2_T3_T4_T6_E12temp_storage has been demoted
.global .align 1 .b8 _ZN34_INTERNAL_f2d0cdd7_4_k_cu_a3e7c1a84cuda3std3__45__cpo5beginE[1];
.global .align 1 .b8 _ZN34_INTERNAL_f2d0cdd7_4_k_cu_a3e7c1a84cuda3std3__45__cpo3endE[1];
.global .align 1 .b8 _ZN34_INTERNAL_f2d0cdd7_4_k_cu_a3e7c1a84cuda3std3__45__cpo6cbeginE[1];
.global .align 1 .b8 _ZN34_INTERNAL_f2d0cdd7_4_k_cu_a3e7c1a84cuda3std3__45__cpo4cendE[1];
.global .align 1 .b8 _ZN34_INTERNAL_f2d0cdd7_4_k_cu_a3e7c1a84cuda3std3__45__cpo6rbeginE[1];
.global .align 1 .b8 _ZN34_INTERNAL_f2d0cdd7_4_k_cu_a3e7c1a84cuda3std3__45__cpo4rendE[1];
.global .align 1 .b8 _ZN34_INTERNAL_f2d0cdd7_4_k_cu_a3e7c1a84cuda3std3__45__cpo7crbeginE[1];
.global .align 1 .b8 _ZN34_INTERNAL_f2d0cdd7_4_k_cu_a3e7c1a84cuda3std3__45__cpo5crendE[1];
.global .align 1 .b8 _ZN34_INTERNAL_f2d0cdd7_4_k_cu_a3e7c1a84cuda3std3__436_GLOBAL__N__f2d0cdd7_4_k_cu_a3e7c1a86ignoreE[1];
.global .align 1 .b8 _ZN34_INTERNAL_f2d0cdd7_4_k_cu_a3e7c1a84cuda3std3__419piecewise_constructE[1];
.global .align 1 .b8 _ZN34_INTERNAL_f2d0cdd7_4_k_cu_a3e7c1a84cuda3std3__48in_placeE[1];
.global .align 1 .b8 _ZN34_INTERNAL_f2d0cdd7_4_k_cu_a3e7c1a84cuda3std3__420unreachable_sentinelE[1];
.global .align 1 .b8 _ZN34_INTERNAL_f2d0cdd7_4_k_cu_a3e7c1a84cuda3std3__47nulloptE[1];
.global .align 1 .b8 _ZN34_INTERNAL_f2d0cdd7_4_k_cu_a3e7c1a84cuda3std3__48unexpectE[1];
.global .align 1 .b8 _ZN34_INTERNAL_f2d0cdd7_4_k_cu_a3e7c1a84cuda3std6ranges3__45__cpo4swapE[1];
.global .align 1 .b8 _ZN34_INTERNAL_f2d0cdd7_4_k_cu_a3e7c1a84cuda3std6ranges3__45__cpo9iter_moveE[1];
.global .align 1 .b8 _ZN34_INTERNAL_f2d0cdd7_4_k_cu_a3e7c1a84cuda3std6ranges3__45__cpo5beginE[1];
.global .align 1 .b8 _ZN34_INTERNAL_f2d0cdd7_4_k_cu_a3e7c1a84cuda3std6ranges3__45__cpo3endE[1];
.global .align 1 .b8 _ZN34_INTERNAL_f2d0cdd7_4_k_cu_a3e7c1a84cuda3std6ranges3__45__cpo6cbeginE[1];
.global .align 1 .b8 _ZN34_INTERNAL_f2d0cdd7_4_k_cu_a3e7c1a84cuda3std6ranges3__45__cpo4cendE[1];
.global .align 1 .b8 _ZN34_INTERNAL_f2d0cdd7_4_k_cu_a3e7c1a84cuda3std6ranges3__45__cpo7advanceE[1];
.global .align 1 .b8 _ZN34_INTERNAL_f2d0cdd7_4_k_cu_a3e7c1a84cuda3std6ranges3__45__cpo9iter_swapE[1];
.global .align 1 .b8 _ZN34_INTERNAL_f2d0cdd7_4_k_cu_a3e7c1a84cuda3std6ranges3__45__cpo4nextE[1];
.global .align 1 .b8 _ZN34_INTERNAL_f2d0cdd7_4_k_cu_a3e7c1a84cuda3std6ranges3__45__cpo4prevE[1];
.global .align 1 .b8 _ZN34_INTERNAL_f2d0cdd7_4_k_cu_a3e7c1a84cuda3std6ranges3__45__cpo4dataE[1];
.global .align 1 .b8 _ZN34_INTERNAL_f2d0cdd7_4_k_cu_a3e7c1a84cuda3std6ranges3__45__cpo5cdataE[1];
.global .align 1 .b8 _ZN34_INTERNAL_f2d0cdd7_4_k_cu_a3e7c1a84cuda3std6ranges3__45__cpo4sizeE[1];
.global .align 1 .b8 _ZN34_INTERNAL_f2d0cdd7_4_k_cu_a3e7c1a84cuda3std6ranges3__45__cpo5ssizeE[1];
.global .align 1 .b8 _ZN34_INTERNAL_f2d0cdd7_4_k_cu_a3e7c1a84cuda3std6ranges3__45__cpo8distanceE[1];
.global .align 1 .b8 _ZN34_INTERNAL_f2d0cdd7_4_k_cu_a3e7c1a86thrust24THRUST_300001_SM_1000_NS8cuda_cub3parE[1];
.global .align 1 .b8 _ZN34_INTERNAL_f2d0cdd7_4_k_cu_a3e7c1a86thrust24THRUST_300001_SM_1000_NS8cuda_cub10par_nosyncE[1];
.global .align 1 .b8 _ZN34_INTERNAL_f2d0cdd7_4_k_cu_a3e7c1a86thrust24THRUST_300001_SM_1000_NS6system6detail10sequential3seqE[1];
.global .align 1 .b8 _ZN34_INTERNAL_f2d0cdd7_4_k_cu_a3e7c1a86thrust24THRUST_300001_SM_1000_NS6system3cpp3parE[1];
.global .align 1 .b8 _ZN34_INTERNAL_f2d0cdd7_4_k_cu_a3e7c1a86thrust24THRUST_300001_SM_1000_NS12placeholders2_1E[1];
.global .align 1 .b8 _ZN34_INTERNAL_f2d0cdd7_4_k_cu_a3e7c1a86thrust24THRUST_300001_SM_1000_NS12placeholders2_2E[1];
.global .align 1 .b8 _ZN34_INTERNAL_f2d0cdd7_4_k_cu_a3e7c1a86thrust24THRUST_300001_SM_1000_NS12placeholders2_3E[1];
.global .align 1 .b8 _ZN34_INTERNAL_f2d0cdd7_4_k_cu_a3e7c1a86thrust24THRUST_300001_SM_1000_NS12placeholders2_4E[1];
.global .align 1 .b8 _ZN34_INTERNAL_f2d0cdd7_4_k_cu_a3e7c1a86thrust24THRUST_300001_SM_1000_NS12placeholders2_5E[1];
.global .align 1 .b8 _ZN34_INTERNAL_f2d0cdd7_4_k_cu_a3e7c1a86thrust24THRUST_300001_SM_1000_NS12placeholders2_6E[1];
.global .align 1 .b8 _ZN34_INTERNAL_f2d0cdd7_4_k_cu_a3e7c1a86thrust24THRUST_300001_SM_1000_NS12placeholders2_7E[1];
.global .align 1 .b8 _ZN34_INTERNAL_f2d0cdd7_4_k_cu_a3e7c1a86thrust24THRUST_300001_SM_1000_NS12placeholders2_8E[1];
.global .align 1 .b8 _ZN34_INTERNAL_f2d0cdd7_4_k_cu_a3e7c1a86thrust24THRUST_300001_SM_1000_NS12placeholders2_9E[1];
.global .align 1 .b8 _ZN34_INTERNAL_f2d0cdd7_4_k_cu_a3e7c1a86thrust24THRUST_300001_SM_1000_NS12placeholders3_10E[1];
.global .align 1 .b8 _ZN34_INTERNAL_f2d0cdd7_4_k_cu_a3e7c1a86thrust24THRUST_300001_SM_1000_NS3seqE[1];
.global .align 1 .b8 _ZN34_INTERNAL_f2d0cdd7_4_k_cu_a3e7c1a86thrust24THRUST_300001_SM_1000_NS6deviceE[1];

.func _Z18combination_at_idxmPmmmm(
	.param .b64 _Z18combination_at_idxmPmmmm_param_0,
	.param .b64 _Z18combination_at_idxmPmmmm_param_1,
	.param .b64 _Z18combination_at_idxmPmmmm_param_2,
	.param .b64 _Z18combination_at_idxmPmmmm_param_3,
	.param .b64 _Z18combination_at_idxmPmmmm_param_4
)
{
	.reg .pred 	%p<40>;
	.reg .b16 	%rs<19>;
	.reg .b32 	%r<7>;
	.reg .b64 	%rd<262>;

	ld.param.u64 	%rd222, [_Z18combination_at_idxmPmmmm_param_0];
	ld.param.u64 	%rd96, [_Z18combination_at_idxmPmmmm_param_1];
	ld.param.u64 	%rd228, [_Z18combination_at_idxmPmmmm_param_2];
	ld.param.u64 	%rd225, [_Z18combination_at_idxmPmmmm_param_4];
	cvta.to.local.u64 	%rd227, %rd96;
	mov.u64 	%rd229, %rd225;
$L__BB0_1:
	ld.param.u64 	%rd211, [_Z18combination_at_idxmPmmmm_param_3];
	add.s64 	%rd98, %rd228, %rd225;
	sub.s64 	%rd6, %rd211, %rd98;
	not.b64 	%rd99, %rd228;
	add.s64 	%rd100, %rd211, %rd99;
	sub.s64 	%rd7, %rd100, %rd225;
	mov.b64 	%rd226, 0;
	mov.b16 	%rs17, 0;
	mov.u16 	%rs18, %rs17;
$L__BB0_2:
	ld.param.u64 	%rd212, [_Z18combination_at_idxmPmmmm_param_3];
	min.u64 	%rd12, %rd229, %rd7;
	min.u64 	%rd13, %rd229, %rd6;
	sub.s64 	%rd101, %rd212, %rd229;
	setp.ne.s64 	%p1, %rd228, %rd101;
	setp.eq.s64 	%p2, %rd229, 0;
	or.pred  	%p3, %p1, %p2;
	@%p3 bra 	$L__BB0_14;
	sub.s64 	%rd103, %rd226, %rd225;
	setp.gt.u64 	%p4, %rd103, -8;
	mov.b64 	%rd234, 0;
	@%p4 bra 	$L__BB0_6;
	and.b64  	%rd232, %rd229, -8;
	add.s64 	%rd231, %rd228, 3;
	add.s64 	%rd230, %rd227, 32;
$L__BB0_5:
	.pragma "nounroll";
	and.b64  	%rd234, %rd229, -8;
	add.s64 	%rd104, %rd231, -3;
	st.local.u64 	[%rd230+-32], %rd104;
	add.s64 	%rd105, %rd231, -2;
	st.local.u64 	[%rd230+-24], %rd105;
	add.s64 	%rd106, %rd231, -1;
	st.local.u64 	[%rd230+-16], %rd106;
	st.local.u64 	[%rd230+-8], %rd231;
	add.s64 	%rd107, %rd231, 1;
	st.local.u64 	[%rd230], %rd107;
	add.s64 	%rd108, %rd231, 2;
	st.local.u64 	[%rd230+8], %rd108;
	add.s64 	%rd109, %rd231, 3;
	st.local.u64 	[%rd230+16], %rd109;
	add.s64 	%rd110, %rd231, 4;
	st.local.u64 	[%rd230+24], %rd110;
	add.s64 	%rd232, %rd232, -8;
	add.s64 	%rd231, %rd231, 8;
	add.s64 	%rd230, %rd230, 64;
	setp.ne.s64 	%p5, %rd232, 0;
	@%p5 bra 	$L__BB0_5;
$L__BB0_6:
	and.b64  	%rd111, %rd229, 7;
	setp.eq.s64 	%p6, %rd111, 0;
	@%p6 bra 	$L__BB0_14;
	cvt.u16.u64 	%rs7, %rd225;
	sub.s16 	%rs8, %rs7, %rs18;
	cvt.u64.u16 	%rd112, %rs8;
	and.b64  	%rd113, %rd112, 7;
	add.s64 	%rd114, %rd113, -1;
	setp.lt.u64 	%p7, %rd114, 3;
	@%p7 bra 	$L__BB0_9;
	add.s64 	%rd115, %rd234, %rd228;
	shl.b64 	%rd116, %rd234, 3;
	add.s64 	%rd117, %rd227, %rd116;
	st.local.u64 	[%rd117], %rd115;
	add.s64 	%rd118, %rd115, 1;
	st.local.u64 	[%rd117+8], %rd118;
	add.s64 	%rd119, %rd115, 2;
	st.local.u64 	[%rd117+16], %rd119;
	add.s64 	%rd120, %rd115, 3;
	st.local.u64 	[%rd117+24], %rd120;
	add.s64 	%rd234, %rd234, 4;
$L__BB0_9:
	cvt.u64.u16 	%rd121, %rs8;
	and.b64  	%rd122, %rd121, 3;
	setp.eq.s64 	%p8, %rd122, 0;
	@%p8 bra 	$L__BB0_14;
	sub.s16 	%rs12, %rs7, %rs17;
	and.b16  	%rs13, %rs12, 3;
	setp.eq.s16 	%p9, %rs13, 1;
	@%p9 bra 	$L__BB0_12;
	add.s64 	%rd123, %rd234, %rd228;
	shl.b64 	%rd124, %rd234, 3;
	add.s64 	%rd125, %rd227, %rd124;
	st.local.u64 	[%rd125], %rd123;
	add.s64 	%rd126, %rd123, 1;
	st.local.u64 	[%rd125+8], %rd126;
	add.s64 	%rd234, %rd234, 2;
$L__BB0_12:
	and.b16  	%rs16, %rs12, 1;
	setp.eq.b16 	%p10, %rs16, 1;
	not.pred 	%p11, %p10;
	@%p11 bra 	$L__BB0_14;
	add.s64 	%rd127, %rd234, %rd228;
	shl.b64 	%rd128, %rd234, 3;
	add.s64 	%rd129, %rd227, %rd128;
	st.local.u64 	[%rd129], %rd127;
$L__BB0_14:
	ld.param.u64 	%rd213, [_Z18combination_at_idxmPmmmm_param_3];
	sub.s64 	%rd130, %rd213, %rd229;
	setp.ge.u64 	%p12, %rd228, %rd130;
	@%p12 bra 	$L__BB0_56;
	setp.eq.s64 	%p13, %rd13, 0;
	mov.b64 	%rd239, 1;
	@%p13 bra 	$L__BB0_23;
	setp.lt.u64 	%p14, %rd13, 4;
	mov.b64 	%rd239, 1;
	mov.b64 	%rd237, 0;
	@%p14 bra 	$L__BB0_19;
	mov.b64 	%rd239, 1;
	mov.b64 	%rd240, 0;
$L__BB0_18:
	ld.param.u64 	%rd214, [_Z18combination_at_idxmPmmmm_param_3];
	sub.s64 	%rd137, %rd214, %rd228;
	sub.s64 	%rd138, %rd137, %rd240;
	mul.lo.s64 	%rd139, %rd138, %rd239;
	not.b64 	%rd140, %rd240;
	add.s64 	%rd141, %rd137, %rd140;
	mul.lo.s64 	%rd142, %rd141, %rd139;
	add.s64 	%rd143, %rd138, -2;
	mul.lo.s64 	%rd144, %rd143, %rd142;
	add.s64 	%rd145, %rd138, -3;
	mul.lo.s64 	%rd239, %rd145, %rd144;
	add.s64 	%rd240, %rd240, 4;
	and.b64  	%rd237, %rd13, -4;
	setp.eq.s64 	%p15, %rd240, %rd237;
	@%p15 bra 	$L__BB0_19;
	bra.uni 	$L__BB0_18;
$L__BB0_19:
	and.b64  	%rd146, %rd13, 3;
	setp.eq.s64 	%p16, %rd146, 0;
	@%p16 bra 	$L__BB0_23;
	ld.param.u64 	%rd215, [_Z18combination_at_idxmPmmmm_param_3];
	sub.s64 	%rd147, %rd215, %rd228;
	sub.s64 	%rd148, %rd147, %rd237;
	mul.lo.s64 	%rd239, %rd148, %rd239;
	setp.eq.s64 	%p17, %rd146, 1;
	@%p17 bra 	$L__BB0_23;
	ld.param.u64 	%rd216, [_Z18combination_at_idxmPmmmm_param_3];
	not.b64 	%rd150, %rd237;
	sub.s64 	%rd151, %rd216, %rd228;
	add.s64 	%rd152, %rd151, %rd150;
	mul.lo.s64 	%rd239, %rd152, %rd239;
	and.b64  	%rd153, %rd13, 3;
	setp.eq.s64 	%p18, %rd153, 2;
	@%p18 bra 	$L__BB0_23;
	ld.param.u64 	%rd217, [_Z18combination_at_idxmPmmmm_param_3];
	sub.s64 	%rd154, %rd217, %rd228;
	sub.s64 	%rd155, %rd154, %rd237;
	add.s64 	%rd156, %rd155, -2;
	mul.lo.s64 	%rd239, %rd156, %rd239;
$L__BB0_23:
	mov.b64 	%rd247, 1;
	@%p13 bra 	$L__BB0_31;
	and.b64  	%rd36, %rd13, 3;
	setp.lt.u64 	%p20, %rd13, 4;
	mov.b64 	%rd245, 1;
	mov.u64 	%rd247, %rd245;
	@%p20 bra 	$L__BB0_27;
	and.b64  	%rd37, %rd13, -4;
	mov.b64 	%rd245, 1;
$L__BB0_26:
	mul.lo.s64 	%rd161, %rd245, %rd247;
	mad.lo.s64 	%rd162, %rd161, %rd245, %rd161;
	add.s64 	%rd163, %rd245, 2;
	mul.lo.s64 	%rd164, %rd163, %rd162;
	add.s64 	%rd165, %rd245, 3;
	mul.lo.s64 	%rd247, %rd165, %rd164;
	add.s64 	%rd245, %rd245, 4;
	setp.ne.s64 	%p21, %rd165, %rd37;
	@%p21 bra 	$L__BB0_26;
$L__BB0_27:
	setp.eq.s64 	%p22, %rd36, 0;
	@%p22 bra 	$L__BB0_31;
	mul.lo.s64 	%rd247, %rd245, %rd247;
	setp.eq.s64 	%p23, %rd36, 1;
	@%p23 bra 	$L__BB0_31;
	mad.lo.s64 	%rd247, %rd247, %rd245, %rd247;
	setp.eq.s64 	%p24, %rd36, 2;
	@%p24 bra 	$L__BB0_31;
	add.s64 	%rd166, %rd245, 2;
	mul.lo.s64 	%rd247, %rd166, %rd247;
$L__BB0_31:
	or.b64  	%rd167, %rd239, %rd247;
	and.b64  	%rd168, %rd167, -4294967296;
	setp.ne.s64 	%p25, %rd168, 0;
	@%p25 bra 	$L__BB0_33;
	cvt.u32.u64 	%r1, %rd247;
	cvt.u32.u64 	%r2, %rd239;
	div.u32 	%r3, %r2, %r1;
	cvt.u64.u32 	%rd248, %r3;
	bra.uni 	$L__BB0_34;
$L__BB0_33:
	div.u64 	%rd248, %rd239, %rd247;
$L__BB0_34:
	setp.eq.s64 	%p26, %rd12, 0;
	mov.b64 	%rd252, 1;
	@%p26 bra 	$L__BB0_42;
	setp.lt.u64 	%p27, %rd12, 4;
	mov.b64 	%rd252, 1;
	mov.b64 	%rd250, 0;
	@%p27 bra 	$L__BB0_38;
	mov.b64 	%rd252, 1;
	mov.b64 	%rd253, 0;
$L__BB0_37:
	ld.param.u64 	%rd218, [_Z18combination_at_idxmPmmmm_param_3];
	not.b64 	%rd175, %rd228;
	add.s64 	%rd176, %rd218, %rd175;
	sub.s64 	%rd177, %rd176, %rd253;
	mul.lo.s64 	%rd178, %rd177, %rd252;
	not.b64 	%rd179, %rd253;
	add.s64 	%rd180, %rd176, %rd179;
	mul.lo.s64 	%rd181, %rd180, %rd178;
	add.s64 	%rd182, %rd177, -2;
	mul.lo.s64 	%rd183, %rd182, %rd181;
	add.s64 	%rd184, %rd177, -3;
	mul.lo.s64 	%rd252, %rd184, %rd183;
	add.s64 	%rd253, %rd253, 4;
	and.b64  	%rd250, %rd12, -4;
	setp.eq.s64 	%p28, %rd253, %rd250;
	@%p28 bra 	$L__BB0_38;
	bra.uni 	$L__BB0_37;
$L__BB0_38:
	and.b64  	%rd185, %rd12, 3;
	setp.eq.s64 	%p29, %rd185, 0;
	@%p29 bra 	$L__BB0_42;
	ld.param.u64 	%rd219, [_Z18combination_at_idxmPmmmm_param_3];
	not.b64 	%rd186, %rd228;
	add.s64 	%rd187, %rd219, %rd186;
	sub.s64 	%rd188, %rd187, %rd250;
	mul.lo.s64 	%rd252, %rd188, %rd252;
	and.b64  	%rd189, %rd12, 3;
	setp.eq.s64 	%p30, %rd189, 1;
	@%p30 bra 	$L__BB0_42;
	ld.param.u64 	%rd220, [_Z18combination_at_idxmPmmmm_param_3];
	not.b64 	%rd190, %rd250;
	not.b64 	%rd191, %rd228;
	add.s64 	%rd192, %rd220, %rd191;
	add.s64 	%rd193, %rd192, %rd190;
	mul.lo.s64 	%rd252, %rd193, %rd252;
	and.b64  	%rd194, %rd12, 3;
	setp.eq.s64 	%p31, %rd194, 2;
	@%p31 bra 	$L__BB0_42;
	ld.param.u64 	%rd221, [_Z18combination_at_idxmPmmmm_param_3];
	not.b64 	%rd195, %rd228;
	add.s64 	%rd196, %rd221, %rd195;
	sub.s64 	%rd197, %rd196, %rd250;
	add.s64 	%rd198, %rd197, -2;
	mul.lo.s64 	%rd252, %rd198, %rd252;
$L__BB0_42:
	mov.b64 	%rd260, 1;
	@%p26 bra 	$L__BB0_50;
	and.b64  	%rd64, %rd12, 3;
	setp.lt.u64 	%p33, %rd12, 4;
	mov.b64 	%rd258, 1;
	mov.u64 	%rd260, %rd258;
	@%p33 bra 	$L__BB0_46;
	and.b64  	%rd65, %rd12, -4;
	mov.b64 	%rd258, 1;
$L__BB0_45:
	mul.lo.s64 	%rd203, %rd258, %rd260;
	mad.lo.s64 	%rd204, %rd203, %rd258, %rd203;
	add.s64 	%rd205, %rd258, 2;
	mul.lo.s64 	%rd206, %rd205, %rd204;
	add.s64 	%rd207, %rd258, 3;
	mul.lo.s64 	%rd260, %rd207, %rd206;
	add.s64 	%rd258, %rd258, 4;
	setp.ne.s64 	%p34, %rd207, %rd65;
	@%p34 bra 	$L__BB0_45;
$L__BB0_46:
	setp.eq.s64 	%p35, %rd64, 0;
	@%p35 bra 	$L__BB0_50;
	mul.lo.s64 	%rd260, %rd258, %rd260;
	setp.eq.s64 	%p36, %rd64, 1;
	@%p36 bra 	$L__BB0_50;
	mad.lo.s64 	%rd260, %rd260, %rd258, %rd260;
	setp.eq.s64 	%p37, %rd64, 2;
	@%p37 bra 	$L__BB0_50;
	add.s64 	%rd208, %rd258, 2;
	mul.lo.s64 	%rd260, %rd208, %rd260;
$L__BB0_50:
	or.b64  	%rd209, %rd252, %rd260;
	and.b64  	%rd210, %rd209, -4294967296;
	setp.ne.s64 	%p38, %rd210, 0;
	@%p38 bra 	$L__BB0_52;
	cvt.u32.u64 	%r4, %rd260;
	cvt.u32.u64 	%r5, %rd252;
	div.u32 	%r6, %r5, %r4;
	cvt.u64.u32 	%rd261, %r6;
	bra.uni 	$L__BB0_53;
$L__BB0_52:
	div.u64 	%rd261, %rd252, %rd260;
$L__BB0_53:
	sub.s64 	%rd85, %rd248, %rd261;
	setp.lt.u64 	%p39, %rd222, %rd85;
	@%p39 bra 	$L__BB0_55;
	sub.s64 	%rd222, %rd222, %rd85;
	add.s64 	%rd228, %rd228, 1;
	mov.u64 	%rd225, %rd229;
	bra.uni 	$L__BB0_1;
$L__BB0_55:
	st.local.u64 	[%rd227], %rd228;
	add.s64 	%rd227, %rd227, 8;
	add.s64 	%rd228, %rd228, 1;
	add.s64 	%rd229, %rd229, -1;
	add.s64 	%rd226, %rd226, 1;
	add.s16 	%rs18, %rs18, 1;
	add.s16 	%rs17, %rs17, 1;
	bra.uni 	$L__BB0_2;
$L__BB0_56:
	ret;

}
	// .globl	_Z19project_tm_to_graphmPjPmS0_mmm
.visible .entry _Z19project_tm_to_graphmPjPmS0_mmm(
	.param .u64 _Z19project_tm_to_graphmPjPmS0_mmm_param_0,
	.param .u64 .ptr .align 1 _Z19project_tm_to_graphmPjPmS0_mmm_param_1,
	.param .u64 .ptr .align 1 _Z19project_tm_to_graphmPjPmS0_mmm_param_2,
	.param .u64 .ptr .align 1 _Z19project_tm_to_graphmPjPmS0_mmm_param_3,
	.param .u64 _Z19project_tm_to_graphmPjPmS0_mmm_param_4,
	.param .u64 _Z19project_tm_to_graphmPjPmS0_mmm_param_5,
	.param .u64 _Z19project_tm_to_graphmPjPmS0_mmm_param_6
)
{
	.local .align 16 .b8 	__local_depot1[8320];
	.reg .b64 	%SP;
	.reg .b64 	%SPL;
	.reg .pred 	%p<25>;
	.reg .b32 	%r<7>;
	.reg .b64 	%rd<313>;

	mov.u64 	%SPL, __local_depot1;
	cvta.local.u64 	%SP, %SPL;
	ld.param.u64 	%rd49, [_Z19project_tm_to_graphmPjPmS0_mmm_param_0];
	ld.param.u64 	%rd53, [_Z19project_tm_to_graphmPjPmS0_mmm_param_2];
	ld.param.u64 	%rd54, [_Z19project_tm_to_graphmPjPmS0_mmm_param_3];
	ld.param.u64 	%rd55, [_Z19project_tm_to_graphmPjPmS0_mmm_param_4];
	ld.param.u64 	%rd52, [_Z19project_tm_to_graphmPjPmS0_mmm_param_6];
	cvta.to.global.u64 	%rd1, %rd54;
	cvta.to.global.u64 	%rd2, %rd53;
	add.u64 	%rd3, %SPL, 0;
	add.u64 	%rd4, %SPL, 2048;
	add.u64 	%rd58, %SP, 2176;
	add.u64 	%rd5, %SPL, 2176;
	add.u64 	%rd6, %SPL, 4224;
	add.u64 	%rd7, %SPL, 6272;
	mov.u32 	%r1, %ntid.x;
	mov.u32 	%r2, %ctaid.x;
	mov.u32 	%r3, %tid.x;
	mad.lo.s32 	%r4, %r1, %r2, %r3;
	cvt.u64.u32 	%rd8, %r4;
	setp.lt.u64 	%p1, %rd55, %rd8;
	@%p1 bra 	$L__BB1_36;
	ld.param.u64 	%rd293, [_Z19project_tm_to_graphmPjPmS0_mmm_param_5];
	add.s64 	%rd61, %rd293, -1;
	mul.lo.s64 	%rd62, %rd61, %rd293;
	shr.u64 	%rd63, %rd62, 1;
	add.s64 	%rd64, %rd49, %rd8;
	{ // callseq 0, 0
	.param .b64 param0;
	st.param.b64 	[param0], %rd64;
	.param .b64 param1;
	st.param.b64 	[param1], %rd58;
	.param .b64 param2;
	st.param.b64 	[param2], 0;
	.param .b64 param3;
	st.param.b64 	[param3], %rd63;
	.param .b64 param4;
	st.param.b64 	[param4], %rd52;
	call.uni 
	_Z18combination_at_idxmPmmmm, 
	(
	param0, 
	param1, 
	param2, 
	param3, 
	param4
	);
	} // callseq 0
	setp.eq.s64 	%p2, %rd52, 0;
	@%p2 bra 	$L__BB1_37;
	setp.lt.u64 	%p3, %rd52, 16;
	mov.b64 	%rd297, 0;
	@%p3 bra 	$L__BB1_5;
	mov.b64 	%rd295, 0;
	and.b64  	%rd297, %rd52, -16;
$L__BB1_4:
	.pragma "nounroll";
	shl.b64 	%rd68, %rd295, 3;
	add.s64 	%rd69, %rd5, %rd68;
	ld.local.v2.u64 	{%rd70, %rd71}, [%rd69];
	shl.b64 	%rd72, %rd70, 3;
	add.s64 	%rd73, %rd2, %rd72;
	ld.global.u64 	%rd74, [%rd73];
	add.s64 	%rd75, %rd6, %rd68;
	add.s64 	%rd76, %rd1, %rd72;
	ld.global.u64 	%rd77, [%rd76];
	add.s64 	%rd78, %rd7, %rd68;
	shl.b64 	%rd79, %rd71, 3;
	add.s64 	%rd80, %rd2, %rd79;
	ld.global.u64 	%rd81, [%rd80];
	st.local.v2.u64 	[%rd75], {%rd74, %rd81};
	add.s64 	%rd82, %rd1, %rd79;
	ld.global.u64 	%rd83, [%rd82];
	st.local.v2.u64 	[%rd78], {%rd77, %rd83};
	ld.local.v2.u64 	{%rd84, %rd85}, [%rd69+16];
	shl.b64 	%rd86, %rd84, 3;
	add.s64 	%rd87, %rd2, %rd86;
	ld.global.u64 	%rd88, [%rd87];
	add.s64 	%rd89, %rd1, %rd86;
	ld.global.u64 	%rd90, [%rd89];
	shl.b64 	%rd91, %rd85, 3;
	add.s64 	%rd92, %rd2, %rd91;
	ld.global.u64 	%rd93, [%rd92];
	st.local.v2.u64 	[%rd75+16], {%rd88, %rd93};
	add.s64 	%rd94, %rd1, %rd91;
	ld.global.u64 	%rd95, [%rd94];
	st.local.v2.u64 	[%rd78+16], {%rd90, %rd95};
	ld.local.v2.u64 	{%rd96, %rd97}, [%rd69+32];
	shl.b64 	%rd98, %rd96, 3;
	add.s64 	%rd99, %rd2, %rd98;
	ld.global.u64 	%rd100, [%rd99];
	add.s64 	%rd101, %rd1, %rd98;
	ld.global.u64 	%rd102, [%rd101];
	shl.b64 	%rd103, %rd97, 3;
	add.s64 	%rd104, %rd2, %rd103;
	ld.global.u64 	%rd105, [%rd104];
	st.local.v2.u64 	[%rd75+32], {%rd100, %rd105};
	add.s64 	%rd106, %rd1, %rd103;
	ld.global.u64 	%rd107, [%rd106];
	st.local.v2.u64 	[%rd78+32], {%rd102, %rd107};
	ld.local.v2.u64 	{%rd108, %rd109}, [%rd69+48];
	shl.b64 	%rd110, %rd108, 3;
	add.s64 	%rd111, %rd2, %rd110;
	ld.global.u64 	%rd112, [%rd111];
	add.s64 	%rd113, %rd1, %rd110;
	ld.global.u64 	%rd114, [%rd113];
	shl.b64 	%rd115, %rd109, 3;
	add.s64 	%rd116, %rd2, %rd115;
	ld.global.u64 	%rd117, [%rd116];
	st.local.v2.u64 	[%rd75+48], {%rd112, %rd117};
	add.s64 	%rd118, %rd1, %rd115;
	ld.global.u64 	%rd119, [%rd118];
	st.local.v2.u64 	[%rd78+48], {%rd114, %rd119};
	ld.local.v2.u64 	{%rd120, %rd121}, [%rd69+64];
	shl.b64 	%rd122, %rd120, 3;
	add.s64 	%rd123, %rd2, %rd122;
	ld.global.u64 	%rd124, [%rd123];
	add.s64 	%rd125, %rd1, %rd122;
	ld.global.u64 	%rd126, [%rd125];
	shl.b64 	%rd127, %rd121, 3;
	add.s64 	%rd128, %rd2, %rd127;
	ld.global.u64 	%rd129, [%rd128];
	st.local.v2.u64 	[%rd75+64], {%rd124, %rd129};
	add.s64 	%rd130, %rd1, %rd127;
	ld.global.u64 	%rd131, [%rd130];
	st.local.v2.u64 	[%rd78+64], {%rd126, %rd131};
	ld.local.v2.u64 	{%rd132, %rd133}, [%rd69+80];
	shl.b64 	%rd134, %rd132, 3;
	add.s64 	%rd135, %rd2, %rd134;
	ld.global.u64 	%rd136, [%rd135];
	add.s64 	%rd137, %rd1, %rd134;
	ld.global.u64 	%rd138, [%rd137];
	shl.b64 	%rd139, %rd133, 3;
	add.s64 	%rd140, %rd2, %rd139;
	ld.global.u64 	%rd141, [%rd140];
	st.local.v2.u64 	[%rd75+80], {%rd136, %rd141};
	add.s64 	%rd142, %rd1, %rd139;
	ld.global.u64 	%rd143, [%rd142];
	st.local.v2.u64 	[%rd78+80], {%rd138, %rd143};
	ld.local.v2.u64 	{%rd144, %rd145}, [%rd69+96];
	shl.b64 	%rd146, %rd144, 3;
	add.s64 	%rd147, %rd2, %rd146;
	ld.global.u64 	%rd148, [%rd147];
	add.s64 	%rd149, %rd1, %rd146;
	ld.global.u64 	%rd150, [%rd149];
	shl.b64 	%rd151, %rd145, 3;
	add.s64 	%rd152, %rd2, %rd151;
	ld.global.u64 	%rd153, [%rd152];
	st.local.v2.u64 	[%rd75+96], {%rd148, %rd153};
	add.s64 	%rd154, %rd1, %rd151;
	ld.global.u64 	%rd155, [%rd154];
	st.local.v2.u64 	[%rd78+96], {%rd150, %rd155};
	ld.local.v2.u64 	{%rd156, %rd157}, [%rd69+112];
	shl.b64 	%rd158, %rd156, 3;
	add.s64 	%rd159, %rd2, %rd158;
	ld.global.u64 	%rd160, [%rd159];
	add.s64 	%rd161, %rd1, %rd158;
	ld.global.u64 	%rd162, [%rd161];
	shl.b64 	%rd163, %rd157, 3;
	add.s64 	%rd164, %rd2, %rd163;
	ld.global.u64 	%rd165, [%rd164];
	st.local.v2.u64 	[%rd75+112], {%rd160, %rd165};
	add.s64 	%rd166, %rd1, %rd163;
	ld.global.u64 	%rd167, [%rd166];
	st.local.v2.u64 	[%rd78+112], {%rd162, %rd167};
	add.s64 	%rd295, %rd295, 16;
	setp.ne.s64 	%p4, %rd295, %rd297;
	@%p4 bra 	$L__BB1_4;
$L__BB1_5:
	and.b64  	%rd13, %rd52, 15;
	setp.eq.s64 	%p5, %rd13, 0;
	@%p5 bra 	$L__BB1_14;
	and.b64  	%rd14, %rd52, 7;
	setp.lt.u64 	%p6, %rd13, 8;
	@%p6 bra 	$L__BB1_8;
	shl.b64 	%rd168, %rd297, 3;
	add.s64 	%rd169, %rd5, %rd168;
	ld.local.u64 	%rd170, [%rd169];
	shl.b64 	%rd171, %rd170, 3;
	add.s64 	%rd172, %rd2, %rd171;
	ld.global.u64 	%rd173, [%rd172];
	add.s64 	%rd174, %rd6, %rd168;
	st.local.u64 	[%rd174], %rd173;
	add.s64 	%rd175, %rd1, %rd171;
	ld.global.u64 	%rd176, [%rd175];
	add.s64 	%rd177, %rd7, %rd168;
	st.local.u64 	[%rd177], %rd176;
	ld.local.u64 	%rd178, [%rd169+8];
	shl.b64 	%rd179, %rd178, 3;
	add.s64 	%rd180, %rd2, %rd179;
	ld.global.u64 	%rd181, [%rd180];
	st.local.u64 	[%rd174+8], %rd181;
	add.s64 	%rd182, %rd1, %rd179;
	ld.global.u64 	%rd183, [%rd182];
	st.local.u64 	[%rd177+8], %rd183;
	ld.local.u64 	%rd184, [%rd169+16];
	shl.b64 	%rd185, %rd184, 3;
	add.s64 	%rd186, %rd2, %rd185;
	ld.global.u64 	%rd187, [%rd186];
	st.local.u64 	[%rd174+16], %rd187;
	add.s64 	%rd188, %rd1, %rd185;
	ld.global.u64 	%rd189, [%rd188];
	st.local.u64 	[%rd177+16], %rd189;
	ld.local.u64 	%rd190, [%rd169+24];
	shl.b64 	%rd191, %rd190, 3;
	add.s64 	%rd192, %rd2, %rd191;
	ld.global.u64 	%rd193, [%rd192];
	st.local.u64 	[%rd174+24], %rd193;
	add.s64 	%rd194, %rd1, %rd191;
	ld.global.u64 	%rd195, [%rd194];
	st.local.u64 	[%rd177+24], %rd195;
	ld.local.u64 	%rd196, [%rd169+32];
	shl.b64 	%rd197, %rd196, 3;
	add.s64 	%rd198, %rd2, %rd197;
	ld.global.u64 	%rd199, [%rd198];
	st.local.u64 	[%rd174+32], %rd199;
	add.s64 	%rd200, %rd1, %rd197;
	ld.global.u64 	%rd201, [%rd200];
	st.local.u64 	[%rd177+32], %rd201;
	ld.local.u64 	%rd202, [%rd169+40];
	shl.b64 	%rd203, %rd202, 3;
	add.s64 	%rd204, %rd2, %rd203;
	ld.global.u64 	%rd205, [%rd204];
	st.local.u64 	[%rd174+40], %rd205;
	add.s64 	%rd206, %rd1, %rd203;
	ld.global.u64 	%rd207, [%rd206];
	st.local.u64 	[%rd177+40], %rd207;
	ld.local.u64 	%rd208, [%rd169+48];
	shl.b64 	%rd209, %rd208, 3;
	add.s64 	%rd210, %rd2, %rd209;
	ld.global.u64 	%rd211, [%rd210];
	st.local.u64 	[%rd174+48], %rd211;
	add.s64 	%rd212, %rd1, %rd209;
	ld.global.u64 	%rd213, [%rd212];
	st.local.u64 	[%rd177+48], %rd213;
	ld.local.u64 	%rd214, [%rd169+56];
	shl.b64 	%rd215, %rd214, 3;
	add.s64 	%rd216, %rd2, %rd215;
	ld.global.u64 	%rd217, [%rd216];
	st.local.u64 	[%rd174+56], %rd217;
	add.s64 	%rd218, %rd1, %rd215;
	ld.global.u64 	%rd219, [%rd218];
	st.local.u64 	[%rd177+56], %rd219;
	add.s64 	%rd297, %rd297, 8;
$L__BB1_8:
	setp.eq.s64 	%p7, %rd14, 0;
	@%p7 bra 	$L__BB1_14;
	and.b64  	%rd17, %rd52, 3;
	setp.lt.u64 	%p8, %rd14, 4;
	@%p8 bra 	$L__BB1_11;
	shl.b64 	%rd220, %rd297, 3;
	add.s64 	%rd221, %rd5, %rd220;
	ld.local.u64 	%rd222, [%rd221];
	shl.b64 	%rd223, %rd222, 3;
	add.s64 	%rd224, %rd2, %rd223;
	ld.global.u64 	%rd225, [%rd224];
	add.s64 	%rd226, %rd6, %rd220;
	st.local.u64 	[%rd226], %rd225;
	add.s64 	%rd227, %rd1, %rd223;
	ld.global.u64 	%rd228, [%rd227];
	add.s64 	%rd229, %rd7, %rd220;
	st.local.u64 	[%rd229], %rd228;
	ld.local.u64 	%rd230, [%rd221+8];
	shl.b64 	%rd231, %rd230, 3;
	add.s64 	%rd232, %rd2, %rd231;
	ld.global.u64 	%rd233, [%rd232];
	st.local.u64 	[%rd226+8], %rd233;
	add.s64 	%rd234, %rd1, %rd231;
	ld.global.u64 	%rd235, [%rd234];
	st.local.u64 	[%rd229+8], %rd235;
	ld.local.u64 	%rd236, [%rd221+16];
	shl.b64 	%rd237, %rd236, 3;
	add.s64 	%rd238, %rd2, %rd237;
	ld.global.u64 	%rd239, [%rd238];
	st.local.u64 	[%rd226+16], %rd239;
	add.s64 	%rd240, %rd1, %rd237;
	ld.global.u64 	%rd241, [%rd240];
	st.local.u64 	[%rd229+16], %rd241;
	ld.local.u64 	%rd242, [%rd221+24];
	shl.b64 	%rd243, %rd242, 3;
	add.s64 	%rd244, %rd2, %rd243;
	ld.global.u64 	%rd245, [%rd244];
	st.local.u64 	[%rd226+24], %rd245;
	add.s64 	%rd246, %rd1, %rd243;
	ld.global.u64 	%rd247, [%rd246];
	st.local.u64 	[%rd229+24], %rd247;
	add.s64 	%rd297, %rd297, 4;
$L__BB1_11:
	setp.eq.s64 	%p9, %rd17, 0;
	@%p9 bra 	$L__BB1_14;
	mov.b64 	%rd300, 0;
$L__BB1_13:
	.pragma "nounroll";
	shl.b64 	%rd249, %rd297, 3;
	add.s64 	%rd250, %rd5, %rd249;
	ld.local.u64 	%rd251, [%rd250];
	shl.b64 	%rd252, %rd251, 3;
	add.s64 	%rd253, %rd2, %rd252;
	ld.global.u64 	%rd254, [%rd253];
	add.s64 	%rd255, %rd6, %rd249;
	st.local.u64 	[%rd255], %rd254;
	add.s64 	%rd256, %rd1, %rd252;
	ld.global.u64 	%rd257, [%rd256];
	add.s64 	%rd258, %rd7, %rd249;
	st.local.u64 	[%rd258], %rd257;
	add.s64 	%rd297, %rd297, 1;
	add.s64 	%rd300, %rd300, 1;
	setp.ne.s64 	%p10, %rd300, %rd17;
	@%p10 bra 	$L__BB1_13;
$L__BB1_14:
	mov.b64 	%rd301, 0;
	st.local.u64 	[%rd3], %rd301;
	mov.b64 	%rd302, 1;
$L__BB1_15:
	add.s64 	%rd309, %rd302, -1;
	shl.b64 	%rd261, %rd302, 3;
	add.s64 	%rd262, %rd3, %rd261;
	ld.local.u64 	%rd27, [%rd262+-8];
	setp.eq.s64 	%p11, %rd301, 0;
	@%p11 bra 	$L__BB1_19;
	mov.b64 	%rd303, 0;
	bra.uni 	$L__BB1_18;
$L__BB1_17:
	add.s64 	%rd303, %rd303, 1;
	setp.eq.s64 	%p13, %rd303, %rd301;
	@%p13 bra 	$L__BB1_19;
$L__BB1_18:
	shl.b64 	%rd264, %rd303, 3;
	add.s64 	%rd265, %rd4, %rd264;
	ld.local.u64 	%rd266, [%rd265];
	setp.eq.s64 	%p12, %rd266, %rd27;
	mov.u64 	%rd312, %rd301;
	@%p12 bra 	$L__BB1_32;
	bra.uni 	$L__BB1_17;
$L__BB1_19:
	add.s64 	%rd312, %rd301, 1;
	shl.b64 	%rd268, %rd301, 3;
	add.s64 	%rd269, %rd4, %rd268;
	st.local.u64 	[%rd269], %rd27;
	mov.b64 	%rd304, 0;
$L__BB1_20:
	shl.b64 	%rd270, %rd304, 3;
	add.s64 	%rd271, %rd6, %rd270;
	ld.local.u64 	%rd33, [%rd271];
	setp.ne.s64 	%p14, %rd33, %rd27;
	@%p14 bra 	$L__BB1_26;
	setp.eq.s64 	%p19, %rd312, 0;
	add.s64 	%rd279, %rd7, %rd270;
	ld.local.u64 	%rd34, [%rd279];
	@%p19 bra 	$L__BB1_25;
	mov.b64 	%rd306, 0;
	bra.uni 	$L__BB1_24;
$L__BB1_23:
	add.s64 	%rd35, %rd306, 1;
	setp.eq.s64 	%p21, %rd306, %rd301;
	mov.u64 	%rd306, %rd35;
	@%p21 bra 	$L__BB1_25;
$L__BB1_24:
	shl.b64 	%rd281, %rd306, 3;
	add.s64 	%rd282, %rd4, %rd281;
	ld.local.u64 	%rd283, [%rd282];
	setp.eq.s64 	%p20, %rd283, %rd34;
	@%p20 bra 	$L__BB1_31;
	bra.uni 	$L__BB1_23;
$L__BB1_25:
	add.s64 	%rd37, %rd309, 1;
	shl.b64 	%rd284, %rd309, 3;
	add.s64 	%rd285, %rd3, %rd284;
	st.local.u64 	[%rd285], %rd34;
	mov.u64 	%rd309, %rd37;
	bra.uni 	$L__BB1_31;
$L__BB1_26:
	add.s64 	%rd273, %rd7, %rd270;
	ld.local.u64 	%rd274, [%rd273];
	setp.ne.s64 	%p15, %rd274, %rd27;
	@%p15 bra 	$L__BB1_31;
	setp.eq.s64 	%p16, %rd312, 0;
	mov.u64 	%rd307, %rd4;
	mov.u64 	%rd308, %rd312;
	@%p16 bra 	$L__BB1_28;
	bra.uni 	$L__BB1_30;
$L__BB1_28:
	add.s64 	%rd42, %rd309, 1;
	shl.b64 	%rd276, %rd309, 3;
	add.s64 	%rd277, %rd3, %rd276;
	st.local.u64 	[%rd277], %rd33;
	mov.u64 	%rd309, %rd42;
	bra.uni 	$L__BB1_31;
$L__BB1_29:
	add.s64 	%rd308, %rd308, -1;
	add.s64 	%rd307, %rd307, 8;
	setp.eq.s64 	%p18, %rd308, 0;
	@%p18 bra 	$L__BB1_28;
$L__BB1_30:
	ld.local.u64 	%rd275, [%rd307];
	setp.eq.s64 	%p17, %rd275, %rd33;
	@%p17 bra 	$L__BB1_31;
	bra.uni 	$L__BB1_29;
$L__BB1_31:
	add.s64 	%rd304, %rd304, 1;
	setp.ne.s64 	%p22, %rd304, %rd52;
	@%p22 bra 	$L__BB1_20;
$L__BB1_32:
	setp.ne.s64 	%p23, %rd309, 0;
	mov.u64 	%rd301, %rd312;
	mov.u64 	%rd302, %rd309;
	@%p23 bra 	$L__BB1_15;
$L__BB1_33:
	ld.param.u64 	%rd294, [_Z19project_tm_to_graphmPjPmS0_mmm_param_5];
	ld.param.u64 	%rd292, [_Z19project_tm_to_graphmPjPmS0_mmm_param_1];
	cvta.to.global.u64 	%rd48, %rd292;
	setp.eq.s64 	%p24, %rd312, %rd294;
	@%p24 bra 	$L__BB1_35;
	shl.b64 	%rd288, %rd8, 2;
	add.s64 	%rd289, %rd48, %rd288;
	mov.b32 	%r5, 0;
	st.global.u32 	[%rd289], %r5;
	bra.uni 	$L__BB1_36;
$L__BB1_35:
	shl.b64 	%rd290, %rd8, 2;
	add.s64 	%rd291, %rd48, %rd290;
	mov.b32 	%r6, 1;
	st.global.u32 	[%rd291], %r6;
$L__BB1_36:
	ret;
$L__BB1_37:
	mov.b64 	%rd287, 0;
	st.local.u64 	[%rd3], %rd287;
	mov.b64 	%rd312, 1;
	bra.uni 	$L__BB1_33;

}
	// .globl	_ZN3cub18CUB_300001_SM_10006detail11EmptyKernelIvEEvv
.visible .entry _ZN3cub18CUB_300001_SM_10006detail11EmptyKernelIvEEvv()
{


	ret;

}
	// .globl	_ZN3cub18CUB_300001_SM_10006detail8for_each13static_kernelINS2_12policy_hub_t12policy_500_tEmN6thrust24THRUST_300001_SM_1000_NS8cuda_cub20__uninitialized_fill7functorINS7_10device_ptrImEEmEEEEvT0_T1_
.visible .entry _ZN3cub18CUB_300001_SM_10006detail8for_each13static_kernelINS2_12policy_hub_t12policy_500_tEmN6thrust24THRUST_300001_SM_1000_NS8cuda_cub20__uninitialized_fill7functorINS7_10device_ptrImEEmEEEEvT0_T1_(
	.param .u64 _ZN3cub18CUB_300001_SM_10006detail8for_each13static_kernelINS2_12policy_hub_t12policy_500_tEmN6thrust24THRUST_300001_SM_1000_NS8cuda_cub20__uninitialized_fill7functorINS7_10device_ptrImEEmEEEEvT0_T1__param_0,
	.param .align 8 .b8 _ZN3cub18CUB_300001_SM_10006detail8for_each13static_kernelINS2_12policy_hub_t12policy_500_tEmN6thrust24THRUST_300001_SM_1000_NS8cuda_cub20__uninitialized_fill7functorINS7_10device_ptrImEEmEEEEvT0_T1__param_1[16]
)
.maxntid 256
{
	.reg .pred 	%p<4>;
	.reg .b32 	%r<5>;
	.reg .b64 	%rd<18>;

	ld.param.u64 	%rd6, [_ZN3cub18CUB_300001_SM_10006detail8for_each13static_kernelINS2_12policy_hub_t12policy_500_tEmN6thrust24THRUST_300001_SM_1000_NS8cuda_cub20__uninitialized_fill7functorINS7_10device_ptrImEEmEEEEvT0_T1__param_1+8];
	ld.param.u64 	%rd5, [_ZN3cub18CUB_300001_SM_10006detail8for_each13static_kernelINS2_12policy_hub_t12policy_500_tEmN6thrust24THRUST_300001_SM_1000_NS8cuda_cub20__uninitialized_fill7functorINS7_10device_ptrImEEmEEEEvT0_T1__param_1];
	ld.param.u64 	%rd7, [_ZN3cub18CUB_300001_SM_10006detail8for_each13static_kernelINS2_12policy_hub_t12policy_500_tEmN6thrust24THRUST_300001_SM_1000_NS8cuda_cub20__uninitialized_fill7functorINS7_10device_ptrImEEmEEEEvT0_T1__param_0];
	mov.u32 	%r2, %ctaid.x;
	mul.wide.u32 	%rd1, %r2, 512;
	sub.s64 	%rd2, %rd7, %rd1;
	setp.lt.u64 	%p1, %rd2, 512;
	@%p1 bra 	$L__BB3_2;
	mov.u32 	%r4, %tid.x;
	cvta.to.global.u64 	%rd13, %rd5;
	cvt.u64.u32 	%rd14, %r4;
	add.s64 	%rd15, %rd1, %rd14;
	shl.b64 	%rd16, %rd15, 3;
	add.s64 	%rd17, %rd13, %rd16;
	st.global.u64 	[%rd17], %rd6;
	st.global.u64 	[%rd17+2048], %rd6;
	bra.uni 	$L__BB3_6;
$L__BB3_2:
	cvta.to.global.u64 	%rd8, %rd5;
	mov.u32 	%r1, %tid.x;
	cvt.u64.u32 	%rd9, %r1;
	setp.le.u64 	%p2, %rd2, %rd9;
	add.s64 	%rd10, %rd1, %rd9;
	shl.b64 	%rd11, %rd10, 3;
	add.s64 	%rd4, %rd8, %rd11;
	@%p2 bra 	$L__BB3_4;
	st.global.u64 	[%rd4], %rd6;
$L__BB3_4:
	add.s32 	%r3, %r1, 256;
	cvt.u64.u32 	%rd12, %r3;
	setp.le.u64 	%p3, %rd2, %rd12;
	@%p3 bra 	$L__BB3_6;
	st.global.u64 	[%rd4+2048], %rd6;
$L__BB3_6:
	ret;

}
	// .globl	_ZN3cub18CUB_300001_SM_10006detail6reduce28DeviceReduceSingleTileKernelINS2_10policy_hubIjjN4cuda3std3__44plusIjEEE10Policy1000EN6thrust24THRUST_300001_SM_1000_NS10device_ptrIjEEPijS9_ijNS7_10__identityEEEvT0_T1_T2_T3_T4_T6_
.visible .entry _ZN3cub18CUB_300001_SM_10006detail6reduce28DeviceReduceSingleTileKernelINS2_10policy_hubIjjN4cuda3std3__44plusIjEEE10Policy1000EN6thrust24THRUST_300001_SM_1000_NS10device_ptrIjEEPijS9_ijNS7_10__identityEEEvT0_T1_T2_T3_T4_T6_(
	.param .align 8 .b8 _ZN3cub18CUB_300001_SM_10006detail6reduce28DeviceReduceSingleTileKernelINS2_10policy_hubIjjN4cuda3std3__44plusIjEEE10Policy1000EN6thrust24THRUST_300001_SM_1000_NS10device_ptrIjEEPijS9_ijNS7_10__identityEEEvT0_T1_T2_T3_T4_T6__param_0[8],
	.param .u64 .ptr .align 1 _ZN3cub18CUB_300001_SM_10006detail6reduce28DeviceReduceSingleTileKernelINS2_10policy_hubIjjN4cuda3std3__44plusIjEEE10Policy1000EN6thrust24THRUST_300001_SM_1000_NS10device_ptrIjEEPijS9_ijNS7_10__identityEEEvT0_T1_T2_T3_T4_T6__param_1,
	.param .u32 _ZN3cub18CUB_300001_SM_10006detail6reduce28DeviceReduceSingleTileKernelINS2_10policy_hubIjjN4cuda3std3__44plusIjEEE10Policy1000EN6thrust24THRUST_300001_SM_1000_NS10device_ptrIjEEPijS9_ijNS7_10__identityEEEvT0_T1_T2_T3_T4_T6__param_2,
	.param .align 1 .b8 _ZN3cub18CUB_300001_SM_10006detail6reduce28DeviceReduceSingleTileKernelINS2_10policy_hubIjjN4cuda3std3__44plusIjEEE10Policy1000EN6thrust24THRUST_300001_SM_1000_NS10device_ptrIjEEPijS9_ijNS7_10__identityEEEvT0_T1_T2_T3_T4_T6__param_3[1],
	.param .u32 _ZN3cub18CUB_300001_SM_10006detail6reduce28DeviceReduceSingleTileKernelINS2_10policy_hubIjjN4cuda3std3__44plusIjEEE10Policy1000EN6thrust24THRUST_300001_SM_1000_NS10device_ptrIjEEPijS9_ijNS7_10__identityEEEvT0_T1_T2_T3_T4_T6__param_4,
	.param .align 1 .b8 _ZN3cub18CUB_300001_SM_10006detail6reduce28DeviceReduceSingleTileKernelINS2_10policy_hubIjjN4cuda3std3__44plusIjEEE10Policy1000EN6thrust24THRUST_300001_SM_1000_NS10device_ptrIjEEPijS9_ijNS7_10__identityEEEvT0_T1_T2_T3_T4_T6__param_5[1]
)
.maxntid 256
.minnctapersm 1
{
	.reg .pred 	%p<59>;
	.reg .b32 	%r<511>;
	.reg .b64 	%rd<84>;
	// demoted variable
	.shared .align 4 .b8 _ZZN3cub18CUB_300001_SM_10006detail6reduce28DeviceReduceSingleTileKernelINS2_10policy_hubIjjN4cuda3std3__44plusIjEEE10Policy1000EN6thrust24THRUST_300001_SM_1000_NS10device_ptrIjEEPijS9_ijNS7_10__identityEEEvT0_T1_T2_T3_T4_T6_E12temp_storage[44];
	ld.param.u64 	%rd9, [_ZN3cub18CUB_300001_SM_10006detail6reduce28DeviceReduceSingleTileKernelINS2_10policy_hubIjjN4cuda3std3__44plusIjEEE10Policy1000EN6thrust24THRUST_300001_SM_1000_NS10device_ptrIjEEPijS9_ijNS7_10__identityEEEvT0_T1_T2_T3_T4_T6__param_0];
	ld.param.u64 	%rd10, [_ZN3cub18CUB_300001_SM_10006detail6reduce28DeviceReduceSingleTileKernelINS2_10policy_hubIjjN4cuda3std3__44plusIjEEE10Policy1000EN6thrust24THRUST_300001_SM_1000_NS10device_ptrIjEEPijS9_ijNS7_10__identityEEEvT0_T1_T2_T3_T4_T6__param_1];
	ld.param.u32 	%r90, [_ZN3cub18CUB_300001_SM_10006detail6reduce28DeviceReduceSingleTileKernelINS2_10policy_hubIjjN4cuda3std3__44plusIjEEE10Policy1000EN6thrust24THRUST_300001_SM_1000_NS10device_ptrIjEEPijS9_ijNS7_10__identityEEEvT0_T1_T2_T3_T4_T6__param_2];
	ld.param.u32 	%r91, [_ZN3cub18CUB_300001_SM_10006detail6reduce28DeviceReduceSingleTileKernelINS2_10policy_hubIjjN4cuda3std3__44plusIjEEE10Policy1000EN6thrust24THRUST_300001_SM_1000_NS10device_ptrIjEEPijS9_ijNS7_10__identityEEEvT0_T1_T2_T3_T4_T6__param_4];
	cvta.to.global.u64 	%rd1, %rd10;
	setp.ne.s32 	%p1, %r90, 0;
	@%p1 bra 	$L__BB4_3;
	mov.u32 	%r471, %tid.x;
	setp.ne.s32 	%p58, %r471, 0;
	@%p58 bra 	$L__BB4_52;
	st.global.u32 	[%rd1], %r91;
	bra.uni 	$L__BB4_52;
$L__BB4_3:
	cvta.to.global.u64 	%rd2, %rd9;
	setp.gt.u32 	%p2, %r90, 4095;
	@%p2 bra 	$L__BB4_28;
	mov.u32 	%r1, %tid.x;
	setp.ge.u32 	%p24, %r1, %r90;
	mov.b32 	%r488, 0;
	mov.u32 	%r478, %r1;
	@%p24 bra 	$L__BB4_6;
	mul.wide.u32 	%rd73, %r1, 4;
	add.s64 	%rd74, %rd2, %rd73;
	ld.global.u32 	%r488, [%rd74];
	add.s32 	%r478, %r1, 256;
$L__BB4_6:
	setp.ge.u32 	%p25, %r478, %r90;
	@%p25 bra 	$L__BB4_19;
	not.b32 	%r298, %r478;
	add.s32 	%r299, %r90, %r298;
	shr.u32 	%r300, %r299, 8;
	add.s32 	%r6, %r300, 1;
	and.b32  	%r7, %r6, 15;
	setp.lt.u32 	%p26, %r299, 3840;
	@%p26 bra 	$L__BB4_10;
	and.b32  	%r301, %r6, 33554416;
	neg.s32 	%r474, %r301;
	mul.wide.u32 	%rd75, %r478, 4;
	add.s64 	%rd76, %rd75, %rd2;
	add.s64 	%rd82, %rd76, 8192;
$L__BB4_9:
	.pragma "nounroll";
	ld.global.u32 	%r302, [%rd82+-8192];
	add.s32 	%r303, %r302, %r488;
	ld.global.u32 	%r304, [%rd82+-7168];
	add.s32 	%r305, %r304, %r303;
	ld.global.u32 	%r306, [%rd82+-6144];
	add.s32 	%r307, %r306, %r305;
	ld.global.u32 	%r308, [%rd82+-5120];
	add.s32 	%r309, %r308, %r307;
	ld.global.u32 	%r310, [%rd82+-4096];
	add.s32 	%r311, %r310, %r309;
	ld.global.u32 	%r312, [%rd82+-3072];
	add.s32 	%r313, %r312, %r311;
	ld.global.u32 	%r314, [%rd82+-2048];
	add.s32 	%r315, %r314, %r313;
	ld.global.u32 	%r316, [%rd82+-1024];
	add.s32 	%r317, %r316, %r315;
	ld.global.u32 	%r318, [%rd82];
	add.s32 	%r319, %r318, %r317;
	ld.global.u32 	%r320, [%rd82+1024];
	add.s32 	%r321, %r320, %r319;
	ld.global.u32 	%r322, [%rd82+2048];
	add.s32 	%r323, %r322, %r321;
	ld.global.u32 	%r324, [%rd82+3072];
	add.s32 	%r325, %r324, %r323;
	ld.global.u32 	%r326, [%rd82+4096];
	add.s32 	%r327, %r326, %r325;
	ld.global.u32 	%r328, [%rd82+5120];
	add.s32 	%r329, %r328, %r327;
	ld.global.u32 	%r330, [%rd82+6144];
	add.s32 	%r331, %r330, %r329;
	ld.global.u32 	%r332, [%rd82+7168];
	add.s32 	%r488, %r332, %r331;
	add.s32 	%r478, %r478, 4096;
	add.s32 	%r474, %r474, 16;
	add.s64 	%rd82, %rd82, 16384;
	setp.ne.s32 	%p27, %r474, 0;
	@%p27 bra 	$L__BB4_9;
$L__BB4_10:
	setp.eq.s32 	%p28, %r7, 0;
	@%p28 bra 	$L__BB4_19;
	and.b32  	%r18, %r6, 7;
	setp.lt.u32 	%p29, %r7, 8;
	@%p29 bra 	$L__BB4_13;
	mul.wide.u32 	%rd77, %r478, 4;
	add.s64 	%rd78, %rd2, %rd77;
	ld.global.u32 	%r334, [%rd78];
	add.s32 	%r335, %r334, %r488;
	ld.global.u32 	%r336, [%rd78+1024];
	add.s32 	%r337, %r336, %r335;
	ld.global.u32 	%r338, [%rd78+2048];
	add.s32 	%r339, %r338, %r337;
	ld.global.u32 	%r340, [%rd78+3072];
	add.s32 	%r341, %r340, %r339;
	ld.global.u32 	%r342, [%rd78+4096];
	add.s32 	%r343, %r342, %r341;
	ld.global.u32 	%r344, [%rd78+5120];
	add.s32 	%r345, %r344, %r343;
	ld.global.u32 	%r346, [%rd78+6144];
	add.s32 	%r347, %r346, %r345;
	ld.global.u32 	%r348, [%rd78+7168];
	add.s32 	%r488, %r348, %r347;
	add.s32 	%r478, %r478, 2048;
$L__BB4_13:
	setp.eq.s32 	%p30, %r18, 0;
	@%p30 bra 	$L__BB4_19;
	and.b32  	%r24, %r6, 3;
	setp.lt.u32 	%p31, %r18, 4;
	@%p31 bra 	$L__BB4_16;
	mul.wide.u32 	%rd79, %r478, 4;
	add.s64 	%rd80, %rd2, %rd79;
	ld.global.u32 	%r350, [%rd80];
	add.s32 	%r351, %r350, %r488;
	ld.global.u32 	%r352, [%rd80+1024];
	add.s32 	%r353, %r352, %r351;
	ld.global.u32 	%r354, [%rd80+2048];
	add.s32 	%r355, %r354, %r353;
	ld.global.u32 	%r356, [%rd80+3072];
	add.s32 	%r488, %r356, %r355;
	add.s32 	%r478, %r478, 1024;
$L__BB4_16:
	setp.eq.s32 	%p32, %r24, 0;
	@%p32 bra 	$L__BB4_19;
	mul.wide.u32 	%rd81, %r478, 4;
	add.s64 	%rd83, %rd2, %rd81;
	neg.s32 	%r486, %r24;
$L__BB4_18:
	.pragma "nounroll";
	ld.global.u32 	%r357, [%rd83];
	add.s32 	%r488, %r357, %r488;
	add.s64 	%rd83, %rd83, 1024;
	add.s32 	%r486, %r486, 1;
	setp.ne.s32 	%p33, %r486, 0;
	@%p33 bra 	$L__BB4_18;
$L__BB4_19:
	setp.lt.u32 	%p34, %r90, 256;
	@%p34 bra 	$L__BB4_24;
	// begin inline asm
	mov.u32 %r421, %laneid;
	// end inline asm
	mov.b32 	%r424, 1;
	mov.b32 	%r445, 31;
	mov.b32 	%r446, -1;
	// begin inline asm
	shfl.sync.down.b32 %r422, %r488, %r424, %r445, %r446;
	// end inline asm
	setp.gt.s32 	%p50, %r421, 30;
	selp.b32 	%r447, 0, %r422, %p50;
	add.s32 	%r428, %r447, %r488;
	mov.b32 	%r429, 2;
	// begin inline asm
	shfl.sync.down.b32 %r427, %r428, %r429, %r445, %r446;
	// end inline asm
	setp.gt.s32 	%p51, %r421, 29;
	selp.b32 	%r448, 0, %r427, %p51;
	add.s32 	%r433, %r428, %r448;
	mov.b32 	%r434, 4;
	// begin inline asm
	shfl.sync.down.b32 %r432, %r433, %r434, %r445, %r446;
	// end inline asm
	setp.gt.s32 	%p52, %r421, 27;
	selp.b32 	%r449, 0, %r432, %p52;
	add.s32 	%r438, %r433, %r449;
	mov.b32 	%r439, 8;
	// begin inline asm
	shfl.sync.down.b32 %r437, %r438, %r439, %r445, %r446;
	// end inline asm
	setp.gt.s32 	%p53, %r421, 23;
	selp.b32 	%r450, 0, %r437, %p53;
	add.s32 	%r443, %r438, %r450;
	mov.b32 	%r444, 16;
	// begin inline asm
	shfl.sync.down.b32 %r442, %r443, %r444, %r445, %r446;
	// end inline asm
	setp.gt.s32 	%p54, %r421, 15;
	selp.b32 	%r451, 0, %r442, %p54;
	add.s32 	%r510, %r443, %r451;
	setp.ne.s32 	%p55, %r421, 0;
	@%p55 bra 	$L__BB4_22;
	shr.u32 	%r452, %r1, 3;
	and.b32  	%r453, %r452, 124;
	mov.u32 	%r454, _ZZN3cub18CUB_300001_SM_10006detail6reduce28DeviceReduceSingleTileKernelINS2_10policy_hubIjjN4cuda3std3__44plusIjEEE10Policy1000EN6thrust24THRUST_300001_SM_1000_NS10device_ptrIjEEPijS9_ijNS7_10__identityEEEvT0_T1_T2_T3_T4_T6_E12temp_storage;
	add.s32 	%r455, %r454, %r453;
	st.shared.u32 	[%r455+8], %r510;
$L__BB4_22:
	bar.sync 	0;
	setp.ne.s32 	%p56, %r1, 0;
	@%p56 bra 	$L__BB4_50;
	ld.shared.u32 	%r456, [_ZZN3cub18CUB_300001_SM_10006detail6reduce28DeviceReduceSingleTileKernelINS2_10policy_hubIjjN4cuda3std3__44plusIjEEE10Policy1000EN6thrust24THRUST_300001_SM_1000_NS10device_ptrIjEEPijS9_ijNS7_10__identityEEEvT0_T1_T2_T3_T4_T6_E12temp_storage+12];
	add.s32 	%r457, %r456, %r510;
	ld.shared.u32 	%r458, [_ZZN3cub18CUB_300001_SM_10006detail6reduce28DeviceReduceSingleTileKernelINS2_10policy_hubIjjN4cuda3std3__44plusIjEEE10Policy1000EN6thrust24THRUST_300001_SM_1000_NS10device_ptrIjEEPijS9_ijNS7_10__identityEEEvT0_T1_T2_T3_T4_T6_E12temp_storage+16];
	add.s32 	%r459, %r457, %r458;
	ld.shared.u32 	%r460, [_ZZN3cub18CUB_300001_SM_10006detail6reduce28DeviceReduceSingleTileKernelINS2_10policy_hubIjjN4cuda3std3__44plusIjEEE10Policy1000EN6thrust24THRUST_300001_SM_1000_NS10device_ptrIjEEPijS9_ijNS7_10__identityEEEvT0_T1_T2_T3_T4_T6_E12temp_storage+20];
	add.s32 	%r461, %r459, %r460;
	ld.shared.u32 	%r462, [_ZZN3cub18CUB_300001_SM_10006detail6reduce28DeviceReduceSingleTileKernelINS2_10policy_hubIjjN4cuda3std3__44plusIjEEE10Policy1000EN6thrust24THRUST_300001_SM_1000_NS10device_ptrIjEEPijS9_ijNS7_10__identityEEEvT0_T1_T2_T3_T4_T6_E12temp_storage+24];
	add.s32 	%r463, %r461, %r462;
	ld.shared.u32 	%r464, [_ZZN3cub18CUB_300001_SM_10006detail6reduce28DeviceReduceSingleTileKernelINS2_10policy_hubIjjN4cuda3std3__44plusIjEEE10Policy1000EN6thrust24THRUST_300001_SM_1000_NS10device_ptrIjEEPijS9_ijNS7_10__identityEEEvT0_T1_T2_T3_T4_T6_E12temp_storage+28];
	add.s32 	%r465, %r463, %r464;
	ld.shared.u32 	%r466, [_ZZN3cub18CUB_300001_SM_10006detail6reduce28DeviceReduceSingleTileKernelINS2_10policy_hubIjjN4cuda3std3__44plusIjEEE10Policy1000EN6thrust24THRUST_300001_SM_1000_NS10device_ptrIjEEPijS9_ijNS7_10__identityEEEvT0_T1_T2_T3_T4_T6_E12temp_storage+32];
	add.s32 	%r467, %r465, %r466;
	ld.shared.u32 	%r468, [_ZZN3cub18CUB_300001_SM_10006detail6reduce28DeviceReduceSingleTileKernelINS2_10policy_hubIjjN4cuda3std3__44plusIjEEE10Policy1000EN6thrust24THRUST_300001_SM_1000_NS10device_ptrIjEEPijS9_ijNS7_10__identityEEEvT0_T1_T2_T3_T4_T6_E12temp_storage+36];
	add.s32 	%r510, %r467, %r468;
	bra.uni 	$L__BB4_50;
$L__BB4_24:
	// begin inline asm
	mov.u32 %r358, %laneid;
	// end inline asm
	and.b32  	%r384, %r1, 992;
	add.s32 	%r385, %r384, 32;
	setp.gt.u32 	%p35, %r385, %r90;
	not.b32 	%r386, %r384;
	add.s32 	%r387, %r90, %r386;
	selp.b32 	%r382, %r387, 31, %p35;
	mov.b32 	%r361, 1;
	mov.b32 	%r383, -1;
	// begin inline asm
	shfl.sync.down.b32 %r359, %r488, %r361, %r382, %r383;
	// end inline asm
	setp.lt.s32 	%p36, %r358, %r382;
	selp.b32 	%r388, %r359, 0, %p36;
	add.s32 	%r365, %r388, %r488;
	mov.b32 	%r366, 2;
	// begin inline asm
	shfl.sync.down.b32 %r364, %r365, %r366, %r382, %r383;
	// end inline asm
	add.s32 	%r389, %r358, 2;
	setp.gt.s32 	%p37, %r389, %r382;
	selp.b32 	%r390, 0, %r364, %p37;
	add.s32 	%r370, %r365, %r390;
	mov.b32 	%r371, 4;
	// begin inline asm
	shfl.sync.down.b32 %r369, %r370, %r371, %r382, %r383;
	// end inline asm
	add.s32 	%r391, %r358, 4;
	setp.gt.s32 	%p38, %r391, %r382;
	selp.b32 	%r392, 0, %r369, %p38;
	add.s32 	%r375, %r370, %r392;
	mov.b32 	%r376, 8;
	// begin inline asm
	shfl.sync.down.b32 %r374, %r375, %r376, %r382, %r383;
	// end inline asm
	add.s32 	%r393, %r358, 8;
	setp.gt.s32 	%p39, %r393, %r382;
	selp.b32 	%r394, 0, %r374, %p39;
	add.s32 	%r380, %r375, %r394;
	mov.b32 	%r381, 16;
	// begin inline asm
	shfl.sync.down.b32 %r379, %r380, %r381, %r382, %r383;
	// end inline asm
	add.s32 	%r395, %r358, 16;
	setp.gt.s32 	%p40, %r395, %r382;
	selp.b32 	%r396, 0, %r379, %p40;
	add.s32 	%r510, %r380, %r396;
	setp.ne.s32 	%p41, %r358, 0;
	@%p41 bra 	$L__BB4_26;
	shr.u32 	%r397, %r1, 3;
	and.b32  	%r398, %r397, 124;
	mov.u32 	%r399, _ZZN3cub18CUB_300001_SM_10006detail6reduce28DeviceReduceSingleTileKernelINS2_10policy_hubIjjN4cuda3std3__44plusIjEEE10Policy1000EN6thrust24THRUST_300001_SM_1000_NS10device_ptrIjEEPijS9_ijNS7_10__identityEEEvT0_T1_T2_T3_T4_T6_E12temp_storage;
	add.s32 	%r400, %r399, %r398;
	st.shared.u32 	[%r400+8], %r510;
$L__BB4_26:
	bar.sync 	0;
	setp.ne.s32 	%p42, %r1, 0;
	@%p42 bra 	$L__BB4_50;
	setp.gt.u32 	%p43, %r90, 32;
	ld.shared.u32 	%r401, [_ZZN3cub18CUB_300001_SM_10006detail6reduce28DeviceReduceSingleTileKernelINS2_10policy_hubIjjN4cuda3std3__44plusIjEEE10Policy1000EN6thrust24THRUST_300001_SM_1000_NS10device_ptrIjEEPijS9_ijNS7_10__identityEEEvT0_T1_T2_T3_T4_T6_E12temp_storage+12];
	selp.b32 	%r402, %r401, 0, %p43;
	add.s32 	%r403, %r402, %r510;
	setp.gt.u32 	%p44, %r90, 64;
	ld.shared.u32 	%r404, [_ZZN3cub18CUB_300001_SM_10006detail6reduce28DeviceReduceSingleTileKernelINS2_10policy_hubIjjN4cuda3std3__44plusIjEEE10Policy1000EN6thrust24THRUST_300001_SM_1000_NS10device_ptrIjEEPijS9_ijNS7_10__identityEEEvT0_T1_T2_T3_T4_T6_E12temp_storage+16];
	selp.b32 	%r405, %r404, 0, %p44;
	add.s32 	%r406, %r403, %r405;
	setp.gt.u32 	%p45, %r90, 96;
	ld.shared.u32 	%r407, [_ZZN3cub18CUB_300001_SM_10006detail6reduce28DeviceReduceSingleTileKernelINS2_10policy_hubIjjN4cuda3std3__44plusIjEEE10Policy1000EN6thrust24THRUST_300001_SM_1000_NS10device_ptrIjEEPijS9_ijNS7_10__identityEEEvT0_T1_T2_T3_T4_T6_E12temp_storage+20];
	selp.b32 	%r408, %r407, 0, %p45;
	add.s32 	%r409, %r406, %r408;
	setp.gt.u32 	%p46, %r90, 128;
	ld.shared.u32 	%r410, [_ZZN3cub18CUB_300001_SM_10006detail6reduce28DeviceReduceSingleTileKernelINS2_10policy_hubIjjN4cuda3std3__44plusIjEEE10Policy1000EN6thrust24THRUST_300001_SM_1000_NS10device_ptrIjEEPijS9_ijNS7_10__identityEEEvT0_T1_T2_T3_T4_T6_E12temp_storage+24];
	selp.b32 	%r411, %r410, 0, %p46;
	add.s32 	%r412, %r409, %r411;
	setp.gt.u32 	%p47, %r90, 160;
	ld.shared.u32 	%r413, [_ZZN3cub18CUB_300001_SM_10006detail6reduce28DeviceReduceSingleTileKernelINS2_10policy_hubIjjN4cuda3std3__44plusIjEEE10Policy1000EN6thrust24THRUST_300001_SM_1000_NS10device_ptrIjEEPijS9_ijNS7_10__identityEEEvT0_T1_T2_T3_T4_T6_E12temp_storage+28];
	selp.b32 	%r414, %r413, 0, %p47;
	add.s32 	%r415, %r412, %r414;
	setp.gt.u32 	%p48, %r90, 192;
	ld.shared.u32 	%r416, [_ZZN3cub18CUB_300001_SM_10006detail6reduce28DeviceReduceSingleTileKernelINS2_10policy_hubIjjN4cuda3std3__44plusIjEEE10Policy1000EN6thrust24THRUST_300001_SM_1000_NS10device_ptrIjEEPijS9_ijNS7_10__identityEEEvT0_T1_T2_T3_T4_T6_E12temp_storage+32];
	selp.b32 	%r417, %r416, 0, %p48;
	add.s32 	%r418, %r415, %r417;
	setp.gt.u32 	%p49, %r90, 224;
	ld.shared.u32 	%r419, [_ZZN3cub18CUB_300001_SM_10006detail6reduce28DeviceReduceSingleTileKernelINS2_10policy_hubIjjN4cuda3std3__44plusIjEEE10Policy1000EN6thrust24THRUST_300001_SM_1000_NS10device_ptrIjEEPijS9_ijNS7_10__identityEEEvT0_T1_T2_T3_T4_T6_E12temp_storage+36];
	selp.b32 	%r420, %r419, 0, %p49;
	add.s32 	%r510, %r418, %r420;
	bra.uni 	$L__BB4_50;
$L__BB4_28:
	mov.u32 	%r40, %tid.x;
	mul.wide.u32 	%rd11, %r40, 4;
	add.s64 	%rd12, %rd2, %rd11;
	ld.global.u32 	%r93, [%rd12];
	ld.global.u32 	%r94, [%rd12+1024];
	ld.global.u32 	%r95, [%rd12+2048];
	ld.global.u32 	%r96, [%rd12+3072];
	ld.global.u32 	%r97, [%rd12+4096];
	ld.global.u32 	%r98, [%rd12+5120];
	ld.global.u32 	%r99, [%rd12+6144];
	ld.global.u32 	%r100, [%rd12+7168];
	ld.global.u32 	%r101, [%rd12+8192];
	ld.global.u32 	%r102, [%rd12+9216];
	ld.global.u32 	%r103, [%rd12+10240];
	ld.global.u32 	%r104, [%rd12+11264];
	ld.global.u32 	%r105, [%rd12+12288];
	ld.global.u32 	%r106, [%rd12+13312];
	ld.global.u32 	%r107, [%rd12+14336];
	ld.global.u32 	%r108, [%rd12+15360];
	add.s32 	%r109, %r94, %r93;
	add.s32 	%r110, %r95, %r109;
	add.s32 	%r111, %r96, %r110;
	add.s32 	%r112, %r97, %r111;
	add.s32 	%r113, %r98, %r112;
	add.s32 	%r114, %r99, %r113;
	add.s32 	%r115, %r100, %r114;
	add.s32 	%r116, %r101, %r115;
	add.s32 	%r117, %r102, %r116;
	add.s32 	%r118, %r103, %r117;
	add.s32 	%r119, %r104, %r118;
	add.s32 	%r120, %r105, %r119;
	add.s32 	%r121, %r106, %r120;
	add.s32 	%r122, %r107, %r121;
	add.s32 	%r509, %r108, %r122;
	add.s32 	%r42, %r90, -4096;
	setp.lt.u32 	%p3, %r42, 4096;
	mov.b32 	%r492, 4096;
	@%p3 bra 	$L__BB4_32;
	mov.b32 	%r492, 4096;
$L__BB4_30:
	add.s32 	%r124, %r40, %r492;
	mul.wide.u32 	%rd13, %r124, 4;
	add.s64 	%rd14, %rd2, %rd13;
	ld.global.u32 	%r125, [%rd14];
	ld.global.u32 	%r126, [%rd14+1024];
	ld.global.u32 	%r127, [%rd14+2048];
	ld.global.u32 	%r128, [%rd14+3072];
	ld.global.u32 	%r129, [%rd14+4096];
	ld.global.u32 	%r130, [%rd14+5120];
	ld.global.u32 	%r131, [%rd14+6144];
	ld.global.u32 	%r132, [%rd14+7168];
	ld.global.u32 	%r133, [%rd14+8192];
	ld.global.u32 	%r134, [%rd14+9216];
	ld.global.u32 	%r135, [%rd14+10240];
	ld.global.u32 	%r136, [%rd14+11264];
	ld.global.u32 	%r137, [%rd14+12288];
	ld.global.u32 	%r138, [%rd14+13312];
	ld.global.u32 	%r139, [%rd14+14336];
	ld.global.u32 	%r140, [%rd14+15360];
	add.s32 	%r141, %r125, %r509;
	add.s32 	%r142, %r126, %r141;
	add.s32 	%r143, %r127, %r142;
	add.s32 	%r144, %r128, %r143;
	add.s32 	%r145, %r129, %r144;
	add.s32 	%r146, %r130, %r145;
	add.s32 	%r147, %r131, %r146;
	add.s32 	%r148, %r132, %r147;
	add.s32 	%r149, %r133, %r148;
	add.s32 	%r150, %r134, %r149;
	add.s32 	%r151, %r135, %r150;
	add.s32 	%r152, %r136, %r151;
	add.s32 	%r153, %r137, %r152;
	add.s32 	%r154, %r138, %r153;
	add.s32 	%r155, %r139, %r154;
	add.s32 	%r509, %r140, %r155;
	sub.s32 	%r156, %r90, %r492;
	setp.lt.u32 	%p4, %r156, 4096;
	@%p4 bra 	$L__BB4_46;
	add.s32 	%r492, %r492, 4096;
	setp.le.u32 	%p5, %r492, %r42;
	@%p5 bra 	$L__BB4_30;
$L__BB4_32:
	setp.le.u32 	%p6, %r90, %r492;
	sub.s32 	%r157, %r90, %r492;
	setp.ge.s32 	%p7, %r40, %r157;
	or.pred  	%p8, %p6, %p7;
	@%p8 bra 	$L__BB4_46;
	not.b32 	%r160, %r40;
	add.s32 	%r161, %r90, %r160;
	sub.s32 	%r162, %r161, %r492;
	shr.u32 	%r163, %r162, 8;
	add.s32 	%r49, %r163, 1;
	and.b32  	%r50, %r49, 15;
	setp.lt.u32 	%p9, %r162, 3840;
	mov.u32 	%r501, %r40;
	@%p9 bra 	$L__BB4_37;
	or.b32  	%r495, %r40, 2048;
	add.s32 	%r494, %r40, %r492;
	and.b32  	%r164, %r49, 33554416;
	neg.s32 	%r493, %r164;
$L__BB4_35:
	.pragma "nounroll";
	mul.wide.u32 	%rd15, %r494, 4;
	add.s64 	%rd16, %rd2, %rd15;
	ld.global.u32 	%r165, [%rd16];
	add.s32 	%r166, %r165, %r509;
	add.s32 	%r167, %r494, 256;
	mul.wide.u32 	%rd17, %r167, 4;
	add.s64 	%rd18, %rd2, %rd17;
	ld.global.u32 	%r168, [%rd18];
	add.s32 	%r169, %r168, %r166;
	add.s32 	%r170, %r494, 512;
	mul.wide.u32 	%rd19, %r170, 4;
	add.s64 	%rd20, %rd2, %rd19;
	ld.global.u32 	%r171, [%rd20];
	add.s32 	%r172, %r171, %r169;
	add.s32 	%r173, %r494, 768;
	mul.wide.u32 	%rd21, %r173, 4;
	add.s64 	%rd22, %rd2, %rd21;
	ld.global.u32 	%r174, [%rd22];
	add.s32 	%r175, %r174, %r172;
	add.s32 	%r176, %r494, 1024;
	mul.wide.u32 	%rd23, %r176, 4;
	add.s64 	%rd24, %rd2, %rd23;
	ld.global.u32 	%r177, [%rd24];
	add.s32 	%r178, %r177, %r175;
	add.s32 	%r179, %r494, 1280;
	mul.wide.u32 	%rd25, %r179, 4;
	add.s64 	%rd26, %rd2, %rd25;
	ld.global.u32 	%r180, [%rd26];
	add.s32 	%r181, %r180, %r178;
	add.s32 	%r182, %r494, 1536;
	mul.wide.u32 	%rd27, %r182, 4;
	add.s64 	%rd28, %rd2, %rd27;
	ld.global.u32 	%r183, [%rd28];
	add.s32 	%r184, %r183, %r181;
	add.s32 	%r185, %r494, 1792;
	mul.wide.u32 	%rd29, %r185, 4;
	add.s64 	%rd30, %rd2, %rd29;
	ld.global.u32 	%r186, [%rd30];
	add.s32 	%r187, %r186, %r184;
	add.s32 	%r188, %r494, 2048;
	mul.wide.u32 	%rd31, %r188, 4;
	add.s64 	%rd32, %rd2, %rd31;
	ld.global.u32 	%r189, [%rd32];
	add.s32 	%r190, %r189, %r187;
	add.s32 	%r191, %r494, 2304;
	mul.wide.u32 	%rd33, %r191, 4;
	add.s64 	%rd34, %rd2, %rd33;
	ld.global.u32 	%r192, [%rd34];
	add.s32 	%r193, %r192, %r190;
	add.s32 	%r194, %r494, 2560;
	mul.wide.u32 	%rd35, %r194, 4;
	add.s64 	%rd36, %rd2, %rd35;
	ld.global.u32 	%r195, [%rd36];
	add.s32 	%r196, %r195, %r193;
	add.s32 	%r197, %r494, 2816;
	mul.wide.u32 	%rd37, %r197, 4;
	add.s64 	%rd38, %rd2, %rd37;
	ld.global.u32 	%r198, [%rd38];
	add.s32 	%r199, %r198, %r196;
	add.s32 	%r200, %r494, 3072;
	mul.wide.u32 	%rd39, %r200, 4;
	add.s64 	%rd40, %rd2, %rd39;
	ld.global.u32 	%r201, [%rd40];
	add.s32 	%r202, %r201, %r199;
	add.s32 	%r203, %r494, 3328;
	mul.wide.u32 	%rd41, %r203, 4;
	add.s64 	%rd42, %rd2, %rd41;
	ld.global.u32 	%r204, [%rd42];
	add.s32 	%r205, %r204, %r202;
	add.s32 	%r206, %r494, 3584;
	mul.wide.u32 	%rd43, %r206, 4;
	add.s64 	%rd44, %rd2, %rd43;
	ld.global.u32 	%r207, [%rd44];
	add.s32 	%r208, %r207, %r205;
	add.s32 	%r209, %r494, 3840;
	mul.wide.u32 	%rd45, %r209, 4;
	add.s64 	%rd46, %rd2, %rd45;
	ld.global.u32 	%r210, [%rd46];
	add.s32 	%r509, %r210, %r208;
	add.s32 	%r495, %r495, 4096;
	add.s32 	%r494, %r494, 4096;
	add.s32 	%r493, %r493, 16;
	setp.ne.s32 	%p10, %r493, 0;
	@%p10 bra 	$L__BB4_35;
	add.s32 	%r501, %r495, -2048;
$L__BB4_37:
	setp.eq.s32 	%p11, %r50, 0;
	@%p11 bra 	$L__BB4_46;
	and.b32  	%r66, %r49, 7;
	setp.lt.u32 	%p12, %r50, 8;
	@%p12 bra 	$L__BB4_40;
	add.s32 	%r212, %r501, %r492;
	mul.wide.u32 	%rd47, %r212, 4;
	add.s64 	%rd48, %rd2, %rd47;
	ld.global.u32 	%r213, [%rd48];
	add.s32 	%r214, %r213, %r509;
	add.s32 	%r215, %r212, 256;
	mul.wide.u32 	%rd49, %r215, 4;
	add.s64 	%rd50, %rd2, %rd49;
	ld.global.u32 	%r216, [%rd50];
	add.s32 	%r217, %r216, %r214;
	add.s32 	%r218, %r212, 512;
	mul.wide.u32 	%rd51, %r218, 4;
	add.s64 	%rd52, %rd2, %rd51;
	ld.global.u32 	%r219, [%rd52];
	add.s32 	%r220, %r219, %r217;
	add.s32 	%r221, %r212, 768;
	mul.wide.u32 	%rd53, %r221, 4;
	add.s64 	%rd54, %rd2, %rd53;
	ld.global.u32 	%r222, [%rd54];
	add.s32 	%r223, %r222, %r220;
	add.s32 	%r224, %r212, 1024;
	mul.wide.u32 	%rd55, %r224, 4;
	add.s64 	%rd56, %rd2, %rd55;
	ld.global.u32 	%r225, [%rd56];
	add.s32 	%r226, %r225, %r223;
	add.s32 	%r227, %r212, 1280;
	mul.wide.u32 	%rd57, %r227, 4;
	add.s64 	%rd58, %rd2, %rd57;
	ld.global.u32 	%r228, [%rd58];
	add.s32 	%r229, %r228, %r226;
	add.s32 	%r230, %r212, 1536;
	mul.wide.u32 	%rd59, %r230, 4;
	add.s64 	%rd60, %rd2, %rd59;
	ld.global.u32 	%r231, [%rd60];
	add.s32 	%r232, %r231, %r229;
	add.s32 	%r233, %r212, 1792;
	mul.wide.u32 	%rd61, %r233, 4;
	add.s64 	%rd62, %rd2, %rd61;
	ld.global.u32 	%r234, [%rd62];
	add.s32 	%r509, %r234, %r232;
	add.s32 	%r501, %r501, 2048;
$L__BB4_40:
	setp.eq.s32 	%p13, %r66, 0;
	@%p13 bra 	$L__BB4_46;
	and.b32  	%r72, %r49, 3;
	setp.lt.u32 	%p14, %r66, 4;
	@%p14 bra 	$L__BB4_43;
	add.s32 	%r236, %r501, %r492;
	mul.wide.u32 	%rd63, %r236, 4;
	add.s64 	%rd64, %rd2, %rd63;
	ld.global.u32 	%r237, [%rd64];
	add.s32 	%r238, %r237, %r509;
	add.s32 	%r239, %r236, 256;
	mul.wide.u32 	%rd65, %r239, 4;
	add.s64 	%rd66, %rd2, %rd65;
	ld.global.u32 	%r240, [%rd66];
	add.s32 	%r241, %r240, %r238;
	add.s32 	%r242, %r236, 512;
	mul.wide.u32 	%rd67, %r242, 4;
	add.s64 	%rd68, %rd2, %rd67;
	ld.global.u32 	%r243, [%rd68];
	add.s32 	%r244, %r243, %r241;
	add.s32 	%r245, %r236, 768;
	mul.wide.u32 	%rd69, %r245, 4;
	add.s64 	%rd70, %rd2, %rd69;
	ld.global.u32 	%r246, [%rd70];
	add.s32 	%r509, %r246, %r244;
	add.s32 	%r501, %r501, 1024;
$L__BB4_43:
	setp.eq.s32 	%p15, %r72, 0;
	@%p15 bra 	$L__BB4_46;
	add.s32 	%r507, %r501, %r492;
	neg.s32 	%r506, %r72;
$L__BB4_45:
	.pragma "nounroll";
	mul.wide.u32 	%rd71, %r507, 4;
	add.s64 	%rd72, %rd2, %rd71;
	ld.global.u32 	%r247, [%rd72];
	add.s32 	%r509, %r247, %r509;
	add.s32 	%r507, %r507, 256;
	add.s32 	%r506, %r506, 1;
	setp.ne.s32 	%p16, %r506, 0;
	@%p16 bra 	$L__BB4_45;
$L__BB4_46:
	// begin inline asm
	mov.u32 %r248, %laneid;
	// end inline asm
	mov.b32 	%r251, 1;
	mov.b32 	%r272, 31;
	mov.b32 	%r273, -1;
	// begin inline asm
	shfl.sync.down.b32 %r249, %r509, %r251, %r272, %r273;
	// end inline asm
	setp.gt.s32 	%p17, %r248, 30;
	selp.b32 	%r274, 0, %r249, %p17;
	add.s32 	%r255, %r274, %r509;
	mov.b32 	%r256, 2;
	// begin inline asm
	shfl.sync.down.b32 %r254, %r255, %r256, %r272, %r273;
	// end inline asm
	setp.gt.s32 	%p18, %r248, 29;
	selp.b32 	%r275, 0, %r254, %p18;
	add.s32 	%r260, %r255, %r275;
	mov.b32 	%r261, 4;
	// begin inline asm
	shfl.sync.down.b32 %r259, %r260, %r261, %r272, %r273;
	// end inline asm
	setp.gt.s32 	%p19, %r248, 27;
	selp.b32 	%r276, 0, %r259, %p19;
	add.s32 	%r265, %r260, %r276;
	mov.b32 	%r266, 8;
	// begin inline asm
	shfl.sync.down.b32 %r264, %r265, %r266, %r272, %r273;
	// end inline asm
	setp.gt.s32 	%p20, %r248, 23;
	selp.b32 	%r277, 0, %r264, %p20;
	add.s32 	%r270, %r265, %r277;
	mov.b32 	%r271, 16;
	// begin inline asm
	shfl.sync.down.b32 %r269, %r270, %r271, %r272, %r273;
	// end inline asm
	setp.gt.s32 	%p21, %r248, 15;
	selp.b32 	%r278, 0, %r269, %p21;
	add.s32 	%r510, %r270, %r278;
	setp.ne.s32 	%p22, %r248, 0;
	@%p22 bra 	$L__BB4_48;
	shr.u32 	%r279, %r40, 3;
	and.b32  	%r280, %r279, 124;
	mov.u32 	%r281, _ZZN3cub18CUB_300001_SM_10006detail6reduce28DeviceReduceSingleTileKernelINS2_10policy_hubIjjN4cuda3std3__44plusIjEEE10Policy1000EN6thrust24THRUST_300001_SM_1000_NS10device_ptrIjEEPijS9_ijNS7_10__identityEEEvT0_T1_T2_T3_T4_T6_E12temp_storage;
	add.s32 	%r282, %r281, %r280;
	st.shared.u32 	[%r282+8], %r510;
$L__BB4_48:
	bar.sync 	0;
	setp.ne.s32 	%p23, %r40, 0;
	@%p23 bra 	$L__BB4_50;
	ld.shared.u32 	%r283, [_ZZN3cub18CUB_300001_SM_10006detail6reduce28DeviceReduceSingleTileKernelINS2_10policy_hubIjjN4cuda3std3__44plusIjEEE10Policy1000EN6thrust24THRUST_300001_SM_1000_NS10device_ptrIjEEPijS9_ijNS7_10__identityEEEvT0_T1_T2_T3_T4_T6_E12temp_storage+12];
	add.s32 	%r284, %r283, %r510;
	ld.shared.u32 	%r285, [_ZZN3cub18CUB_300001_SM_10006detail6reduce28DeviceReduceSingleTileKernelINS2_10policy_hubIjjN4cuda3std3__44plusIjEEE10Policy1000EN6thrust24THRUST_300001_SM_1000_NS10device_ptrIjEEPijS9_ijNS7_10__identityEEEvT0_T1_T2_T3_T4_T6_E12temp_storage+16];
	add.s32 	%r286, %r284, %r285;
	ld.shared.u32 	%r287, [_ZZN3cub18CUB_300001_SM_10006detail6reduce28DeviceReduceSingleTileKernelINS2_10policy_hubIjjN4cuda3std3__44plusIjEEE10Policy1000EN6thrust24THRUST_300001_SM_1000_NS10device_ptrIjEEPijS9_ijNS7_10__identityEEEvT0_T1_T2_T3_T4_T6_E12temp_storage+20];
	add.s32 	%r288, %r286, %r287;
	ld.shared.u32 	%r289, [_ZZN3cub18CUB_300001_SM_10006detail6reduce28DeviceReduceSingleTileKernelINS2_10policy_hubIjjN4cuda3std3__44plusIjEEE10Policy1000EN6thrust24THRUST_300001_SM_1000_NS10device_ptrIjEEPijS9_ijNS7_10__identityEEEvT0_T1_T2_T3_T4_T6_E12temp_storage+24];
	add.s32 	%r290, %r288, %r289;
	ld.shared.u32 	%r291, [_ZZN3cub18CUB_300001_SM_10006detail6reduce28DeviceReduceSingleTileKernelINS2_10policy_hubIjjN4cuda3std3__44plusIjEEE10Policy1000EN6thrust24THRUST_300001_SM_1000_NS10device_ptrIjEEPijS9_ijNS7_10__identityEEEvT0_T1_T2_T3_T4_T6_E12temp_storage+28];
	add.s32 	%r292, %r290, %r291;
	ld.shared.u32 	%r293, [_ZZN3cub18CUB_300001_SM_10006detail6reduce28DeviceReduceSingleTileKernelINS2_10policy_hubIjjN4cuda3std3__44plusIjEEE10Policy1000EN6thrust24THRUST_300001_SM_1000_NS10device_ptrIjEEPijS9_ijNS7_10__identityEEEvT0_T1_T2_T3_T4_T6_E12temp_storage+32];
	add.s32 	%r294, %r292, %r293;
	ld.shared.u32 	%r295, [_ZZN3cub18CUB_300001_SM_10006detail6reduce28DeviceReduceSingleTileKernelINS2_10policy_hubIjjN4cuda3std3__44plusIjEEE10Policy1000EN6thrust24THRUST_300001_SM_1000_NS10device_ptrIjEEPijS9_ijNS7_10__identityEEEvT0_T1_T2_T3_T4_T6_E12temp_storage+36];
	add.s32 	%r510, %r294, %r295;
$L__BB4_50:
	mov.u32 	%r469, %tid.x;
	setp.ne.s32 	%p57, %r469, 0;
	@%p57 bra 	$L__BB4_52;
	add.s32 	%r470, %r510, %r91;
	st.global.u32 	[%rd1], %r470;
$L__BB4_52:
	ret;

}
	// .globl	_ZN3cub18CUB_300001_SM_10006detail6reduce18DeviceReduceKernelINS2_10policy_hubIjjN4cuda3std3__44plusIjEEE10Policy1000EN6thrust24THRUST_300001_SM_1000_NS10device_ptrIjEEjS9_jNS7_10__identityEEEvT0_PT3_T1_NS0_13GridEvenShareISK_EET2_T4_
.visible .entry _ZN3cub18CUB_300001_SM_10006detail6reduce18DeviceReduceKernelINS2_10policy_hubIjjN4cuda3std3__44plusIjEEE10Policy1000EN6thrust24THRUST_300001_SM_1000_NS10device_ptrIjEEjS9_jNS7_10__identityEEEvT0_PT3_T1_NS0_13GridEvenShareISK_EET2_T4_(
	.param .align 8 .b8 _ZN3cub18CUB_300001_SM_10006detail6reduce18DeviceReduceKernelINS2_10policy_hubIjjN4cuda3std3__44plusIjEEE10Policy1000EN6thrust24THRUST_300001_SM_1000_NS10device_ptrIjEEjS9_jNS7_10__identityEEEvT0_PT3_T1_NS0_13GridEvenShareISK_EET2_T4__param_0[8],
	.param .u64 .ptr .align 1 _ZN3cub18CUB_300001_SM_10006detail6reduce18DeviceReduceKernelINS2_10policy_hubIjjN4cuda3std3__44plusIjEEE10Policy1000EN6thrust24THRUST_300001_SM_1000_NS10device_ptrIjEEjS9_jNS7_10__identityEEEvT0_PT3_T1_NS0_13GridEvenShareISK_EET2_T4__param_1,
	.param .u32 _ZN3cub18CUB_300001_SM_10006detail6reduce18DeviceReduceKernelINS2_10policy_hubIjjN4cuda3std3__44plusIjEEE10Policy1000EN6thrust24THRUST_300001_SM_1000_NS10device_ptrIjEEjS9_jNS7_10__identityEEEvT0_PT3_T1_NS0_13GridEvenShareISK_EET2_T4__param_2,
	.param .align 4 .b8 _ZN3cub18CUB_300001_SM_10006detail6reduce18DeviceReduceKernelINS2_10policy_hubIjjN4cuda3std3__44plusIjEEE10Policy1000EN6thrust24THRUST_300001_SM_1000_NS10device_ptrIjEEjS9_jNS7_10__identityEEEvT0_PT3_T1_NS0_13GridEvenShareISK_EET2_T4__param_3[40],
	.param .align 1 .b8 _ZN3cub18CUB_300001_SM_10006detail6reduce18DeviceReduceKernelINS2_10policy_hubIjjN4cuda3std3__44plusIjEEE10Policy1000EN6thrust24THRUST_300001_SM_1000_NS10device_ptrIjEEjS9_jNS7_10__identityEEEvT0_PT3_T1_NS0_13GridEvenShareISK_EET2_T4__param_4[1],
	.param .align 1 .b8 _ZN3cub18CUB_300001_SM_10006detail6reduce18DeviceReduceKernelINS2_10policy_hubIjjN4cuda3std3__44plusIjEEE10Policy1000EN6thrust24THRUST_300001_SM_1000_NS10device_ptrIjEEjS9_jNS7_10__identityEEEvT0_PT3_T1_NS0_13GridEvenShareISK_EET2_T4__param_5[1]
)
.maxntid 256
{
	.reg .pred 	%p<57>;
	.reg .b16 	%rs<4>;
	.reg .b32 	%r<575>;
	.reg .b64 	%rd<130>;
	// demoted variable
	.shared .align 4 .b8 _ZZN3cub18CUB_300001_SM_10006detail6reduce18DeviceReduceKernelINS2_10policy_hubIjjN4cuda3std3__44plusIjEEE10Policy1000EN6thrust24THRUST_300001_SM_1000_NS10device_ptrIjEEjS9_jNS7_10__identityEEEvT0_PT3_T1_NS0_13GridEvenShareISK_EET2_T4_E12temp_storage[44];
	ld.param.u32 	%r1, [_ZN3cub18CUB_300001_SM_10006detail6reduce18DeviceReduceKernelINS2_10policy_hubIjjN4cuda3std3__44plusIjEEE10Policy1000EN6thrust24THRUST_300001_SM_1000_NS10device_ptrIjEEjS9_jNS7_10__identityEEEvT0_PT3_T1_NS0_13GridEvenShareISK_EET2_T4__param_3+20];
	ld.param.u32 	%r2, [_ZN3cub18CUB_300001_SM_10006detail6reduce18DeviceReduceKernelINS2_10policy_hubIjjN4cuda3std3__44plusIjEEE10Policy1000EN6thrust24THRUST_300001_SM_1000_NS10device_ptrIjEEjS9_jNS7_10__identityEEEvT0_PT3_T1_NS0_13GridEvenShareISK_EET2_T4__param_3+24];
	ld.param.u64 	%rd3, [_ZN3cub18CUB_300001_SM_10006detail6reduce18DeviceReduceKernelINS2_10policy_hubIjjN4cuda3std3__44plusIjEEE10Policy1000EN6thrust24THRUST_300001_SM_1000_NS10device_ptrIjEEjS9_jNS7_10__identityEEEvT0_PT3_T1_NS0_13GridEvenShareISK_EET2_T4__param_0];
	cvta.to.global.u64 	%rd1, %rd3;
	mov.u32 	%r3, %ctaid.x;
	shl.b32 	%r4, %r2, 12;
	shl.b32 	%r556, %r3, 12;
	sub.s32 	%r6, %r1, %r556;
	setp.gt.u32 	%p1, %r6, 4095;
	@%p1 bra 	$L__BB5_26;
	mov.u32 	%r7, %tid.x;
	setp.ge.u32 	%p23, %r7, %r6;
	mov.b32 	%r550, 0;
	mov.u32 	%r539, %r7;
	@%p23 bra 	$L__BB5_3;
	add.s32 	%r330, %r556, %r7;
	mul.wide.u32 	%rd66, %r330, 4;
	add.s64 	%rd67, %rd1, %rd66;
	ld.global.u32 	%r550, [%rd67];
	add.s32 	%r539, %r7, 256;
$L__BB5_3:
	setp.ge.u32 	%p24, %r539, %r6;
	@%p24 bra 	$L__BB5_17;
	not.b32 	%r332, %r539;
	add.s32 	%r333, %r1, %r332;
	sub.s32 	%r334, %r333, %r556;
	shr.u32 	%r335, %r334, 8;
	add.s32 	%r12, %r335, 1;
	and.b32  	%r13, %r12, 15;
	setp.lt.u32 	%p25, %r334, 3840;
	@%p25 bra 	$L__BB5_8;
	or.b32  	%r536, %r539, 2048;
	add.s32 	%r535, %r539, %r556;
	and.b32  	%r336, %r12, 33554416;
	neg.s32 	%r534, %r336;
$L__BB5_6:
	.pragma "nounroll";
	mul.wide.u32 	%rd68, %r535, 4;
	add.s64 	%rd69, %rd1, %rd68;
	ld.global.u32 	%r337, [%rd69];
	add.s32 	%r338, %r337, %r550;
	add.s32 	%r339, %r535, 256;
	mul.wide.u32 	%rd70, %r339, 4;
	add.s64 	%rd71, %rd1, %rd70;
	ld.global.u32 	%r340, [%rd71];
	add.s32 	%r341, %r340, %r338;
	add.s32 	%r342, %r535, 512;
	mul.wide.u32 	%rd72, %r342, 4;
	add.s64 	%rd73, %rd1, %rd72;
	ld.global.u32 	%r343, [%rd73];
	add.s32 	%r344, %r343, %r341;
	add.s32 	%r345, %r535, 768;
	mul.wide.u32 	%rd74, %r345, 4;
	add.s64 	%rd75, %rd1, %rd74;
	ld.global.u32 	%r346, [%rd75];
	add.s32 	%r347, %r346, %r344;
	add.s32 	%r348, %r535, 1024;
	mul.wide.u32 	%rd76, %r348, 4;
	add.s64 	%rd77, %rd1, %rd76;
	ld.global.u32 	%r349, [%rd77];
	add.s32 	%r350, %r349, %r347;
	add.s32 	%r351, %r535, 1280;
	mul.wide.u32 	%rd78, %r351, 4;
	add.s64 	%rd79, %rd1, %rd78;
	ld.global.u32 	%r352, [%rd79];
	add.s32 	%r353, %r352, %r350;
	add.s32 	%r354, %r535, 1536;
	mul.wide.u32 	%rd80, %r354, 4;
	add.s64 	%rd81, %rd1, %rd80;
	ld.global.u32 	%r355, [%rd81];
	add.s32 	%r356, %r355, %r353;
	add.s32 	%r357, %r535, 1792;
	mul.wide.u32 	%rd82, %r357, 4;
	add.s64 	%rd83, %rd1, %rd82;
	ld.global.u32 	%r358, [%rd83];
	add.s32 	%r359, %r358, %r356;
	add.s32 	%r360, %r535, 2048;
	mul.wide.u32 	%rd84, %r360, 4;
	add.s64 	%rd85, %rd1, %rd84;
	ld.global.u32 	%r361, [%rd85];
	add.s32 	%r362, %r361, %r359;
	add.s32 	%r363, %r535, 2304;
	mul.wide.u32 	%rd86, %r363, 4;
	add.s64 	%rd87, %rd1, %rd86;
	ld.global.u32 	%r364, [%rd87];
	add.s32 	%r365, %r364, %r362;
	add.s32 	%r366, %r535, 2560;
	mul.wide.u32 	%rd88, %r366, 4;
	add.s64 	%rd89, %rd1, %rd88;
	ld.global.u32 	%r367, [%rd89];
	add.s32 	%r368, %r367, %r365;
	add.s32 	%r369, %r535, 2816;
	mul.wide.u32 	%rd90, %r369, 4;
	add.s64 	%rd91, %rd1, %rd90;
	ld.global.u32 	%r370, [%rd91];
	add.s32 	%r371, %r370, %r368;
	add.s32 	%r372, %r535, 3072;
	mul.wide.u32 	%rd92, %r372, 4;
	add.s64 	%rd93, %rd1, %rd92;
	ld.global.u32 	%r373, [%rd93];
	add.s32 	%r374, %r373, %r371;
	add.s32 	%r375, %r535, 3328;
	mul.wide.u32 	%rd94, %r375, 4;
	add.s64 	%rd95, %rd1, %rd94;
	ld.global.u32 	%r376, [%rd95];
	add.s32 	%r377, %r376, %r374;
	add.s32 	%r378, %r535, 3584;
	mul.wide.u32 	%rd96, %r378, 4;
	add.s64 	%rd97, %rd1, %rd96;
	ld.global.u32 	%r379, [%rd97];
	add.s32 	%r380, %r379, %r377;
	add.s32 	%r381, %r535, 3840;
	mul.wide.u32 	%rd98, %r381, 4;
	add.s64 	%rd99, %rd1, %rd98;
	ld.global.u32 	%r382, [%rd99];
	add.s32 	%r550, %r382, %r380;
	add.s32 	%r536, %r536, 4096;
	add.s32 	%r535, %r535, 4096;
	add.s32 	%r534, %r534, 16;
	setp.ne.s32 	%p26, %r534, 0;
	@%p26 bra 	$L__BB5_6;
	add.s32 	%r539, %r536, -2048;
$L__BB5_8:
	setp.eq.s32 	%p27, %r13, 0;
	@%p27 bra 	$L__BB5_17;
	and.b32  	%r29, %r12, 7;
	setp.lt.u32 	%p28, %r13, 8;
	@%p28 bra 	$L__BB5_11;
	add.s32 	%r384, %r556, %r539;
	mul.wide.u32 	%rd100, %r384, 4;
	add.s64 	%rd101, %rd1, %rd100;
	ld.global.u32 	%r385, [%rd101];
	add.s32 	%r386, %r385, %r550;
	add.s32 	%r387, %r384, 256;
	mul.wide.u32 	%rd102, %r387, 4;
	add.s64 	%rd103, %rd1, %rd102;
	ld.global.u32 	%r388, [%rd103];
	add.s32 	%r389, %r388, %r386;
	add.s32 	%r390, %r384, 512;
	mul.wide.u32 	%rd104, %r390, 4;
	add.s64 	%rd105, %rd1, %rd104;
	ld.global.u32 	%r391, [%rd105];
	add.s32 	%r392, %r391, %r389;
	add.s32 	%r393, %r384, 768;
	mul.wide.u32 	%rd106, %r393, 4;
	add.s64 	%rd107, %rd1, %rd106;
	ld.global.u32 	%r394, [%rd107];
	add.s32 	%r395, %r394, %r392;
	add.s32 	%r396, %r384, 1024;
	mul.wide.u32 	%rd108, %r396, 4;
	add.s64 	%rd109, %rd1, %rd108;
	ld.global.u32 	%r397, [%rd109];
	add.s32 	%r398, %r397, %r395;
	add.s32 	%r399, %r384, 1280;
	mul.wide.u32 	%rd110, %r399, 4;
	add.s64 	%rd111, %rd1, %rd110;
	ld.global.u32 	%r400, [%rd111];
	add.s32 	%r401, %r400, %r398;
	add.s32 	%r402, %r384, 1536;
	mul.wide.u32 	%rd112, %r402, 4;
	add.s64 	%rd113, %rd1, %rd112;
	ld.global.u32 	%r403, [%rd113];
	add.s32 	%r404, %r403, %r401;
	add.s32 	%r405, %r384, 1792;
	mul.wide.u32 	%rd114, %r405, 4;
	add.s64 	%rd115, %rd1, %rd114;
	ld.global.u32 	%r406, [%rd115];
	add.s32 	%r550, %r406, %r404;
	add.s32 	%r539, %r539, 2048;
$L__BB5_11:
	setp.eq.s32 	%p29, %r29, 0;
	@%p29 bra 	$L__BB5_17;
	and.b32  	%r35, %r12, 3;
	setp.lt.u32 	%p30, %r29, 4;
	@%p30 bra 	$L__BB5_14;
	add.s32 	%r408, %r556, %r539;
	mul.wide.u32 	%rd116, %r408, 4;
	add.s64 	%rd117, %rd1, %rd116;
	ld.global.u32 	%r409, [%rd117];
	add.s32 	%r410, %r409, %r550;
	add.s32 	%r411, %r408, 256;
	mul.wide.u32 	%rd118, %r411, 4;
	add.s64 	%rd119, %rd1, %rd118;
	ld.global.u32 	%r412, [%rd119];
	add.s32 	%r413, %r412, %r410;
	add.s32 	%r414, %r408, 512;
	mul.wide.u32 	%rd120, %r414, 4;
	add.s64 	%rd121, %rd1, %rd120;
	ld.global.u32 	%r415, [%rd121];
	add.s32 	%r416, %r415, %r413;
	add.s32 	%r417, %r408, 768;
	mul.wide.u32 	%rd122, %r417, 4;
	add.s64 	%rd123, %rd1, %rd122;
	ld.global.u32 	%r418, [%rd123];
	add.s32 	%r550, %r418, %r416;
	add.s32 	%r539, %r539, 1024;
$L__BB5_14:
	setp.eq.s32 	%p31, %r35, 0;
	@%p31 bra 	$L__BB5_17;
	add.s32 	%r548, %r539, %r556;
	neg.s32 	%r547, %r35;
$L__BB5_16:
	.pragma "nounroll";
	mul.wide.u32 	%rd124, %r548, 4;
	add.s64 	%rd125, %rd1, %rd124;
	ld.global.u32 	%r419, [%rd125];
	add.s32 	%r550, %r419, %r550;
	add.s32 	%r548, %r548, 256;
	add.s32 	%r547, %r547, 1;
	setp.ne.s32 	%p32, %r547, 0;
	@%p32 bra 	$L__BB5_16;
$L__BB5_17:
	setp.lt.u32 	%p33, %r6, 256;
	@%p33 bra 	$L__BB5_22;
	// begin inline asm
	mov.u32 %r483, %laneid;
	// end inline asm
	mov.b32 	%r486, 1;
	mov.b32 	%r507, 31;
	mov.b32 	%r508, -1;
	// begin inline asm
	shfl.sync.down.b32 %r484, %r550, %r486, %r507, %r508;
	// end inline asm
	setp.gt.s32 	%p49, %r483, 30;
	selp.b32 	%r509, 0, %r484, %p49;
	add.s32 	%r490, %r509, %r550;
	mov.b32 	%r491, 2;
	// begin inline asm
	shfl.sync.down.b32 %r489, %r490, %r491, %r507, %r508;
	// end inline asm
	setp.gt.s32 	%p50, %r483, 29;
	selp.b32 	%r510, 0, %r489, %p50;
	add.s32 	%r495, %r490, %r510;
	mov.b32 	%r496, 4;
	// begin inline asm
	shfl.sync.down.b32 %r494, %r495, %r496, %r507, %r508;
	// end inline asm
	setp.gt.s32 	%p51, %r483, 27;
	selp.b32 	%r511, 0, %r494, %p51;
	add.s32 	%r500, %r495, %r511;
	mov.b32 	%r501, 8;
	// begin inline asm
	shfl.sync.down.b32 %r499, %r500, %r501, %r507, %r508;
	// end inline asm
	setp.gt.s32 	%p52, %r483, 23;
	selp.b32 	%r512, 0, %r499, %p52;
	add.s32 	%r505, %r500, %r512;
	mov.b32 	%r506, 16;
	// begin inline asm
	shfl.sync.down.b32 %r504, %r505, %r506, %r507, %r508;
	// end inline asm
	setp.gt.s32 	%p53, %r483, 15;
	selp.b32 	%r513, 0, %r504, %p53;
	add.s32 	%r574, %r505, %r513;
	setp.ne.s32 	%p54, %r483, 0;
	@%p54 bra 	$L__BB5_20;
	shr.u32 	%r514, %r7, 3;
	and.b32  	%r515, %r514, 124;
	mov.u32 	%r516, _ZZN3cub18CUB_300001_SM_10006detail6reduce18DeviceReduceKernelINS2_10policy_hubIjjN4cuda3std3__44plusIjEEE10Policy1000EN6thrust24THRUST_300001_SM_1000_NS10device_ptrIjEEjS9_jNS7_10__identityEEEvT0_PT3_T1_NS0_13GridEvenShareISK_EET2_T4_E12temp_storage;
	add.s32 	%r517, %r516, %r515;
	st.shared.u32 	[%r517+8], %r574;
$L__BB5_20:
	bar.sync 	0;
	setp.ne.s32 	%p55, %r7, 0;
	@%p55 bra 	$L__BB5_48;
	ld.shared.u32 	%r518, [_ZZN3cub18CUB_300001_SM_10006detail6reduce18DeviceReduceKernelINS2_10policy_hubIjjN4cuda3std3__44plusIjEEE10Policy1000EN6thrust24THRUST_300001_SM_1000_NS10device_ptrIjEEjS9_jNS7_10__identityEEEvT0_PT3_T1_NS0_13GridEvenShareISK_EET2_T4_E12temp_storage+12];
	add.s32 	%r519, %r518, %r574;
	ld.shared.u32 	%r520, [_ZZN3cub18CUB_300001_SM_10006detail6reduce18DeviceReduceKernelINS2_10policy_hubIjjN4cuda3std3__44plusIjEEE10Policy1000EN6thrust24THRUST_300001_SM_1000_NS10device_ptrIjEEjS9_jNS7_10__identityEEEvT0_PT3_T1_NS0_13GridEvenShareISK_EET2_T4_E12temp_storage+16];
	add.s32 	%r521, %r519, %r520;
	ld.shared.u32 	%r522, [_ZZN3cub18CUB_300001_SM_10006detail6reduce18DeviceReduceKernelINS2_10policy_hubIjjN4cuda3std3__44plusIjEEE10Policy1000EN6thrust24THRUST_300001_SM_1000_NS10device_ptrIjEEjS9_jNS7_10__identityEEEvT0_PT3_T1_NS0_13GridEvenShareISK_EET2_T4_E12temp_storage+20];
	add.s32 	%r523, %r521, %r522;
	ld.shared.u32 	%r524, [_ZZN3cub18CUB_300001_SM_10006detail6reduce18DeviceReduceKernelINS2_10policy_hubIjjN4cuda3std3__44plusIjEEE10Policy1000EN6thrust24THRUST_300001_SM_1000_NS10device_ptrIjEEjS9_jNS7_10__identityEEEvT0_PT3_T1_NS0_13GridEvenShareISK_EET2_T4_E12temp_storage+24];
	add.s32 	%r525, %r523, %r524;
	ld.shared.u32 	%r526, [_ZZN3cub18CUB_300001_SM_10006detail6reduce18DeviceReduceKernelINS2_10policy_hubIjjN4cuda3std3__44plusIjEEE10Policy1000EN6thrust24THRUST_300001_SM_1000_NS10device_ptrIjEEjS9_jNS7_10__identityEEEvT0_PT3_T1_NS0_13GridEvenShareISK_EET2_T4_E12temp_storage+28];
	add.s32 	%r527, %r525, %r526;
	ld.shared.u32 	%r528, [_ZZN3cub18CUB_300001_SM_10006detail6reduce18DeviceReduceKernelINS2_10policy_hubIjjN4cuda3std3__44plusIjEEE10Policy1000EN6thrust24THRUST_300001_SM_1000_NS10device_ptrIjEEjS9_jNS7_10__identityEEEvT0_PT3_T1_NS0_13GridEvenShareISK_EET2_T4_E12temp_storage+32];
	add.s32 	%r529, %r527, %r528;
	ld.shared.u32 	%r530, [_ZZN3cub18CUB_300001_SM_10006detail6reduce18DeviceReduceKernelINS2_10policy_hubIjjN4cuda3std3__44plusIjEEE10Policy1000EN6thrust24THRUST_300001_SM_1000_NS10device_ptrIjEEjS9_jNS7_10__identityEEEvT0_PT3_T1_NS0_13GridEvenShareISK_EET2_T4_E12temp_storage+36];
	add.s32 	%r574, %r529, %r530;
	bra.uni 	$L__BB5_48;
$L__BB5_22:
	// begin inline asm
	mov.u32 %r420, %laneid;
	// end inline asm
	and.b32  	%r446, %r7, 992;
	add.s32 	%r447, %r446, 32;
	setp.gt.u32 	%p34, %r447, %r6;
	not.b32 	%r448, %r446;
	add.s32 	%r449, %r6, %r448;
	selp.b32 	%r444, %r449, 31, %p34;
	mov.b32 	%r423, 1;
	mov.b32 	%r445, -1;
	// begin inline asm
	shfl.sync.down.b32 %r421, %r550, %r423, %r444, %r445;
	// end inline asm
	setp.lt.s32 	%p35, %r420, %r444;
	selp.b32 	%r450, %r421, 0, %p35;
	add.s32 	%r427, %r450, %r550;
	mov.b32 	%r428, 2;
	// begin inline asm
	shfl.sync.down.b32 %r426, %r427, %r428, %r444, %r445;
	// end inline asm
	add.s32 	%r451, %r420, 2;
	setp.gt.s32 	%p36, %r451, %r444;
	selp.b32 	%r452, 0, %r426, %p36;
	add.s32 	%r432, %r427, %r452;
	mov.b32 	%r433, 4;
	// begin inline asm
	shfl.sync.down.b32 %r431, %r432, %r433, %r444, %r445;
	// end inline asm
	add.s32 	%r453, %r420, 4;
	setp.gt.s32 	%p37, %r453, %r444;
	selp.b32 	%r454, 0, %r431, %p37;
	add.s32 	%r437, %r432, %r454;
	mov.b32 	%r438, 8;
	// begin inline asm
	shfl.sync.down.b32 %r436, %r437, %r438, %r444, %r445;
	// end inline asm
	add.s32 	%r455, %r420, 8;
	setp.gt.s32 	%p38, %r455, %r444;
	selp.b32 	%r456, 0, %r436, %p38;
	add.s32 	%r442, %r437, %r456;
	mov.b32 	%r443, 16;
	// begin inline asm
	shfl.sync.down.b32 %r441, %r442, %r443, %r444, %r445;
	// end inline asm
	add.s32 	%r457, %r420, 16;
	setp.gt.s32 	%p39, %r457, %r444;
	selp.b32 	%r458, 0, %r441, %p39;
	add.s32 	%r574, %r442, %r458;
	setp.ne.s32 	%p40, %r420, 0;
	@%p40 bra 	$L__BB5_24;
	shr.u32 	%r459, %r7, 3;
	and.b32  	%r460, %r459, 124;
	mov.u32 	%r461, _ZZN3cub18CUB_300001_SM_10006detail6reduce18DeviceReduceKernelINS2_10policy_hubIjjN4cuda3std3__44plusIjEEE10Policy1000EN6thrust24THRUST_300001_SM_1000_NS10device_ptrIjEEjS9_jNS7_10__identityEEEvT0_PT3_T1_NS0_13GridEvenShareISK_EET2_T4_E12temp_storage;
	add.s32 	%r462, %r461, %r460;
	st.shared.u32 	[%r462+8], %r574;
$L__BB5_24:
	bar.sync 	0;
	setp.ne.s32 	%p41, %r7, 0;
	@%p41 bra 	$L__BB5_48;
	setp.gt.u32 	%p42, %r6, 32;
	ld.shared.u32 	%r463, [_ZZN3cub18CUB_300001_SM_10006detail6reduce18DeviceReduceKernelINS2_10policy_hubIjjN4cuda3std3__44plusIjEEE10Policy1000EN6thrust24THRUST_300001_SM_1000_NS10device_ptrIjEEjS9_jNS7_10__identityEEEvT0_PT3_T1_NS0_13GridEvenShareISK_EET2_T4_E12temp_storage+12];
	selp.b32 	%r464, %r463, 0, %p42;
	add.s32 	%r465, %r464, %r574;
	setp.gt.u32 	%p43, %r6, 64;
	ld.shared.u32 	%r466, [_ZZN3cub18CUB_300001_SM_10006detail6reduce18DeviceReduceKernelINS2_10policy_hubIjjN4cuda3std3__44plusIjEEE10Policy1000EN6thrust24THRUST_300001_SM_1000_NS10device_ptrIjEEjS9_jNS7_10__identityEEEvT0_PT3_T1_NS0_13GridEvenShareISK_EET2_T4_E12temp_storage+16];
	selp.b32 	%r467, %r466, 0, %p43;
	add.s32 	%r468, %r465, %r467;
	setp.gt.u32 	%p44, %r6, 96;
	ld.shared.u32 	%r469, [_ZZN3cub18CUB_300001_SM_10006detail6reduce18DeviceReduceKernelINS2_10policy_hubIjjN4cuda3std3__44plusIjEEE10Policy1000EN6thrust24THRUST_300001_SM_1000_NS10device_ptrIjEEjS9_jNS7_10__identityEEEvT0_PT3_T1_NS0_13GridEvenShareISK_EET2_T4_E12temp_storage+20];
	selp.b32 	%r470, %r469, 0, %p44;
	add.s32 	%r471, %r468, %r470;
	setp.gt.u32 	%p45, %r6, 128;
	ld.shared.u32 	%r472, [_ZZN3cub18CUB_300001_SM_10006detail6reduce18DeviceReduceKernelINS2_10policy_hubIjjN4cuda3std3__44plusIjEEE10Policy1000EN6thrust24THRUST_300001_SM_1000_NS10device_ptrIjEEjS9_jNS7_10__identityEEEvT0_PT3_T1_NS0_13GridEvenShareISK_EET2_T4_E12temp_storage+24];
	selp.b32 	%r473, %r472, 0, %p45;
	add.s32 	%r474, %r471, %r473;
	setp.gt.u32 	%p46, %r6, 160;
	ld.shared.u32 	%r475, [_ZZN3cub18CUB_300001_SM_10006detail6reduce18DeviceReduceKernelINS2_10policy_hubIjjN4cuda3std3__44plusIjEEE10Policy1000EN6thrust24THRUST_300001_SM_1000_NS10device_ptrIjEEjS9_jNS7_10__identityEEEvT0_PT3_T1_NS0_13GridEvenShareISK_EET2_T4_E12temp_storage+28];
	selp.b32 	%r476, %r475, 0, %p46;
	add.s32 	%r477, %r474, %r476;
	setp.gt.u32 	%p47, %r6, 192;
	ld.shared.u32 	%r478, [_ZZN3cub18CUB_300001_SM_10006detail6reduce18DeviceReduceKernelINS2_10policy_hubIjjN4cuda3std3__44plusIjEEE10Policy1000EN6thrust24THRUST_300001_SM_1000_NS10device_ptrIjEEjS9_jNS7_10__identityEEEvT0_PT3_T1_NS0_13GridEvenShareISK_EET2_T4_E12temp_storage+32];
	selp.b32 	%r479, %r478, 0, %p47;
	add.s32 	%r480, %r477, %r479;
	setp.gt.u32 	%p48, %r6, 224;
	ld.shared.u32 	%r481, [_ZZN3cub18CUB_300001_SM_10006detail6reduce18DeviceReduceKernelINS2_10policy_hubIjjN4cuda3std3__44plusIjEEE10Policy1000EN6thrust24THRUST_300001_SM_1000_NS10device_ptrIjEEjS9_jNS7_10__identityEEEvT0_PT3_T1_NS0_13GridEvenShareISK_EET2_T4_E12temp_storage+36];
	selp.b32 	%r482, %r481, 0, %p48;
	add.s32 	%r574, %r480, %r482;
	bra.uni 	$L__BB5_48;
$L__BB5_26:
	mov.u32 	%r54, %tid.x;
	add.s32 	%r110, %r54, %r556;
	mul.wide.u32 	%rd4, %r110, 4;
	add.s64 	%rd5, %rd1, %rd4;
	ld.global.u32 	%r111, [%rd5];
	ld.global.u32 	%r112, [%rd5+1024];
	ld.global.u32 	%r113, [%rd5+2048];
	ld.global.u32 	%r114, [%rd5+3072];
	ld.global.u32 	%r115, [%rd5+4096];
	ld.global.u32 	%r116, [%rd5+5120];
	ld.global.u32 	%r117, [%rd5+6144];
	ld.global.u32 	%r118, [%rd5+7168];
	ld.global.u32 	%r119, [%rd5+8192];
	ld.global.u32 	%r120, [%rd5+9216];
	ld.global.u32 	%r121, [%rd5+10240];
	ld.global.u32 	%r122, [%rd5+11264];
	ld.global.u32 	%r123, [%rd5+12288];
	ld.global.u32 	%r124, [%rd5+13312];
	ld.global.u32 	%r125, [%rd5+14336];
	ld.global.u32 	%r126, [%rd5+15360];
	add.s32 	%r127, %r112, %r111;
	add.s32 	%r128, %r113, %r127;
	add.s32 	%r129, %r114, %r128;
	add.s32 	%r130, %r115, %r129;
	add.s32 	%r131, %r116, %r130;
	add.s32 	%r132, %r117, %r131;
	add.s32 	%r133, %r118, %r132;
	add.s32 	%r134, %r119, %r133;
	add.s32 	%r135, %r120, %r134;
	add.s32 	%r136, %r121, %r135;
	add.s32 	%r137, %r122, %r136;
	add.s32 	%r138, %r123, %r137;
	add.s32 	%r139, %r124, %r138;
	add.s32 	%r140, %r125, %r139;
	add.s32 	%r573, %r126, %r140;
	setp.lt.u32 	%p2, %r6, %r4;
	@%p2 bra 	$L__BB5_44;
	add.s32 	%r56, %r4, %r556;
	not.b32 	%r142, %r54;
	add.s32 	%r143, %r142, %r1;
	sub.s32 	%r144, %r143, %r4;
	sub.s32 	%r552, %r144, %r556;
	add.s32 	%r145, %r56, %r54;
	add.s32 	%r551, %r145, 2048;
	mov.b32 	%r554, 0;
	mov.u32 	%r553, %r56;
$L__BB5_28:
	add.s32 	%r556, %r556, %r4;
	add.s32 	%r147, %r1, -4096;
	setp.gt.u32 	%p3, %r556, %r147;
	@%p3 bra 	$L__BB5_30;
	add.s32 	%r148, %r54, %r556;
	mul.wide.u32 	%rd6, %r148, 4;
	add.s64 	%rd7, %rd1, %rd6;
	ld.global.u32 	%r149, [%rd7];
	ld.global.u32 	%r150, [%rd7+1024];
	ld.global.u32 	%r151, [%rd7+2048];
	ld.global.u32 	%r152, [%rd7+3072];
	ld.global.u32 	%r153, [%rd7+4096];
	ld.global.u32 	%r154, [%rd7+5120];
	ld.global.u32 	%r155, [%rd7+6144];
	ld.global.u32 	%r156, [%rd7+7168];
	ld.global.u32 	%r157, [%rd7+8192];
	ld.global.u32 	%r158, [%rd7+9216];
	ld.global.u32 	%r159, [%rd7+10240];
	ld.global.u32 	%r160, [%rd7+11264];
	ld.global.u32 	%r161, [%rd7+12288];
	ld.global.u32 	%r162, [%rd7+13312];
	ld.global.u32 	%r163, [%rd7+14336];
	ld.global.u32 	%r164, [%rd7+15360];
	add.s32 	%r165, %r149, %r573;
	add.s32 	%r166, %r150, %r165;
	add.s32 	%r167, %r151, %r166;
	add.s32 	%r168, %r152, %r167;
	add.s32 	%r169, %r153, %r168;
	add.s32 	%r170, %r154, %r169;
	add.s32 	%r171, %r155, %r170;
	add.s32 	%r172, %r156, %r171;
	add.s32 	%r173, %r157, %r172;
	add.s32 	%r174, %r158, %r173;
	add.s32 	%r175, %r159, %r174;
	add.s32 	%r176, %r160, %r175;
	add.s32 	%r177, %r161, %r176;
	add.s32 	%r178, %r162, %r177;
	add.s32 	%r179, %r163, %r178;
	add.s32 	%r573, %r164, %r179;
	sub.s32 	%r180, %r1, %r556;
	setp.lt.u32 	%p4, %r180, %r4;
	add.s32 	%r554, %r554, 1;
	add.s32 	%r553, %r553, %r4;
	sub.s32 	%r552, %r552, %r4;
	add.s32 	%r551, %r551, %r4;
	@%p4 bra 	$L__BB5_44;
	bra.uni 	$L__BB5_28;
$L__BB5_30:
	setp.le.u32 	%p5, %r1, %r556;
	sub.s32 	%r182, %r1, %r556;
	setp.ge.s32 	%p6, %r54, %r182;
	or.pred  	%p7, %p5, %p6;
	@%p7 bra 	$L__BB5_44;
	not.b32 	%r185, %r54;
	add.s32 	%r186, %r1, %r185;
	sub.s32 	%r187, %r186, %r56;
	mul.lo.s32 	%r188, %r2, %r554;
	shl.b32 	%r189, %r188, 12;
	sub.s32 	%r190, %r187, %r189;
	shr.u32 	%r191, %r190, 8;
	add.s32 	%r71, %r191, 1;
	and.b32  	%r72, %r71, 15;
	setp.lt.u32 	%p8, %r190, 3840;
	mov.u32 	%r565, %r54;
	@%p8 bra 	$L__BB5_35;
	or.b32  	%r559, %r54, 2048;
	shr.u32 	%r192, %r552, 8;
	add.s32 	%r193, %r192, 1;
	and.b32  	%r194, %r193, 33554416;
	neg.s32 	%r557, %r194;
$L__BB5_33:
	.pragma "nounroll";
	add.s32 	%r195, %r551, -2048;
	mul.wide.u32 	%rd8, %r195, 4;
	add.s64 	%rd9, %rd1, %rd8;
	ld.global.u32 	%r196, [%rd9];
	add.s32 	%r197, %r196, %r573;
	add.s32 	%r198, %r551, -1792;
	mul.wide.u32 	%rd10, %r198, 4;
	add.s64 	%rd11, %rd1, %rd10;
	ld.global.u32 	%r199, [%rd11];
	add.s32 	%r200, %r199, %r197;
	add.s32 	%r201, %r551, -1536;
	mul.wide.u32 	%rd12, %r201, 4;
	add.s64 	%rd13, %rd1, %rd12;
	ld.global.u32 	%r202, [%rd13];
	add.s32 	%r203, %r202, %r200;
	add.s32 	%r204, %r551, -1280;
	mul.wide.u32 	%rd14, %r204, 4;
	add.s64 	%rd15, %rd1, %rd14;
	ld.global.u32 	%r205, [%rd15];
	add.s32 	%r206, %r205, %r203;
	add.s32 	%r207, %r551, -1024;
	mul.wide.u32 	%rd16, %r207, 4;
	add.s64 	%rd17, %rd1, %rd16;
	ld.global.u32 	%r208, [%rd17];
	add.s32 	%r209, %r208, %r206;
	add.s32 	%r210, %r551, -768;
	mul.wide.u32 	%rd18, %r210, 4;
	add.s64 	%rd19, %rd1, %rd18;
	ld.global.u32 	%r211, [%rd19];
	add.s32 	%r212, %r211, %r209;
	add.s32 	%r213, %r551, -512;
	mul.wide.u32 	%rd20, %r213, 4;
	add.s64 	%rd21, %rd1, %rd20;
	ld.global.u32 	%r214, [%rd21];
	add.s32 	%r215, %r214, %r212;
	add.s32 	%r216, %r551, 1792;
	add.s32 	%r217, %r551, -256;
	mul.wide.u32 	%rd22, %r217, 4;
	add.s64 	%rd23, %rd1, %rd22;
	ld.global.u32 	%r218, [%rd23];
	add.s32 	%r219, %r218, %r215;
	mul.wide.u32 	%rd24, %r551, 4;
	add.s64 	%rd25, %rd1, %rd24;
	ld.global.u32 	%r220, [%rd25];
	add.s32 	%r221, %r220, %r219;
	add.s32 	%r222, %r551, 256;
	mul.wide.u32 	%rd26, %r222, 4;
	add.s64 	%rd27, %rd1, %rd26;
	ld.global.u32 	%r223, [%rd27];
	add.s32 	%r224, %r223, %r221;
	add.s32 	%r225, %r551, 512;
	mul.wide.u32 	%rd28, %r225, 4;
	add.s64 	%rd29, %rd1, %rd28;
	ld.global.u32 	%r226, [%rd29];
	add.s32 	%r227, %r226, %r224;
	add.s32 	%r228, %r551, 768;
	mul.wide.u32 	%rd30, %r228, 4;
	add.s64 	%rd31, %rd1, %rd30;
	ld.global.u32 	%r229, [%rd31];
	add.s32 	%r230, %r229, %r227;
	add.s32 	%r231, %r551, 1024;
	mul.wide.u32 	%rd32, %r231, 4;
	add.s64 	%rd33, %rd1, %rd32;
	ld.global.u32 	%r232, [%rd33];
	add.s32 	%r233, %r232, %r230;
	add.s32 	%r234, %r551, 1280;
	mul.wide.u32 	%rd34, %r234, 4;
	add.s64 	%rd35, %rd1, %rd34;
	ld.global.u32 	%r235, [%rd35];
	add.s32 	%r236, %r235, %r233;
	add.s32 	%r237, %r551, 1536;
	mul.wide.u32 	%rd36, %r237, 4;
	add.s64 	%rd37, %rd1, %rd36;
	ld.global.u32 	%r238, [%rd37];
	add.s32 	%r239, %r238, %r236;
	mul.wide.u32 	%rd38, %r216, 4;
	add.s64 	%rd39, %rd1, %rd38;
	ld.global.u32 	%r240, [%rd39];
	add.s32 	%r573, %r240, %r239;
	add.s32 	%r559, %r559, 4096;
	add.s32 	%r551, %r551, 4096;
	add.s32 	%r557, %r557, 16;
	setp.ne.s32 	%p9, %r557, 0;
	@%p9 bra 	$L__BB5_33;
	add.s32 	%r565, %r559, -2048;
$L__BB5_35:
	setp.eq.s32 	%p10, %r72, 0;
	@%p10 bra 	$L__BB5_44;
	and.b32  	%r87, %r71, 7;
	setp.lt.u32 	%p11, %r72, 8;
	@%p11 bra 	$L__BB5_38;
	add.s32 	%r242, %r565, %r556;
	mul.wide.u32 	%rd40, %r242, 4;
	add.s64 	%rd41, %rd1, %rd40;
	ld.global.u32 	%r243, [%rd41];
	add.s32 	%r244, %r243, %r573;
	add.s32 	%r245, %r242, 256;
	mul.wide.u32 	%rd42, %r245, 4;
	add.s64 	%rd43, %rd1, %rd42;
	ld.global.u32 	%r246, [%rd43];
	add.s32 	%r247, %r246, %r244;
	add.s32 	%r248, %r242, 512;
	mul.wide.u32 	%rd44, %r248, 4;
	add.s64 	%rd45, %rd1, %rd44;
	ld.global.u32 	%r249, [%rd45];
	add.s32 	%r250, %r249, %r247;
	add.s32 	%r251, %r242, 768;
	mul.wide.u32 	%rd46, %r251, 4;
	add.s64 	%rd47, %rd1, %rd46;
	ld.global.u32 	%r252, [%rd47];
	add.s32 	%r253, %r252, %r250;
	add.s32 	%r254, %r242, 1024;
	mul.wide.u32 	%rd48, %r254, 4;
	add.s64 	%rd49, %rd1, %rd48;
	ld.global.u32 	%r255, [%rd49];
	add.s32 	%r256, %r255, %r253;
	add.s32 	%r257, %r242, 1280;
	mul.wide.u32 	%rd50, %r257, 4;
	add.s64 	%rd51, %rd1, %rd50;
	ld.global.u32 	%r258, [%rd51];
	add.s32 	%r259, %r258, %r256;
	add.s32 	%r260, %r242, 1536;
	mul.wide.u32 	%rd52, %r260, 4;
	add.s64 	%rd53, %rd1, %rd52;
	ld.global.u32 	%r261, [%rd53];
	add.s32 	%r262, %r261, %r259;
	add.s32 	%r263, %r242, 1792;
	mul.wide.u32 	%rd54, %r263, 4;
	add.s64 	%rd55, %rd1, %rd54;
	ld.global.u32 	%r264, [%rd55];
	add.s32 	%r573, %r264, %r262;
	add.s32 	%r565, %r565, 2048;
$L__BB5_38:
	setp.eq.s32 	%p12, %r87, 0;
	@%p12 bra 	$L__BB5_44;
	setp.lt.u32 	%p13, %r87, 4;
	@%p13 bra 	$L__BB5_41;
	add.s32 	%r266, %r565, %r556;
	mul.wide.u32 	%rd56, %r266, 4;
	add.s64 	%rd57, %rd1, %rd56;
	ld.global.u32 	%r267, [%rd57];
	add.s32 	%r268, %r267, %r573;
	add.s32 	%r269, %r266, 256;
	mul.wide.u32 	%rd58, %r269, 4;
	add.s64 	%rd59, %rd1, %rd58;
	ld.global.u32 	%r270, [%rd59];
	add.s32 	%r271, %r270, %r268;
	add.s32 	%r272, %r266, 512;
	mul.wide.u32 	%rd60, %r272, 4;
	add.s64 	%rd61, %rd1, %rd60;
	ld.global.u32 	%r273, [%rd61];
	add.s32 	%r274, %r273, %r271;
	add.s32 	%r275, %r266, 768;
	mul.wide.u32 	%rd62, %r275, 4;
	add.s64 	%rd63, %rd1, %rd62;
	ld.global.u32 	%r276, [%rd63];
	add.s32 	%r573, %r276, %r274;
	add.s32 	%r565, %r565, 1024;
$L__BB5_41:
	and.b32  	%r277, %r71, 3;
	setp.eq.s32 	%p14, %r277, 0;
	@%p14 bra 	$L__BB5_44;
	add.s32 	%r571, %r565, %r553;
	cvt.u16.u32 	%rs1, %r552;
	shr.u16 	%rs2, %rs1, 8;
	add.s16 	%rs3, %rs2, 1;
	cvt.u32.u16 	%r278, %rs3;
	and.b32  	%r279, %r278, 3;
	neg.s32 	%r570, %r279;
$L__BB5_43:
	.pragma "nounroll";
	mul.wide.u32 	%rd64, %r571, 4;
	add.s64 	%rd65, %rd1, %rd64;
	ld.global.u32 	%r280, [%rd65];
	add.s32 	%r573, %r280, %r573;
	add.s32 	%r571, %r571, 256;
	add.s32 	%r570, %r570, 1;
	setp.ne.s32 	%p15, %r570, 0;
	@%p15 bra 	$L__BB5_43;
$L__BB5_44:
	// begin inline asm
	mov.u32 %r281, %laneid;
	// end inline asm
	mov.b32 	%r284, 1;
	mov.b32 	%r305, 31;
	mov.b32 	%r306, -1;
	// begin inline asm
	shfl.sync.down.b32 %r282, %r573, %r284, %r305, %r306;
	// end inline asm
	setp.gt.s32 	%p16, %r281, 30;
	selp.b32 	%r307, 0, %r282, %p16;
	add.s32 	%r288, %r307, %r573;
	mov.b32 	%r289, 2;
	// begin inline asm
	shfl.sync.down.b32 %r287, %r288, %r289, %r305, %r306;
	// end inline asm
	setp.gt.s32 	%p17, %r281, 29;
	selp.b32 	%r308, 0, %r287, %p17;
	add.s32 	%r293, %r288, %r308;
	mov.b32 	%r294, 4;
	// begin inline asm
	shfl.sync.down.b32 %r292, %r293, %r294, %r305, %r306;
	// end inline asm
	setp.gt.s32 	%p18, %r281, 27;
	selp.b32 	%r309, 0, %r292, %p18;
	add.s32 	%r298, %r293, %r309;
	mov.b32 	%r299, 8;
	// begin inline asm
	shfl.sync.down.b32 %r297, %r298, %r299, %r305, %r306;
	// end inline asm
	setp.gt.s32 	%p19, %r281, 23;
	selp.b32 	%r310, 0, %r297, %p19;
	add.s32 	%r303, %r298, %r310;
	mov.b32 	%r304, 16;
	// begin inline asm
	shfl.sync.down.b32 %r302, %r303, %r304, %r305, %r306;
	// end inline asm
	setp.gt.s32 	%p20, %r281, 15;
	selp.b32 	%r311, 0, %r302, %p20;
	add.s32 	%r574, %r303, %r311;
	setp.ne.s32 	%p21, %r281, 0;
	@%p21 bra 	$L__BB5_46;
	shr.u32 	%r312, %r54, 3;
	and.b32  	%r313, %r312, 124;
	mov.u32 	%r314, _ZZN3cub18CUB_300001_SM_10006detail6reduce18DeviceReduceKernelINS2_10policy_hubIjjN4cuda3std3__44plusIjEEE10Policy1000EN6thrust24THRUST_300001_SM_1000_NS10device_ptrIjEEjS9_jNS7_10__identityEEEvT0_PT3_T1_NS0_13GridEvenShareISK_EET2_T4_E12temp_storage;
	add.s32 	%r315, %r314, %r313;
	st.shared.u32 	[%r315+8], %r574;
$L__BB5_46:
	bar.sync 	0;
	setp.ne.s32 	%p22, %r54, 0;
	@%p22 bra 	$L__BB5_48;
	ld.shared.u32 	%r316, [_ZZN3cub18CUB_300001_SM_10006detail6reduce18DeviceReduceKernelINS2_10policy_hubIjjN4cuda3std3__44plusIjEEE10Policy1000EN6thrust24THRUST_300001_SM_1000_NS10device_ptrIjEEjS9_jNS7_10__identityEEEvT0_PT3_T1_NS0_13GridEvenShareISK_EET2_T4_E12temp_storage+12];
	add.s32 	%r317, %r316, %r574;
	ld.shared.u32 	%r318, [_ZZN3cub18CUB_300001_SM_10006detail6reduce18DeviceReduceKernelINS2_10policy_hubIjjN4cuda3std3__44plusIjEEE10Policy1000EN6thrust24THRUST_300001_SM_1000_NS10device_ptrIjEEjS9_jNS7_10__identityEEEvT0_PT3_T1_NS0_13GridEvenShareISK_EET2_T4_E12temp_storage+16];
	add.s32 	%r319, %r317, %r318;
	ld.shared.u32 	%r320, [_ZZN3cub18CUB_300001_SM_10006detail6reduce18DeviceReduceKernelINS2_10policy_hubIjjN4cuda3std3__44plusIjEEE10Policy1000EN6thrust24THRUST_300001_SM_1000_NS10device_ptrIjEEjS9_jNS7_10__identityEEEvT0_PT3_T1_NS0_13GridEvenShareISK_EET2_T4_E12temp_storage+20];
	add.s32 	%r321, %r319, %r320;
	ld.shared.u32 	%r322, [_ZZN3cub18CUB_300001_SM_10006detail6reduce18DeviceReduceKernelINS2_10policy_hubIjjN4cuda3std3__44plusIjEEE10Policy1000EN6thrust24THRUST_300001_SM_1000_NS10device_ptrIjEEjS9_jNS7_10__identityEEEvT0_PT3_T1_NS0_13GridEvenShareISK_EET2_T4_E12temp_storage+24];
	add.s32 	%r323, %r321, %r322;
	ld.shared.u32 	%r324, [_ZZN3cub18CUB_300001_SM_10006detail6reduce18DeviceReduceKernelINS2_10policy_hubIjjN4cuda3std3__44plusIjEEE10Policy1000EN6thrust24THRUST_300001_SM_1000_NS10device_ptrIjEEjS9_jNS7_10__identityEEEvT0_PT3_T1_NS0_13GridEvenShareISK_EET2_T4_E12temp_storage+28];
	add.s32 	%r325, %r323, %r324;
	ld.shared.u32 	%r326, [_ZZN3cub18CUB_300001_SM_10006detail6reduce18DeviceReduceKernelINS2_10policy_hubIjjN4cuda3std3__44plusIjEEE10Policy1000EN6thrust24THRUST_300001_SM_1000_NS10device_ptrIjEEjS9_jNS7_10__identityEEEvT0_PT3_T1_NS0_13GridEvenShareISK_EET2_T4_E12temp_storage+32];
	add.s32 	%r327, %r325, %r326;
	ld.shared.u32 	%r328, [_ZZN3cub18CUB_300001_SM_10006detail6reduce18DeviceReduceKernelINS2_10policy_hubIjjN4cuda3std3__44plusIjEEE10Policy1000EN6thrust24THRUST_300001_SM_1000_NS10device_ptrIjEEjS9_jNS7_10__identityEEEvT0_PT3_T1_NS0_13GridEvenShareISK_EET2_T4_E12temp_storage+36];
	add.s32 	%r574, %r327, %r328;
$L__BB5_48:
	mov.u32 	%r531, %tid.x;
	setp.ne.s32 	%p56, %r531, 0;
	@%p56 bra 	$L__BB5_50;
	ld.param.u64 	%rd129, [_ZN3cub18CUB_300001_SM_10006detail6reduce18DeviceReduceKernelINS2_10policy_hubIjjN4cuda3std3__44plusIjEEE10Policy1000EN6thrust24THRUST_300001_SM_1000_NS10device_ptrIjEEjS9_jNS7_10__identityEEEvT0_PT3_T1_NS0_13GridEvenShareISK_EET2_T4__param_1];
	cvta.to.global.u64 	%rd126, %rd129;
	mul.wide.u32 	%rd127, %r3, 4;
	add.s64 	%rd128, %rd126, %rd127;
	st.global.u32 	[%rd128], %r574;
$L__BB5_50:
	ret;

}
	// .globl	_ZN3cub18CUB_300001_SM_10006detail6reduce28DeviceReduceSingleTileKernelINS2_10policy_hubIjjN4cuda3std3__44plusIjEEE10Policy1000EPjPiiS9_ijNS7_10__identityEEEvT0_T1_T2_T3_T4_T6_
.visible .entry _ZN3cub18CUB_300001_SM_10006detail6reduce28DeviceReduceSingleTileKernelINS2_10policy_hubIjjN4cuda3std3__44plusIjEEE10Policy1000EPjPiiS9_ijNS7_10__identityEEEvT0_T1_T2_T3_T4_T6_(
	.param .u64 .ptr .align 1 _ZN3cub18CUB_300001_SM_10006detail6reduce28DeviceReduceSingleTileKernelINS2_10policy_hubIjjN4cuda3std3__44plusIjEEE10Policy1000EPjPiiS9_ijNS7_10__identityEEEvT0_T1_T2_T3_T4_T6__param_0,
	.param .u64 .ptr .align 1 _ZN3cub18CUB_300001_SM_10006detail6reduce28DeviceReduceSingleTileKernelINS2_10policy_hubIjjN4cuda3std3__44plusIjEEE10Policy1000EPjPiiS9_ijNS7_10__identityEEEvT0_T1_T2_T3_T4_T6__param_1,
	.param .u32 _ZN3cub18CUB_300001_SM_10006detail6reduce28DeviceReduceSingleTileKernelINS2_10policy_hubIjjN4cuda3std3__44plusIjEEE10Policy1000EPjPiiS9_ijNS7_10__identityEEEvT0_T1_T2_T3_T4_T6__param_2,
	.param .align 1 .b8 _ZN3cub18CUB_300001_SM_10006detail6reduce28DeviceReduceSingleTileKernelINS2_10policy_hubIjjN4cuda3std3__44plusIjEEE10Policy1000EPjPiiS9_ijNS7_10__identityEEEvT0_T1_T2_T3_T4_T6__param_3[1],
	.param .u32 _ZN3cub18CUB_300001_SM_10006detail6reduce28DeviceReduceSingleTileKernelINS2_10policy_hubIjjN4cuda3std3__44plusIjEEE10Policy1000EPjPiiS9_ijNS7_10__identityEEEvT0_T1_T2_T3_T4_T6__param_4,
	.param .align 1 .b8 _ZN3cub18CUB_300001_SM_10006detail6reduce28DeviceReduceSingleTileKernelINS2_10policy_hubIjjN4cuda3std3__44plusIjEEE10Policy1000EPjPiiS9_ijNS7_10__identityEEEvT0_T1_T2_T3_T4_T6__param_5[1]
)
.maxntid 256
.minnctapersm 1
{
	.reg .pred 	%p<97>;
	.reg .b32 	%r<687>;
	.reg .b64 	%rd<125>;
	// demoted variable
	.shared .align 4 .b8 _ZZN3cub18CUB_300001_SM_10006detail6reduce28DeviceReduceSingleTileKernelINS2_10policy_hubIjjN4cuda3std3__44plusIjEEE10Policy1000EPjPiiS9_ijNS7_10__identityEEEvT0_T1_T2_T3_T4_T6_E12temp_storage[44];
	ld.param.u64 	%rd16, [_ZN3cub18CUB_300001_SM_10006detail6reduce28DeviceReduceSingleTileKernelINS2_10policy_hubIjjN4cuda3std3__44plusIjEEE10Policy1000EPjPiiS9_ijNS7_10__identityEEEvT0_T1_T2_T3_T4_T6__param_0];
	ld.param.u64 	%rd17, [_ZN3cub18CUB_300001_SM_10006detail6reduce28DeviceReduceSingleTileKernelINS2_10policy_hubIjjN4cuda3std3__44plusIjEEE10Policy1000EPjPiiS9_ijNS7_10__identityEEEvT0_T1_T2_T3_T4_T6__param_1];
	ld.param.u32 	%r120, [_ZN3cub18CUB_300001_SM_10006detail6reduce28DeviceReduceSingleTileKernelINS2_10policy_hubIjjN4cuda3std3__44plusIjEEE10Policy1000EPjPiiS9_ijNS7_10__identityEEEvT0_T1_T2_T3_T4_T6__param_2];
	ld.param.u32 	%r121, [_ZN3cub18CUB_300001_SM_10006detail6reduce28DeviceReduceSingleTileKernelINS2_10policy_hubIjjN4cuda3std3__44plusIjEEE10Policy1000EPjPiiS9_ijNS7_10__identityEEEvT0_T1_T2_T3_T4_T6__param_4];
	cvta.to.global.u64 	%rd1, %rd17;
	setp.ne.s32 	%p1, %r120, 0;
	@%p1 bra 	$L__BB6_3;
	mov.u32 	%r633, %tid.x;
	setp.ne.s32 	%p96, %r633, 0;
	@%p96 bra 	$L__BB6_74;
	st.global.u32 	[%rd1], %r121;
	bra.uni 	$L__BB6_74;
$L__BB6_3:
	and.b64  	%rd18, %rd16, 15;
	setp.ne.s64 	%p2, %rd18, 0;
	@%p2 bra 	$L__BB6_38;
	setp.gt.s32 	%p49, %r120, 4095;
	@%p49 bra 	$L__BB6_22;
	mov.u32 	%r1, %tid.x;
	setp.ge.s32 	%p66, %r1, %r120;
	mov.b32 	%r644, 0;
	mov.u32 	%r639, %r1;
	@%p66 bra 	$L__BB6_7;
	mul.wide.u32 	%rd113, %r1, 4;
	add.s64 	%rd112, %rd16, %rd113;
	// begin inline asm
	ld.global.nc.u32 %r644, [%rd112];
	// end inline asm
	add.s32 	%r639, %r1, 256;
$L__BB6_7:
	setp.ge.s32 	%p67, %r639, %r120;
	@%p67 bra 	$L__BB6_13;
	not.b32 	%r507, %r639;
	add.s32 	%r6, %r120, %r507;
	and.b32  	%r508, %r6, 768;
	setp.eq.s32 	%p68, %r508, 768;
	@%p68 bra 	$L__BB6_11;
	mul.wide.u32 	%rd114, %r639, 4;
	add.s64 	%rd121, %rd16, %rd114;
	shr.u32 	%r509, %r6, 8;
	add.s32 	%r510, %r509, 1;
	and.b32  	%r511, %r510, 3;
	neg.s32 	%r636, %r511;
$L__BB6_10:
	.pragma "nounroll";
	// begin inline asm
	ld.global.nc.u32 %r512, [%rd121];
	// end inline asm
	add.s32 	%r644, %r512, %r644;
	add.s32 	%r639, %r639, 256;
	add.s64 	%rd121, %rd121, 1024;
	add.s32 	%r636, %r636, 1;
	setp.ne.s32 	%p69, %r636, 0;
	@%p69 bra 	$L__BB6_10;
$L__BB6_11:
	setp.lt.u32 	%p70, %r6, 768;
	@%p70 bra 	$L__BB6_13;
$L__BB6_12:
	mul.wide.s32 	%rd120, %r639, 4;
	add.s64 	%rd116, %rd16, %rd120;
	// begin inline asm
	ld.global.nc.u32 %r513, [%rd116];
	// end inline asm
	add.s32 	%r517, %r513, %r644;
	add.s64 	%rd117, %rd116, 1024;
	// begin inline asm
	ld.global.nc.u32 %r514, [%rd117];
	// end inline asm
	add.s32 	%r518, %r514, %r517;
	add.s64 	%rd118, %rd116, 2048;
	// begin inline asm
	ld.global.nc.u32 %r515, [%rd118];
	// end inline asm
	add.s32 	%r519, %r515, %r518;
	add.s64 	%rd119, %rd116, 3072;
	// begin inline asm
	ld.global.nc.u32 %r516, [%rd119];
	// end inline asm
	add.s32 	%r644, %r516, %r519;
	add.s32 	%r639, %r639, 1024;
	setp.lt.s32 	%p71, %r639, %r120;
	@%p71 bra 	$L__BB6_12;
$L__BB6_13:
	setp.lt.s32 	%p72, %r120, 256;
	@%p72 bra 	$L__BB6_18;
	// begin inline asm
	mov.u32 %r583, %laneid;
	// end inline asm
	mov.b32 	%r586, 1;
	mov.b32 	%r607, 31;
	mov.b32 	%r608, -1;
	// begin inline asm
	shfl.sync.down.b32 %r584, %r644, %r586, %r607, %r608;
	// end inline asm
	setp.gt.s32 	%p88, %r583, 30;
	selp.b32 	%r609, 0, %r584, %p88;
	add.s32 	%r590, %r609, %r644;
	mov.b32 	%r591, 2;
	// begin inline asm
	shfl.sync.down.b32 %r589, %r590, %r591, %r607, %r608;
	// end inline asm
	setp.gt.s32 	%p89, %r583, 29;
	selp.b32 	%r610, 0, %r589, %p89;
	add.s32 	%r595, %r590, %r610;
	mov.b32 	%r596, 4;
	// begin inline asm
	shfl.sync.down.b32 %r594, %r595, %r596, %r607, %r608;
	// end inline asm
	setp.gt.s32 	%p90, %r583, 27;
	selp.b32 	%r611, 0, %r594, %p90;
	add.s32 	%r600, %r595, %r611;
	mov.b32 	%r601, 8;
	// begin inline asm
	shfl.sync.down.b32 %r599, %r600, %r601, %r607, %r608;
	// end inline asm
	setp.gt.s32 	%p91, %r583, 23;
	selp.b32 	%r612, 0, %r599, %p91;
	add.s32 	%r605, %r600, %r612;
	mov.b32 	%r606, 16;
	// begin inline asm
	shfl.sync.down.b32 %r604, %r605, %r606, %r607, %r608;
	// end inline asm
	setp.gt.s32 	%p92, %r583, 15;
	selp.b32 	%r613, 0, %r604, %p92;
	add.s32 	%r686, %r605, %r613;
	setp.ne.s32 	%p93, %r583, 0;
	@%p93 bra 	$L__BB6_16;
	shr.u32 	%r614, %r1, 3;
	and.b32  	%r615, %r614, 124;
	mov.u32 	%r616, _ZZN3cub18CUB_300001_SM_10006detail6reduce28DeviceReduceSingleTileKernelINS2_10policy_hubIjjN4cuda3std3__44plusIjEEE10Policy1000EPjPiiS9_ijNS7_10__identityEEEvT0_T1_T2_T3_T4_T6_E12temp_storage;
	add.s32 	%r617, %r616, %r615;
	st.shared.u32 	[%r617+8], %r686;
$L__BB6_16:
	bar.sync 	0;
	setp.ne.s32 	%p94, %r1, 0;
	@%p94 bra 	$L__BB6_72;
	ld.shared.u32 	%r618, [_ZZN3cub18CUB_300001_SM_10006detail6reduce28DeviceReduceSingleTileKernelINS2_10policy_hubIjjN4cuda3std3__44plusIjEEE10Policy1000EPjPiiS9_ijNS7_10__identityEEEvT0_T1_T2_T3_T4_T6_E12temp_storage+12];
	add.s32 	%r619, %r618, %r686;
	ld.shared.u32 	%r620, [_ZZN3cub18CUB_300001_SM_10006detail6reduce28DeviceReduceSingleTileKernelINS2_10policy_hubIjjN4cuda3std3__44plusIjEEE10Policy1000EPjPiiS9_ijNS7_10__identityEEEvT0_T1_T2_T3_T4_T6_E12temp_storage+16];
	add.s32 	%r621, %r619, %r620;
	ld.shared.u32 	%r622, [_ZZN3cub18CUB_300001_SM_10006detail6reduce28DeviceReduceSingleTileKernelINS2_10policy_hubIjjN4cuda3std3__44plusIjEEE10Policy1000EPjPiiS9_ijNS7_10__identityEEEvT0_T1_T2_T3_T4_T6_E12temp_storage+20];
	add.s32 	%r623, %r621, %r622;
	ld.shared.u32 	%r624, [_ZZN3cub18CUB_300001_SM_10006detail6reduce28DeviceReduceSingleTileKernelINS2_10policy_hubIjjN4cuda3std3__44plusIjEEE10Policy1000EPjPiiS9_ijNS7_10__identityEEEvT0_T1_T2_T3_T4_T6_E12temp_storage+24];
	add.s32 	%r625, %r623, %r624;
	ld.shared.u32 	%r626, [_ZZN3cub18CUB_300001_SM_10006detail6reduce28DeviceReduceSingleTileKernelINS2_10policy_hubIjjN4cuda3std3__44plusIjEEE10Policy1000EPjPiiS9_ijNS7_10__identityEEEvT0_T1_T2_T3_T4_T6_E12temp_storage+28];
	add.s32 	%r627, %r625, %r626;
	ld.shared.u32 	%r628, [_ZZN3cub18CUB_300001_SM_10006detail6reduce28DeviceReduceSingleTileKernelINS2_10policy_hubIjjN4cuda3std3__44plusIjEEE10Policy1000EPjPiiS9_ijNS7_10__identityEEEvT0_T1_T2_T3_T4_T6_E12temp_storage+32];
	add.s32 	%r629, %r627, %r628;
	ld.shared.u32 	%r630, [_ZZN3cub18CUB_300001_SM_10006detail6reduce28DeviceReduceSingleTileKernelINS2_10policy_hubIjjN4cuda3std3__44plusIjEEE10Policy1000EPjPiiS9_ijNS7_10__identityEEEvT0_T1_T2_T3_T4_T6_E12temp_storage+36];
	add.s32 	%r686, %r629, %r630;
	bra.uni 	$L__BB6_72;
$L__BB6_18:
	// begin inline asm
	mov.u32 %r520, %laneid;
	// end inline asm
	and.b32  	%r546, %r1, 992;
	add.s32 	%r547, %r546, 32;
	setp.gt.s32 	%p73, %r547, %r120;
	not.b32 	%r548, %r546;
	add.s32 	%r549, %r120, %r548;
	selp.b32 	%r544, %r549, 31, %p73;
	mov.b32 	%r523, 1;
	mov.b32 	%r545, -1;
	// begin inline asm
	shfl.sync.down.b32 %r521, %r644, %r523, %r544, %r545;
	// end inline asm
	setp.lt.s32 	%p74, %r520, %r544;
	selp.b32 	%r550, %r521, 0, %p74;
	add.s32 	%r527, %r550, %r644;
	mov.b32 	%r528, 2;
	// begin inline asm
	shfl.sync.down.b32 %r526, %r527, %r528, %r544, %r545;
	// end inline asm
	add.s32 	%r551, %r520, 2;
	setp.gt.s32 	%p75, %r551, %r544;
	selp.b32 	%r552, 0, %r526, %p75;
	add.s32 	%r532, %r527, %r552;
	mov.b32 	%r533, 4;
	// begin inline asm
	shfl.sync.down.b32 %r531, %r532, %r533, %r544, %r545;
	// end inline asm
	add.s32 	%r553, %r520, 4;
	setp.gt.s32 	%p76, %r553, %r544;
	selp.b32 	%r554, 0, %r531, %p76;
	add.s32 	%r537, %r532, %r554;
	mov.b32 	%r538, 8;
	// begin inline asm
	shfl.sync.down.b32 %r536, %r537, %r538, %r544, %r545;
	// end inline asm
	add.s32 	%r555, %r520, 8;
	setp.gt.s32 	%p77, %r555, %r544;
	selp.b32 	%r556, 0, %r536, %p77;
	add.s32 	%r542, %r537, %r556;
	mov.b32 	%r543, 16;
	// begin inline asm
	shfl.sync.down.b32 %r541, %r542, %r543, %r544, %r545;
	// end inline asm
	add.s32 	%r557, %r520, 16;
	setp.gt.s32 	%p78, %r557, %r544;
	selp.b32 	%r558, 0, %r541, %p78;
	add.s32 	%r686, %r542, %r558;
	setp.ne.s32 	%p79, %r520, 0;
	@%p79 bra 	$L__BB6_20;
	shr.u32 	%r559, %r1, 3;
	and.b32  	%r560, %r559, 124;
	mov.u32 	%r561, _ZZN3cub18CUB_300001_SM_10006detail6reduce28DeviceReduceSingleTileKernelINS2_10policy_hubIjjN4cuda3std3__44plusIjEEE10Policy1000EPjPiiS9_ijNS7_10__identityEEEvT0_T1_T2_T3_T4_T6_E12temp_storage;
	add.s32 	%r562, %r561, %r560;
	st.shared.u32 	[%r562+8], %r686;
$L__BB6_20:
	bar.sync 	0;
	setp.ne.s32 	%p80, %r1, 0;
	@%p80 bra 	$L__BB6_72;
	setp.gt.s32 	%p81, %r120, 32;
	ld.shared.u32 	%r563, [_ZZN3cub18CUB_300001_SM_10006detail6reduce28DeviceReduceSingleTileKernelINS2_10policy_hubIjjN4cuda3std3__44plusIjEEE10Policy1000EPjPiiS9_ijNS7_10__identityEEEvT0_T1_T2_T3_T4_T6_E12temp_storage+12];
	selp.b32 	%r564, %r563, 0, %p81;
	add.s32 	%r565, %r564, %r686;
	setp.gt.s32 	%p82, %r120, 64;
	ld.shared.u32 	%r566, [_ZZN3cub18CUB_300001_SM_10006detail6reduce28DeviceReduceSingleTileKernelINS2_10policy_hubIjjN4cuda3std3__44plusIjEEE10Policy1000EPjPiiS9_ijNS7_10__identityEEEvT0_T1_T2_T3_T4_T6_E12temp_storage+16];
	selp.b32 	%r567, %r566, 0, %p82;
	add.s32 	%r568, %r565, %r567;
	setp.gt.s32 	%p83, %r120, 96;
	ld.shared.u32 	%r569, [_ZZN3cub18CUB_300001_SM_10006detail6reduce28DeviceReduceSingleTileKernelINS2_10policy_hubIjjN4cuda3std3__44plusIjEEE10Policy1000EPjPiiS9_ijNS7_10__identityEEEvT0_T1_T2_T3_T4_T6_E12temp_storage+20];
	selp.b32 	%r570, %r569, 0, %p83;
	add.s32 	%r571, %r568, %r570;
	setp.gt.s32 	%p84, %r120, 128;
	ld.shared.u32 	%r572, [_ZZN3cub18CUB_300001_SM_10006detail6reduce28DeviceReduceSingleTileKernelINS2_10policy_hubIjjN4cuda3std3__44plusIjEEE10Policy1000EPjPiiS9_ijNS7_10__identityEEEvT0_T1_T2_T3_T4_T6_E12temp_storage+24];
	selp.b32 	%r573, %r572, 0, %p84;
	add.s32 	%r574, %r571, %r573;
	setp.gt.s32 	%p85, %r120, 160;
	ld.shared.u32 	%r575, [_ZZN3cub18CUB_300001_SM_10006detail6reduce28DeviceReduceSingleTileKernelINS2_10policy_hubIjjN4cuda3std3__44plusIjEEE10Policy1000EPjPiiS9_ijNS7_10__identityEEEvT0_T1_T2_T3_T4_T6_E12temp_storage+28];
	selp.b32 	%r576, %r575, 0, %p85;
	add.s32 	%r577, %r574, %r576;
	setp.gt.s32 	%p86, %r120, 192;
	ld.shared.u32 	%r578, [_ZZN3cub18CUB_300001_SM_10006detail6reduce28DeviceReduceSingleTileKernelINS2_10policy_hubIjjN4cuda3std3__44plusIjEEE10Policy1000EPjPiiS9_ijNS7_10__identityEEEvT0_T1_T2_T3_T4_T6_E12temp_storage+32];
	selp.b32 	%r579, %r578, 0, %p86;
	add.s32 	%r580, %r577, %r579;
	setp.gt.s32 	%p87, %r120, 224;
	ld.shared.u32 	%r581, [_ZZN3cub18CUB_300001_SM_10006detail6reduce28DeviceReduceSingleTileKernelINS2_10policy_hubIjjN4cuda3std3__44plusIjEEE10Policy1000EPjPiiS9_ijNS7_10__identityEEEvT0_T1_T2_T3_T4_T6_E12temp_storage+36];
	selp.b32 	%r582, %r581, 0, %p87;
	add.s32 	%r686, %r580, %r582;
	bra.uni 	$L__BB6_72;
$L__BB6_22:
	mov.u32 	%r26, %tid.x;
	shl.b32 	%r377, %r26, 2;
	mul.wide.u32 	%rd86, %r377, 4;
	add.s64 	%rd76, %rd16, %rd86;
	// begin inline asm
	ld.global.nc.v2.u64 {%rd74, %rd75}, [%rd76];
	// end inline asm
	mov.b64 	{%r378, %r379}, %rd75;
	mov.b64 	{%r380, %r381}, %rd74;
	add.s64 	%rd79, %rd76, 4096;
	// begin inline asm
	ld.global.nc.v2.u64 {%rd77, %rd78}, [%rd79];
	// end inline asm
	mov.b64 	{%r382, %r383}, %rd78;
	mov.b64 	{%r384, %r385}, %rd77;
	add.s64 	%rd82, %rd76, 8192;
	// begin inline asm
	ld.global.nc.v2.u64 {%rd80, %rd81}, [%rd82];
	// end inline asm
	mov.b64 	{%r386, %r387}, %rd81;
	mov.b64 	{%r388, %r389}, %rd80;
	add.s64 	%rd85, %rd76, 12288;
	// begin inline asm
	ld.global.nc.v2.u64 {%rd83, %rd84}, [%rd85];
	// end inline asm
	mov.b64 	{%r390, %r391}, %rd84;
	mov.b64 	{%r392, %r393}, %rd83;
	add.s32 	%r394, %r381, %r380;
	add.s32 	%r395, %r378, %r394;
	add.s32 	%r396, %r379, %r395;
	add.s32 	%r397, %r384, %r396;
	add.s32 	%r398, %r385, %r397;
	add.s32 	%r399, %r382, %r398;
	add.s32 	%r400, %r383, %r399;
	add.s32 	%r401, %r388, %r400;
	add.s32 	%r402, %r389, %r401;
	add.s32 	%r403, %r386, %r402;
	add.s32 	%r404, %r387, %r403;
	add.s32 	%r405, %r392, %r404;
	add.s32 	%r406, %r393, %r405;
	add.s32 	%r407, %r390, %r406;
	add.s32 	%r659, %r391, %r407;
	setp.lt.u32 	%p50, %r120, 8192;
	mov.b32 	%r648, 4096;
	@%p50 bra 	$L__BB6_26;
	add.s32 	%r28, %r120, -4096;
	mov.b32 	%r648, 4096;
$L__BB6_24:
	mul.wide.s32 	%rd99, %r648, 4;
	add.s64 	%rd89, %rd76, %rd99;
	// begin inline asm
	ld.global.nc.v2.u64 {%rd87, %rd88}, [%rd89];
	// end inline asm
	mov.b64 	{%r409, %r410}, %rd88;
	mov.b64 	{%r411, %r412}, %rd87;
	add.s64 	%rd92, %rd89, 4096;
	// begin inline asm
	ld.global.nc.v2.u64 {%rd90, %rd91}, [%rd92];
	// end inline asm
	mov.b64 	{%r413, %r414}, %rd91;
	mov.b64 	{%r415, %r416}, %rd90;
	add.s64 	%rd95, %rd89, 8192;
	// begin inline asm
	ld.global.nc.v2.u64 {%rd93, %rd94}, [%rd95];
	// end inline asm
	mov.b64 	{%r417, %r418}, %rd94;
	mov.b64 	{%r419, %r420}, %rd93;
	add.s64 	%rd98, %rd89, 12288;
	// begin inline asm
	ld.global.nc.v2.u64 {%rd96, %rd97}, [%rd98];
	// end inline asm
	mov.b64 	{%r421, %r422}, %rd97;
	mov.b64 	{%r423, %r424}, %rd96;
	add.s32 	%r425, %r411, %r659;
	add.s32 	%r426, %r412, %r425;
	add.s32 	%r427, %r409, %r426;
	add.s32 	%r428, %r410, %r427;
	add.s32 	%r429, %r415, %r428;
	add.s32 	%r430, %r416, %r429;
	add.s32 	%r431, %r413, %r430;
	add.s32 	%r432, %r414, %r431;
	add.s32 	%r433, %r419, %r432;
	add.s32 	%r434, %r420, %r433;
	add.s32 	%r435, %r417, %r434;
	add.s32 	%r436, %r418, %r435;
	add.s32 	%r437, %r423, %r436;
	add.s32 	%r438, %r424, %r437;
	add.s32 	%r439, %r421, %r438;
	add.s32 	%r659, %r422, %r439;
	sub.s32 	%r440, %r120, %r648;
	setp.lt.s32 	%p51, %r440, 4096;
	@%p51 bra 	$L__BB6_34;
	add.s32 	%r648, %r648, 4096;
	setp.le.s32 	%p52, %r648, %r28;
	@%p52 bra 	$L__BB6_24;
$L__BB6_26:
	setp.le.s32 	%p53, %r120, %r648;
	@%p53 bra 	$L__BB6_34;
	sub.s32 	%r35, %r120, %r648;
	setp.ge.s32 	%p54, %r26, %r35;
	@%p54 bra 	$L__BB6_34;
	not.b32 	%r442, %r26;
	add.s32 	%r443, %r120, %r442;
	sub.s32 	%r36, %r443, %r648;
	and.b32  	%r444, %r36, 768;
	setp.eq.s32 	%p55, %r444, 768;
	mov.u32 	%r653, %r26;
	@%p55 bra 	$L__BB6_31;
	add.s32 	%r650, %r26, %r648;
	shr.u32 	%r445, %r36, 8;
	add.s32 	%r446, %r445, 1;
	and.b32  	%r447, %r446, 3;
	neg.s32 	%r649, %r447;
	mov.u32 	%r653, %r26;
$L__BB6_30:
	.pragma "nounroll";
	mul.wide.u32 	%rd101, %r650, 4;
	add.s64 	%rd100, %rd16, %rd101;
	// begin inline asm
	ld.global.nc.u32 %r448, [%rd100];
	// end inline asm
	add.s32 	%r659, %r448, %r659;
	add.s32 	%r653, %r653, 256;
	add.s32 	%r650, %r650, 256;
	add.s32 	%r649, %r649, 1;
	setp.ne.s32 	%p56, %r649, 0;
	@%p56 bra 	$L__BB6_30;
$L__BB6_31:
	setp.lt.u32 	%p57, %r36, 768;
	@%p57 bra 	$L__BB6_34;
	cvt.u64.u32 	%rd102, %r653;
	cvt.u64.u32 	%rd103, %r648;
	add.s64 	%rd104, %rd102, %rd103;
	shl.b64 	%rd105, %rd104, 2;
	add.s64 	%rd106, %rd105, %rd16;
	add.s64 	%rd122, %rd106, 2048;
	add.s32 	%r656, %r653, %r648;
$L__BB6_33:
	mul.wide.u32 	%rd111, %r656, 4;
	add.s64 	%rd107, %rd16, %rd111;
	// begin inline asm
	ld.global.nc.u32 %r449, [%rd107];
	// end inline asm
	add.s32 	%r453, %r449, %r659;
	add.s64 	%rd108, %rd122, -1024;
	// begin inline asm
	ld.global.nc.u32 %r450, [%rd108];
	// end inline asm
	add.s32 	%r454, %r450, %r453;
	// begin inline asm
	ld.global.nc.u32 %r451, [%rd122];
	// end inline asm
	add.s32 	%r455, %r451, %r454;
	add.s64 	%rd110, %rd122, 1024;
	// begin inline asm
	ld.global.nc.u32 %r452, [%rd110];
	// end inline asm
	add.s32 	%r659, %r452, %r455;
	add.s32 	%r653, %r653, 1024;
	add.s64 	%rd122, %rd122, 4096;
	add.s32 	%r656, %r656, 1024;
	setp.lt.s32 	%p58, %r653, %r35;
	@%p58 bra 	$L__BB6_33;
$L__BB6_34:
	// begin inline asm
	mov.u32 %r456, %laneid;
	// end inline asm
	mov.b32 	%r459, 1;
	mov.b32 	%r480, 31;
	mov.b32 	%r481, -1;
	// begin inline asm
	shfl.sync.down.b32 %r457, %r659, %r459, %r480, %r481;
	// end inline asm
	setp.gt.s32 	%p59, %r456, 30;
	selp.b32 	%r482, 0, %r457, %p59;
	add.s32 	%r463, %r482, %r659;
	mov.b32 	%r464, 2;
	// begin inline asm
	shfl.sync.down.b32 %r462, %r463, %r464, %r480, %r481;
	// end inline asm
	setp.gt.s32 	%p60, %r456, 29;
	selp.b32 	%r483, 0, %r462, %p60;
	add.s32 	%r468, %r463, %r483;
	mov.b32 	%r469, 4;
	// begin inline asm
	shfl.sync.down.b32 %r467, %r468, %r469, %r480, %r481;
	// end inline asm
	setp.gt.s32 	%p61, %r456, 27;
	selp.b32 	%r484, 0, %r467, %p61;
	add.s32 	%r473, %r468, %r484;
	mov.b32 	%r474, 8;
	// begin inline asm
	shfl.sync.down.b32 %r472, %r473, %r474, %r480, %r481;
	// end inline asm
	setp.gt.s32 	%p62, %r456, 23;
	selp.b32 	%r485, 0, %r472, %p62;
	add.s32 	%r478, %r473, %r485;
	mov.b32 	%r479, 16;
	// begin inline asm
	shfl.sync.down.b32 %r477, %r478, %r479, %r480, %r481;
	// end inline asm
	setp.gt.s32 	%p63, %r456, 15;
	selp.b32 	%r486, 0, %r477, %p63;
	add.s32 	%r686, %r478, %r486;
	setp.ne.s32 	%p64, %r456, 0;
	@%p64 bra 	$L__BB6_36;
	shr.u32 	%r487, %r26, 3;
	and.b32  	%r488, %r487, 124;
	mov.u32 	%r489, _ZZN3cub18CUB_300001_SM_10006detail6reduce28DeviceReduceSingleTileKernelINS2_10policy_hubIjjN4cuda3std3__44plusIjEEE10Policy1000EPjPiiS9_ijNS7_10__identityEEEvT0_T1_T2_T3_T4_T6_E12temp_storage;
	add.s32 	%r490, %r489, %r488;
	st.shared.u32 	[%r490+8], %r686;
$L__BB6_36:
	bar.sync 	0;
	setp.ne.s32 	%p65, %r26, 0;
	@%p65 bra 	$L__BB6_72;
	ld.shared.u32 	%r491, [_ZZN3cub18CUB_300001_SM_10006detail6reduce28DeviceReduceSingleTileKernelINS2_10policy_hubIjjN4cuda3std3__44plusIjEEE10Policy1000EPjPiiS9_ijNS7_10__identityEEEvT0_T1_T2_T3_T4_T6_E12temp_storage+12];
	add.s32 	%r492, %r491, %r686;
	ld.shared.u32 	%r493, [_ZZN3cub18CUB_300001_SM_10006detail6reduce28DeviceReduceSingleTileKernelINS2_10policy_hubIjjN4cuda3std3__44plusIjEEE10Policy1000EPjPiiS9_ijNS7_10__identityEEEvT0_T1_T2_T3_T4_T6_E12temp_storage+16];
	add.s32 	%r494, %r492, %r493;
	ld.shared.u32 	%r495, [_ZZN3cub18CUB_300001_SM_10006detail6reduce28DeviceReduceSingleTileKernelINS2_10policy_hubIjjN4cuda3std3__44plusIjEEE10Policy1000EPjPiiS9_ijNS7_10__identityEEEvT0_T1_T2_T3_T4_T6_E12temp_storage+20];
	add.s32 	%r496, %r494, %r495;
	ld.shared.u32 	%r497, [_ZZN3cub18CUB_300001_SM_10006detail6reduce28DeviceReduceSingleTileKernelINS2_10policy_hubIjjN4cuda3std3__44plusIjEEE10Policy1000EPjPiiS9_ijNS7_10__identityEEEvT0_T1_T2_T3_T4_T6_E12temp_storage+24];
	add.s32 	%r498, %r496, %r497;
	ld.shared.u32 	%r499, [_ZZN3cub18CUB_300001_SM_10006detail6reduce28DeviceReduceSingleTileKernelINS2_10policy_hubIjjN4cuda3std3__44plusIjEEE10Policy1000EPjPiiS9_ijNS7_10__identityEEEvT0_T1_T2_T3_T4_T6_E12temp_storage+28];
	add.s32 	%r500, %r498, %r499;
	ld.shared.u32 	%r501, [_ZZN3cub18CUB_300001_SM_10006detail6reduce28DeviceReduceSingleTileKernelINS2_10policy_hubIjjN4cuda3std3__44plusIjEEE10Policy1000EPjPiiS9_ijNS7_10__identityEEEvT0_T1_T2_T3_T4_T6_E12temp_storage+32];
	add.s32 	%r502, %r500, %r501;
	ld.shared.u32 	%r503, [_ZZN3cub18CUB_300001_SM_10006detail6reduce28DeviceReduceSingleTileKernelINS2_10policy_hubIjjN4cuda3std3__44plusIjEEE10Policy1000EPjPiiS9_ijNS7_10__identityEEEvT0_T1_T2_T3_T4_T6_E12temp_storage+36];
	add.s32 	%r686, %r502, %r503;
	bra.uni 	$L__BB6_72;
$L__BB6_38:
	setp.gt.s32 	%p3, %r120, 4095;
	@%p3 bra 	$L__BB6_56;
	mov.u32 	%r60, %tid.x;
	setp.ge.s32 	%p20, %r60, %r120;
	mov.b32 	%r670, 0;
	mov.u32 	%r665, %r60;
	@%p20 bra 	$L__BB6_41;
	mul.wide.u32 	%rd66, %r60, 4;
	add.s64 	%rd65, %rd16, %rd66;
	// begin inline asm
	ld.global.nc.u32 %r670, [%rd65];
	// end inline asm
	add.s32 	%r665, %r60, 256;
$L__BB6_41:
	setp.ge.s32 	%p21, %r665, %r120;
	@%p21 bra 	$L__BB6_47;
	not.b32 	%r252, %r665;
	add.s32 	%r65, %r120, %r252;
	and.b32  	%r253, %r65, 768;
	setp.eq.s32 	%p22, %r253, 768;
	@%p22 bra 	$L__BB6_45;
	mul.wide.u32 	%rd67, %r665, 4;
	add.s64 	%rd123, %rd16, %rd67;
	shr.u32 	%r254, %r65, 8;
	add.s32 	%r255, %r254, 1;
	and.b32  	%r256, %r255, 3;
	neg.s32 	%r662, %r256;
$L__BB6_44:
	.pragma "nounroll";
	// begin inline asm
	ld.global.nc.u32 %r257, [%rd123];
	// end inline asm
	add.s32 	%r670, %r257, %r670;
	add.s32 	%r665, %r665, 256;
	add.s64 	%rd123, %rd123, 1024;
	add.s32 	%r662, %r662, 1;
	setp.ne.s32 	%p23, %r662, 0;
	@%p23 bra 	$L__BB6_44;
$L__BB6_45:
	setp.lt.u32 	%p24, %r65, 768;
	@%p24 bra 	$L__BB6_47;
$L__BB6_46:
	mul.wide.s32 	%rd73, %r665, 4;
	add.s64 	%rd69, %rd16, %rd73;
	// begin inline asm
	ld.global.nc.u32 %r258, [%rd69];
	// end inline asm
	add.s32 	%r262, %r258, %r670;
	add.s64 	%rd70, %rd69, 1024;
	// begin inline asm
	ld.global.nc.u32 %r259, [%rd70];
	// end inline asm
	add.s32 	%r263, %r259, %r262;
	add.s64 	%rd71, %rd69, 2048;
	// begin inline asm
	ld.global.nc.u32 %r260, [%rd71];
	// end inline asm
	add.s32 	%r264, %r260, %r263;
	add.s64 	%rd72, %rd69, 3072;
	// begin inline asm
	ld.global.nc.u32 %r261, [%rd72];
	// end inline asm
	add.s32 	%r670, %r261, %r264;
	add.s32 	%r665, %r665, 1024;
	setp.lt.s32 	%p25, %r665, %r120;
	@%p25 bra 	$L__BB6_46;
$L__BB6_47:
	setp.lt.s32 	%p26, %r120, 256;
	@%p26 bra 	$L__BB6_52;
	// begin inline asm
	mov.u32 %r328, %laneid;
	// end inline asm
	mov.b32 	%r331, 1;
	mov.b32 	%r352, 31;
	mov.b32 	%r353, -1;
	// begin inline asm
	shfl.sync.down.b32 %r329, %r670, %r331, %r352, %r353;
	// end inline asm
	setp.gt.s32 	%p42, %r328, 30;
	selp.b32 	%r354, 0, %r329, %p42;
	add.s32 	%r335, %r354, %r670;
	mov.b32 	%r336, 2;
	// begin inline asm
	shfl.sync.down.b32 %r334, %r335, %r336, %r352, %r353;
	// end inline asm
	setp.gt.s32 	%p43, %r328, 29;
	selp.b32 	%r355, 0, %r334, %p43;
	add.s32 	%r340, %r335, %r355;
	mov.b32 	%r341, 4;
	// begin inline asm
	shfl.sync.down.b32 %r339, %r340, %r341, %r352, %r353;
	// end inline asm
	setp.gt.s32 	%p44, %r328, 27;
	selp.b32 	%r356, 0, %r339, %p44;
	add.s32 	%r345, %r340, %r356;
	mov.b32 	%r346, 8;
	// begin inline asm
	shfl.sync.down.b32 %r344, %r345, %r346, %r352, %r353;
	// end inline asm
	setp.gt.s32 	%p45, %r328, 23;
	selp.b32 	%r357, 0, %r344, %p45;
	add.s32 	%r350, %r345, %r357;
	mov.b32 	%r351, 16;
	// begin inline asm
	shfl.sync.down.b32 %r349, %r350, %r351, %r352, %r353;
	// end inline asm
	setp.gt.s32 	%p46, %r328, 15;
	selp.b32 	%r358, 0, %r349, %p46;
	add.s32 	%r686, %r350, %r358;
	setp.ne.s32 	%p47, %r328, 0;
	@%p47 bra 	$L__BB6_50;
	shr.u32 	%r359, %r60, 3;
	and.b32  	%r360, %r359, 124;
	mov.u32 	%r361, _ZZN3cub18CUB_300001_SM_10006detail6reduce28DeviceReduceSingleTileKernelINS2_10policy_hubIjjN4cuda3std3__44plusIjEEE10Policy1000EPjPiiS9_ijNS7_10__identityEEEvT0_T1_T2_T3_T4_T6_E12temp_storage;
	add.s32 	%r362, %r361, %r360;
	st.shared.u32 	[%r362+8], %r686;
$L__BB6_50:
	bar.sync 	0;
	setp.ne.s32 	%p48, %r60, 0;
	@%p48 bra 	$L__BB6_72;
	ld.shared.u32 	%r363, [_ZZN3cub18CUB_300001_SM_10006detail6reduce28DeviceReduceSingleTileKernelINS2_10policy_hubIjjN4cuda3std3__44plusIjEEE10Policy1000EPjPiiS9_ijNS7_10__identityEEEvT0_T1_T2_T3_T4_T6_E12temp_storage+12];
	add.s32 	%r364, %r363, %r686;
	ld.shared.u32 	%r365, [_ZZN3cub18CUB_300001_SM_10006detail6reduce28DeviceReduceSingleTileKernelINS2_10policy_hubIjjN4cuda3std3__44plusIjEEE10Policy1000EPjPiiS9_ijNS7_10__identityEEEvT0_T1_T2_T3_T4_T6_E12temp_storage+16];
	add.s32 	%r366, %r364, %r365;
	ld.shared.u32 	%r367, [_ZZN3cub18CUB_300001_SM_10006detail6reduce28DeviceReduceSingleTileKernelINS2_10policy_hubIjjN4cuda3std3__44plusIjEEE10Policy1000EPjPiiS9_ijNS7_10__identityEEEvT0_T1_T2_T3_T4_T6_E12temp_storage+20];
	add.s32 	%r368, %r366, %r367;
	ld.shared.u32 	%r369, [_ZZN3cub18CUB_300001_SM_10006detail6reduce28DeviceReduceSingleTileKernelINS2_10policy_hubIjjN4cuda3std3__44plusIjEEE10Policy1000EPjPiiS9_ijNS7_10__identityEEEvT0_T1_T2_T3_T4_T6_E12temp_storage+24];
	add.s32 	%r370, %r368, %r369;
	ld.shared.u32 	%r371, [_ZZN3cub18CUB_300001_SM_10006detail6reduce28DeviceReduceSingleTileKernelINS2_10policy_hubIjjN4cuda3std3__44plusIjEEE10Policy1000EPjPiiS9_ijNS7_10__identityEEEvT0_T1_T2_T3_T4_T6_E12temp_storage+28];
	add.s32 	%r372, %r370, %r371;
	ld.shared.u32 	%r373, [_ZZN3cub18CUB_300001_SM_10006detail6reduce28DeviceReduceSingleTileKernelINS2_10policy_hubIjjN4cuda3std3__44plusIjEEE10Policy1000EPjPiiS9_ijNS7_10__identityEEEvT0_T1_T2_T3_T4_T6_E12temp_storage+32];
	add.s32 	%r374, %r372, %r373;
	ld.shared.u32 	%r375, [_ZZN3cub18CUB_300001_SM_10006detail6reduce28DeviceReduceSingleTileKernelINS2_10policy_hubIjjN4cuda3std3__44plusIjEEE10Policy1000EPjPiiS9_ijNS7_10__identityEEEvT0_T1_T2_T3_T4_T6_E12temp_storage+36];
	add.s32 	%r686, %r374, %r375;
	bra.uni 	$L__BB6_72;
$L__BB6_52:
	// begin inline asm
	mov.u32 %r265, %laneid;
	// end inline asm
	and.b32  	%r291, %r60, 992;
	add.s32 	%r292, %r291, 32;
	setp.gt.s32 	%p27, %r292, %r120;
	not.b32 	%r293, %r291;
	add.s32 	%r294, %r120, %r293;
	selp.b32 	%r289, %r294, 31, %p27;
	mov.b32 	%r268, 1;
	mov.b32 	%r290, -1;
	// begin inline asm
	shfl.sync.down.b32 %r266, %r670, %r268, %r289, %r290;
	// end inline asm
	setp.lt.s32 	%p28, %r265, %r289;
	selp.b32 	%r295, %r266, 0, %p28;
	add.s32 	%r272, %r295, %r670;
	mov.b32 	%r273, 2;
	// begin inline asm
	shfl.sync.down.b32 %r271, %r272, %r273, %r289, %r290;
	// end inline asm
	add.s32 	%r296, %r265, 2;
	setp.gt.s32 	%p29, %r296, %r289;
	selp.b32 	%r297, 0, %r271, %p29;
	add.s32 	%r277, %r272, %r297;
	mov.b32 	%r278, 4;
	// begin inline asm
	shfl.sync.down.b32 %r276, %r277, %r278, %r289, %r290;
	// end inline asm
	add.s32 	%r298, %r265, 4;
	setp.gt.s32 	%p30, %r298, %r289;
	selp.b32 	%r299, 0, %r276, %p30;
	add.s32 	%r282, %r277, %r299;
	mov.b32 	%r283, 8;
	// begin inline asm
	shfl.sync.down.b32 %r281, %r282, %r283, %r289, %r290;
	// end inline asm
	add.s32 	%r300, %r265, 8;
	setp.gt.s32 	%p31, %r300, %r289;
	selp.b32 	%r301, 0, %r281, %p31;
	add.s32 	%r287, %r282, %r301;
	mov.b32 	%r288, 16;
	// begin inline asm
	shfl.sync.down.b32 %r286, %r287, %r288, %r289, %r290;
	// end inline asm
	add.s32 	%r302, %r265, 16;
	setp.gt.s32 	%p32, %r302, %r289;
	selp.b32 	%r303, 0, %r286, %p32;
	add.s32 	%r686, %r287, %r303;
	setp.ne.s32 	%p33, %r265, 0;
	@%p33 bra 	$L__BB6_54;
	shr.u32 	%r304, %r60, 3;
	and.b32  	%r305, %r304, 124;
	mov.u32 	%r306, _ZZN3cub18CUB_300001_SM_10006detail6reduce28DeviceReduceSingleTileKernelINS2_10policy_hubIjjN4cuda3std3__44plusIjEEE10Policy1000EPjPiiS9_ijNS7_10__identityEEEvT0_T1_T2_T3_T4_T6_E12temp_storage;
	add.s32 	%r307, %r306, %r305;
	st.shared.u32 	[%r307+8], %r686;
$L__BB6_54:
	bar.sync 	0;
	setp.ne.s32 	%p34, %r60, 0;
	@%p34 bra 	$L__BB6_72;
	setp.gt.s32 	%p35, %r120, 32;
	ld.shared.u32 	%r308, [_ZZN3cub18CUB_300001_SM_10006detail6reduce28DeviceReduceSingleTileKernelINS2_10policy_hubIjjN4cuda3std3__44plusIjEEE10Policy1000EPjPiiS9_ijNS7_10__identityEEEvT0_T1_T2_T3_T4_T6_E12temp_storage+12];
	selp.b32 	%r309, %r308, 0, %p35;
	add.s32 	%r310, %r309, %r686;
	setp.gt.s32 	%p36, %r120, 64;
	ld.shared.u32 	%r311, [_ZZN3cub18CUB_300001_SM_10006detail6reduce28DeviceReduceSingleTileKernelINS2_10policy_hubIjjN4cuda3std3__44plusIjEEE10Policy1000EPjPiiS9_ijNS7_10__identityEEEvT0_T1_T2_T3_T4_T6_E12temp_storage+16];
	selp.b32 	%r312, %r311, 0, %p36;
	add.s32 	%r313, %r310, %r312;
	setp.gt.s32 	%p37, %r120, 96;
	ld.shared.u32 	%r314, [_ZZN3cub18CUB_300001_SM_10006detail6reduce28DeviceReduceSingleTileKernelINS2_10policy_hubIjjN4cuda3std3__44plusIjEEE10Policy1000EPjPiiS9_ijNS7_10__identityEEEvT0_T1_T2_T3_T4_T6_E12temp_storage+20];
	selp.b32 	%r315, %r314, 0, %p37;
	add.s32 	%r316, %r313, %r315;
	setp.gt.s32 	%p38, %r120, 128;
	ld.shared.u32 	%r317, [_ZZN3cub18CUB_300001_SM_10006detail6reduce28DeviceReduceSingleTileKernelINS2_10policy_hubIjjN4cuda3std3__44plusIjEEE10Policy1000EPjPiiS9_ijNS7_10__identityEEEvT0_T1_T2_T3_T4_T6_E12temp_storage+24];
	selp.b32 	%r318, %r317, 0, %p38;
	add.s32 	%r319, %r316, %r318;
	setp.gt.s32 	%p39, %r120, 160;
	ld.shared.u32 	%r320, [_ZZN3cub18CUB_300001_SM_10006detail6reduce28DeviceReduceSingleTileKernelINS2_10policy_hubIjjN4cuda3std3__44plusIjEEE10Policy1000EPjPiiS9_ijNS7_10__identityEEEvT0_T1_T2_T3_T4_T6_E12temp_storage+28];
	selp.b32 	%r321, %r320, 0, %p39;
	add.s32 	%r322, %r319, %r321;
	setp.gt.s32 	%p40, %r120, 192;
	ld.shared.u32 	%r323, [_ZZN3cub18CUB_300001_SM_10006detail6reduce28DeviceReduceSingleTileKernelINS2_10policy_hubIjjN4cuda3std3__44plusIjEEE10Policy1000EPjPiiS9_ijNS7_10__identityEEEvT0_T1_T2_T3_T4_T6_E12temp_storage+32];
	selp.b32 	%r324, %r323, 0, %p40;
	add.s32 	%r325, %r322, %r324;
	setp.gt.s32 	%p41, %r120, 224;
	ld.shared.u32 	%r326, [_ZZN3cub18CUB_300001_SM_10006detail6reduce28DeviceReduceSingleTileKernelINS2_10policy_hubIjjN4cuda3std3__44plusIjEEE10Policy1000EPjPiiS9_ijNS7_10__identityEEEvT0_T1_T2_T3_T4_T6_E12temp_storage+36];
	selp.b32 	%r327, %r326, 0, %p41;
	add.s32 	%r686, %r325, %r327;
	bra.uni 	$L__BB6_72;
$L__BB6_56:
	mov.u32 	%r85, %tid.x;
	mul.wide.u32 	%rd35, %r85, 4;
	add.s64 	%rd19, %rd16, %rd35;
	// begin inline asm
	ld.global.nc.u32 %r122, [%rd19];
	// end inline asm
	add.s64 	%rd20, %rd19, 1024;
	// begin inline asm
	ld.global.nc.u32 %r123, [%rd20];
	// end inline asm
	add.s64 	%rd21, %rd19, 2048;
	// begin inline asm
	ld.global.nc.u32 %r124, [%rd21];
	// end inline asm
	add.s64 	%rd22, %rd19, 3072;
	// begin inline asm
	ld.global.nc.u32 %r125, [%rd22];
	// end inline asm
	add.s64 	%rd23, %rd19, 4096;
	// begin inline asm
	ld.global.nc.u32 %r126, [%rd23];
	// end inline asm
	add.s64 	%rd24, %rd19, 5120;
	// begin inline asm
	ld.global.nc.u32 %r127, [%rd24];
	// end inline asm
	add.s64 	%rd25, %rd19, 6144;
	// begin inline asm
	ld.global.nc.u32 %r128, [%rd25];
	// end inline asm
	add.s64 	%rd26, %rd19, 7168;
	// begin inline asm
	ld.global.nc.u32 %r129, [%rd26];
	// end inline asm
	add.s64 	%rd27, %rd19, 8192;
	// begin inline asm
	ld.global.nc.u32 %r130, [%rd27];
	// end inline asm
	add.s64 	%rd28, %rd19, 9216;
	// begin inline asm
	ld.global.nc.u32 %r131, [%rd28];
	// end inline asm
	add.s64 	%rd29, %rd19, 10240;
	// begin inline asm
	ld.global.nc.u32 %r132, [%rd29];
	// end inline asm
	add.s64 	%rd30, %rd19, 11264;
	// begin inline asm
	ld.global.nc.u32 %r133, [%rd30];
	// end inline asm
	add.s64 	%rd31, %rd19, 12288;
	// begin inline asm
	ld.global.nc.u32 %r134, [%rd31];
	// end inline asm
	add.s64 	%rd32, %rd19, 13312;
	// begin inline asm
	ld.global.nc.u32 %r135, [%rd32];
	// end inline asm
	add.s64 	%rd33, %rd19, 14336;
	// begin inline asm
	ld.global.nc.u32 %r136, [%rd33];
	// end inline asm
	add.s64 	%rd34, %rd19, 15360;
	// begin inline asm
	ld.global.nc.u32 %r137, [%rd34];
	// end inline asm
	add.s32 	%r139, %r123, %r122;
	add.s32 	%r140, %r124, %r139;
	add.s32 	%r141, %r125, %r140;
	add.s32 	%r142, %r126, %r141;
	add.s32 	%r143, %r127, %r142;
	add.s32 	%r144, %r128, %r143;
	add.s32 	%r145, %r129, %r144;
	add.s32 	%r146, %r130, %r145;
	add.s32 	%r147, %r131, %r146;
	add.s32 	%r148, %r132, %r147;
	add.s32 	%r149, %r133, %r148;
	add.s32 	%r150, %r134, %r149;
	add.s32 	%r151, %r135, %r150;
	add.s32 	%r152, %r136, %r151;
	add.s32 	%r685, %r137, %r152;
	setp.lt.u32 	%p4, %r120, 8192;
	mov.b32 	%r674, 4096;
	@%p4 bra 	$L__BB6_60;
	add.s32 	%r87, %r120, -4096;
	mov.b32 	%r674, 4096;
$L__BB6_58:
	mul.wide.s32 	%rd52, %r674, 4;
	add.s64 	%rd36, %rd19, %rd52;
	// begin inline asm
	ld.global.nc.u32 %r154, [%rd36];
	// end inline asm
	add.s64 	%rd37, %rd36, 1024;
	// begin inline asm
	ld.global.nc.u32 %r155, [%rd37];
	// end inline asm
	add.s64 	%rd38, %rd36, 2048;
	// begin inline asm
	ld.global.nc.u32 %r156, [%rd38];
	// end inline asm
	add.s64 	%rd39, %rd36, 3072;
	// begin inline asm
	ld.global.nc.u32 %r157, [%rd39];
	// end inline asm
	add.s64 	%rd40, %rd36, 4096;
	// begin inline asm
	ld.global.nc.u32 %r158, [%rd40];
	// end inline asm
	add.s64 	%rd41, %rd36, 5120;
	// begin inline asm
	ld.global.nc.u32 %r159, [%rd41];
	// end inline asm
	add.s64 	%rd42, %rd36, 6144;
	// begin inline asm
	ld.global.nc.u32 %r160, [%rd42];
	// end inline asm
	add.s64 	%rd43, %rd36, 7168;
	// begin inline asm
	ld.global.nc.u32 %r161, [%rd43];
	// end inline asm
	add.s64 	%rd44, %rd36, 8192;
	// begin inline asm
	ld.global.nc.u32 %r162, [%rd44];
	// end inline asm
	add.s64 	%rd45, %rd36, 9216;
	// begin inline asm
	ld.global.nc.u32 %r163, [%rd45];
	// end inline asm
	add.s64 	%rd46, %rd36, 10240;
	// begin inline asm
	ld.global.nc.u32 %r164, [%rd46];
	// end inline asm
	add.s64 	%rd47, %rd36, 11264;
	// begin inline asm
	ld.global.nc.u32 %r165, [%rd47];
	// end inline asm
	add.s64 	%rd48, %rd36, 12288;
	// begin inline asm
	ld.global.nc.u32 %r166, [%rd48];
	// end inline asm
	add.s64 	%rd49, %rd36, 13312;
	// begin inline asm
	ld.global.nc.u32 %r167, [%rd49];
	// end inline asm
	add.s64 	%rd50, %rd36, 14336;
	// begin inline asm
	ld.global.nc.u32 %r168, [%rd50];
	// end inline asm
	add.s64 	%rd51, %rd36, 15360;
	// begin inline asm
	ld.global.nc.u32 %r169, [%rd51];
	// end inline asm
	add.s32 	%r170, %r154, %r685;
	add.s32 	%r171, %r155, %r170;
	add.s32 	%r172, %r156, %r171;
	add.s32 	%r173, %r157, %r172;
	add.s32 	%r174, %r158, %r173;
	add.s32 	%r175, %r159, %r174;
	add.s32 	%r176, %r160, %r175;
	add.s32 	%r177, %r161, %r176;
	add.s32 	%r178, %r162, %r177;
	add.s32 	%r179, %r163, %r178;
	add.s32 	%r180, %r164, %r179;
	add.s32 	%r181, %r165, %r180;
	add.s32 	%r182, %r166, %r181;
	add.s32 	%r183, %r167, %r182;
	add.s32 	%r184, %r168, %r183;
	add.s32 	%r685, %r169, %r184;
	sub.s32 	%r185, %r120, %r674;
	setp.lt.s32 	%p5, %r185, 4096;
	@%p5 bra 	$L__BB6_68;
	add.s32 	%r674, %r674, 4096;
	setp.le.s32 	%p6, %r674, %r87;
	@%p6 bra 	$L__BB6_58;
$L__BB6_60:
	setp.le.s32 	%p7, %r120, %r674;
	@%p7 bra 	$L__BB6_68;
	sub.s32 	%r94, %r120, %r674;
	setp.ge.s32 	%p8, %r85, %r94;
	@%p8 bra 	$L__BB6_68;
	not.b32 	%r187, %r85;
	add.s32 	%r188, %r120, %r187;
	sub.s32 	%r95, %r188, %r674;
	and.b32  	%r189, %r95, 768;
	setp.eq.s32 	%p9, %r189, 768;
	mov.u32 	%r679, %r85;
	@%p9 bra 	$L__BB6_65;
	add.s32 	%r676, %r85, %r674;
	shr.u32 	%r190, %r95, 8;
	add.s32 	%r191, %r190, 1;
	and.b32  	%r192, %r191, 3;
	neg.s32 	%r675, %r192;
	mov.u32 	%r679, %r85;
$L__BB6_64:
	.pragma "nounroll";
	mul.wide.u32 	%rd54, %r676, 4;
	add.s64 	%rd53, %rd16, %rd54;
	// begin inline asm
	ld.global.nc.u32 %r193, [%rd53];
	// end inline asm
	add.s32 	%r685, %r193, %r685;
	add.s32 	%r679, %r679, 256;
	add.s32 	%r676, %r676, 256;
	add.s32 	%r675, %r675, 1;
	setp.ne.s32 	%p10, %r675, 0;
	@%p10 bra 	$L__BB6_64;
$L__BB6_65:
	setp.lt.u32 	%p11, %r95, 768;
	@%p11 bra 	$L__BB6_68;
	cvt.u64.u32 	%rd55, %r679;
	cvt.u64.u32 	%rd56, %r674;
	add.s64 	%rd57, %rd55, %rd56;
	shl.b64 	%rd58, %rd57, 2;
	add.s64 	%rd59, %rd58, %rd16;
	add.s64 	%rd124, %rd59, 2048;
	add.s32 	%r682, %r679, %r674;
$L__BB6_67:
	mul.wide.u32 	%rd64, %r682, 4;
	add.s64 	%rd60, %rd16, %rd64;
	// begin inline asm
	ld.global.nc.u32 %r194, [%rd60];
	// end inline asm
	add.s32 	%r198, %r194, %r685;
	add.s64 	%rd61, %rd124, -1024;
	// begin inline asm
	ld.global.nc.u32 %r195, [%rd61];
	// end inline asm
	add.s32 	%r199, %r195, %r198;
	// begin inline asm
	ld.global.nc.u32 %r196, [%rd124];
	// end inline asm
	add.s32 	%r200, %r196, %r199;
	add.s64 	%rd63, %rd124, 1024;
	// begin inline asm
	ld.global.nc.u32 %r197, [%rd63];
	// end inline asm
	add.s32 	%r685, %r197, %r200;
	add.s32 	%r679, %r679, 1024;
	add.s64 	%rd124, %rd124, 4096;
	add.s32 	%r682, %r682, 1024;
	setp.lt.s32 	%p12, %r679, %r94;
	@%p12 bra 	$L__BB6_67;
$L__BB6_68:
	// begin inline asm
	mov.u32 %r201, %laneid;
	// end inline asm
	mov.b32 	%r204, 1;
	mov.b32 	%r225, 31;
	mov.b32 	%r226, -1;
	// begin inline asm
	shfl.sync.down.b32 %r202, %r685, %r204, %r225, %r226;
	// end inline asm
	setp.gt.s32 	%p13, %r201, 30;
	selp.b32 	%r227, 0, %r202, %p13;
	add.s32 	%r208, %r227, %r685;
	mov.b32 	%r209, 2;
	// begin inline asm
	shfl.sync.down.b32 %r207, %r208, %r209, %r225, %r226;
	// end inline asm
	setp.gt.s32 	%p14, %r201, 29;
	selp.b32 	%r228, 0, %r207, %p14;
	add.s32 	%r213, %r208, %r228;
	mov.b32 	%r214, 4;
	// begin inline asm
	shfl.sync.down.b32 %r212, %r213, %r214, %r225, %r226;
	// end inline asm
	setp.gt.s32 	%p15, %r201, 27;
	selp.b32 	%r229, 0, %r212, %p15;
	add.s32 	%r218, %r213, %r229;
	mov.b32 	%r219, 8;
	// begin inline asm
	shfl.sync.down.b32 %r217, %r218, %r219, %r225, %r226;
	// end inline asm
	setp.gt.s32 	%p16, %r201, 23;
	selp.b32 	%r230, 0, %r217, %p16;
	add.s32 	%r223, %r218, %r230;
	mov.b32 	%r224, 16;
	// begin inline asm
	shfl.sync.down.b32 %r222, %r223, %r224, %r225, %r226;
	// end inline asm
	setp.gt.s32 	%p17, %r201, 15;
	selp.b32 	%r231, 0, %r222, %p17;
	add.s32 	%r686, %r223, %r231;
	setp.ne.s32 	%p18, %r201, 0;
	@%p18 bra 	$L__BB6_70;
	shr.u32 	%r232, %r85, 3;
	and.b32  	%r233, %r232, 124;
	mov.u32 	%r234, _ZZN3cub18CUB_300001_SM_10006detail6reduce28DeviceReduceSingleTileKernelINS2_10policy_hubIjjN4cuda3std3__44plusIjEEE10Policy1000EPjPiiS9_ijNS7_10__identityEEEvT0_T1_T2_T3_T4_T6_E12temp_storage;
	add.s32 	%r235, %r234, %r233;
	st.shared.u32 	[%r235+8], %r686;
$L__BB6_70:
	bar.sync 	0;
	setp.ne.s32 	%p19, %r85, 0;
	@%p19 bra 	$L__BB6_72;
	ld.shared.u32 	%r236, [_ZZN3cub18CUB_300001_SM_10006detail6reduce28DeviceReduceSingleTileKernelINS2_10policy_hubIjjN4cuda3std3__44plusIjEEE10Policy1000EPjPiiS9_ijNS7_10__identityEEEvT0_T1_T2_T3_T4_T6_E12temp_storage+12];
	add.s32 	%r237, %r236, %r686;
	ld.shared.u32 	%r238, [_ZZN3cub18CUB_300001_SM_10006detail6reduce28DeviceReduceSingleTileKernelINS2_10policy_hubIjjN4cuda3std3__44plusIjEEE10Policy1000EPjPiiS9_ijNS7_10__identityEEEvT0_T1_T2_T3_T4_T6_E12temp_storage+16];
	add.s32 	%r239, %r237, %r238;
	ld.shared.u32 	%r240, [_ZZN3cub18CUB_300001_SM_10006detail6reduce28DeviceReduceSingleTileKernelINS2_10policy_hubIjjN4cuda3std3__44plusIjEEE10Policy1000EPjPiiS9_ijNS7_10__identityEEEvT0_T1_T2_T3_T4_T6_E12temp_storage+20];
	add.s32 	%r241, %r239, %r240;
	ld.shared.u32 	%r242, [_ZZN3cub18CUB_300001_SM_10006detail6reduce28DeviceReduceSingleTileKernelINS2_10policy_hubIjjN4cuda3std3__44plusIjEEE10Policy1000EPjPiiS9_ijNS7_10__identityEEEvT0_T1_T2_T3_T4_T6_E12temp_storage+24];
	add.s32 	%r243, %r241, %r242;
	ld.shared.u32 	%r244, [_ZZN3cub18CUB_300001_SM_10006detail6reduce28DeviceReduceSingleTileKernelINS2_10policy_hubIjjN4cuda3std3__44plusIjEEE10Policy1000EPjPiiS9_ijNS7_10__identityEEEvT0_T1_T2_T3_T4_T6_E12temp_storage+28];
	add.s32 	%r245, %r243, %r244;
	ld.shared.u32 	%r246, [_ZZN3cub18CUB_300001_SM_10006detail6reduce28DeviceReduceSingleTileKernelINS2_10policy_hubIjjN4cuda3std3__44plusIjEEE10Policy1000EPjPiiS9_ijNS7_10__identityEEEvT0_T1_T2_T3_T4_T6_E12temp_storage+32];
	add.s32 	%r247, %r245, %r246;
	ld.shared.u32 	%r248, [_ZZN3cub18CUB_300001_SM_10006detail6reduce28DeviceReduceSingleTileKernelINS2_10policy_hubIjjN4cuda3std3__44plusIjEEE10Policy1000EPjPiiS9_ijNS7_10__identityEEEvT0_T1_T2_T3_T4_T6_E12temp_storage+36];
	add.s32 	%r686, %r247, %r248;
$L__BB6_72:
	mov.u32 	%r631, %tid.x;
	setp.ne.s32 	%p95, %r631, 0;
	@%p95 bra 	$L__BB6_74;
	add.s32 	%r632, %r686, %r121;
	st.global.u32 	[%rd1], %r632;
$L__BB6_74:
	ret;

}
	// .globl	_ZN3cub18CUB_300001_SM_10006detail6reduce28DeviceReduceSingleTileKernelINS2_10policy_hubIjyN4cuda3std3__44plusIjEEE10Policy1000EN6thrust24THRUST_300001_SM_1000_NS10device_ptrIjEEPiyS9_ijNS7_10__identityEEEvT0_T1_T2_T3_T4_T6_
.visible .entry _ZN3cub18CUB_300001_SM_10006detail6reduce28DeviceReduceSingleTileKernelINS2_10policy_hubIjyN4cuda3std3__44plusIjEEE10Policy1000EN6thrust24THRUST_300001_SM_1000_NS10device_ptrIjEEPiyS9_ijNS7_10__identityEEEvT0_T1_T2_T3_T4_T6_(
	.param .align 8 .b8 _ZN3cub18CUB_300001_SM_10006detail6reduce28DeviceReduceSingleTileKernelINS2_10policy_hubIjyN4cuda3std3__44plusIjEEE10Policy1000EN6thrust24THRUST_300001_SM_1000_NS10device_ptrIjEEPiyS9_ijNS7_10__identityEEEvT0_T1_T2_T3_T4_T6__param_0[8],
	.param .u64 .ptr .align 1 _ZN3cub18CUB_300001_SM_10006detail6reduce28DeviceReduceSingleTileKernelINS2_10policy_hubIjyN4cuda3std3__44plusIjEEE10Policy1000EN6thrust24THRUST_300001_SM_1000_NS10device_ptrIjEEPiyS9_ijNS7_10__identityEEEvT0_T1_T2_T3_T4_T6__param_1,
	.param .u64 _ZN3cub18CUB_300001_SM_10006detail6reduce28DeviceReduceSingleTileKernelINS2_10policy_hubIjyN4cuda3std3__44plusIjEEE10Policy1000EN6thrust24THRUST_300001_SM_1000_NS10device_ptrIjEEPiyS9_ijNS7_10__identityEEEvT0_T1_T2_T3_T4_T6__param_2,
	.param .align 1 .b8 _ZN3cub18CUB_300001_SM_10006detail6reduce28DeviceReduceSingleTileKernelINS2_10policy_hubIjyN4cuda3std3__44plusIjEEE10Policy1000EN6thrust24THRUST_300001_SM_1000_NS10device_ptrIjEEPiyS9_ijNS7_10__identityEEEvT0_T1_T2_T3_T4_T6__param_3[1],
	.param .u32 _ZN3cub18CUB_300001_SM_10006detail6reduce28DeviceReduceSingleTileKernelINS2_10policy_hubIjyN4cuda3std3__44plusIjEEE10Policy1000EN6thrust24THRUST_300001_SM_1000_NS10device_ptrIjEEPiyS9_ijNS7_10__identityEEEvT0_T1_T2_T3_T4_T6__param_4,
	.param .align 1 .b8 _ZN3cub18CUB_300001_SM_10006detail6reduce28DeviceReduceSingleTileKernelINS2_10policy_hubIjyN4cuda3std3__44plusIjEEE10Policy1000EN6thrust24THRUST_300001_SM_1000_NS10device_ptrIjEEPiyS9_ijNS7_10__identityEEEvT0_T1_T2_T3_T4_T6__param_5[1]
)
.maxntid 256
.minnctapersm 1
{
	.reg .pred 	%p<59>;
	.reg .b32 	%r<471>;
	.reg .b64 	%rd<56>;
	// demoted variable
	.shared .align 4 .b8 _ZZN3cub18CUB_300001_SM_10006detail6reduce28DeviceReduceSingleTileKernelINS2_10policy_hubIjyN4cuda3std3__44plusIjEEE10Policy1000EN6thrust24THRUST_300001_SM_1000_NS10device_ptrIjEEPiyS9_ijNS7_10__identityEEEvT0_T1_T2_T3_T4_T6_E12temp_storage[44];
	ld.param.u64 	%rd18, [_ZN3cub18CUB_300001_SM_10006detail6reduce28DeviceReduceSingleTileKernelINS2_10policy_hubIjyN4cuda3std3__44plusIjEEE10Policy1000EN6thrust24THRUST_300001_SM_1000_NS10device_ptrIjEEPiyS9_ijNS7_10__identityEEEvT0_T1_T2_T3_T4_T6__param_0];
	ld.param.u64 	%rd20, [_ZN3cub18CUB_300001_SM_10006detail6reduce28DeviceReduceSingleTileKernelINS2_10policy_hubIjyN4cuda3std3__44plusIjEEE10Policy1000EN6thrust24THRUST_300001_SM_1000_NS10device_ptrIjEEPiyS9_ijNS7_10__identityEEEvT0_T1_T2_T3_T4_T6__param_1];
	ld.param.u64 	%rd19, [_ZN3cub18CUB_300001_SM_10006detail6reduce28DeviceReduceSingleTileKernelINS2_10policy_hubIjyN4cuda3std3__44plusIjEEE10Policy1000EN6thrust24THRUST_300001_SM_1000_NS10device_ptrIjEEPiyS9_ijNS7_10__identityEEEvT0_T1_T2_T3_T4_T6__param_2];
	ld.param.u32 	%r81, [_ZN3cub18CUB_300001_SM_10006detail6reduce28DeviceReduceSingleTileKernelINS2_10policy_hubIjyN4cuda3std3__44plusIjEEE10Policy1000EN6thrust24THRUST_300001_SM_1000_NS10device_ptrIjEEPiyS9_ijNS7_10__identityEEEvT0_T1_T2_T3_T4_T6__param_4];
	cvta.to.global.u64 	%rd1, %rd20;
	setp.ne.s64 	%p1, %rd19, 0;
	@%p1 bra 	$L__BB7_3;
	mov.u32 	%r434, %tid.x;
	setp.ne.s32 	%p58, %r434, 0;
	@%p58 bra 	$L__BB7_51;
	st.global.u32 	[%rd1], %r81;
	bra.uni 	$L__BB7_51;
$L__BB7_3:
	cvta.to.global.u64 	%rd2, %rd18;
	setp.gt.u64 	%p2, %rd19, 4095;
	@%p2 bra 	$L__BB7_28;
	cvt.u32.u64 	%r1, %rd19;
	mov.u32 	%r2, %tid.x;
	setp.ge.u32 	%p24, %r2, %r1;
	mov.b32 	%r452, 0;
	mov.u32 	%r441, %r2;
	@%p24 bra 	$L__BB7_6;
	mul.wide.u32 	%rd41, %r2, 4;
	add.s64 	%rd42, %rd2, %rd41;
	ld.global.u32 	%r452, [%rd42];
	add.s32 	%r441, %r2, 256;
$L__BB7_6:
	setp.ge.u32 	%p25, %r441, %r1;
	@%p25 bra 	$L__BB7_19;
	not.b32 	%r261, %r441;
	add.s32 	%r262, %r261, %r1;
	shr.u32 	%r263, %r262, 8;
	add.s32 	%r7, %r263, 1;
	and.b32  	%r8, %r7, 15;
	setp.lt.u32 	%p26, %r262, 3840;
	@%p26 bra 	$L__BB7_10;
	and.b32  	%r264, %r7, 33554416;
	neg.s32 	%r437, %r264;
	mul.wide.u32 	%rd43, %r441, 4;
	add.s64 	%rd44, %rd43, %rd2;
	add.s64 	%rd51, %rd44, 8192;
$L__BB7_9:
	.pragma "nounroll";
	ld.global.u32 	%r265, [%rd51+-8192];
	add.s32 	%r266, %r265, %r452;
	ld.global.u32 	%r267, [%rd51+-7168];
	add.s32 	%r268, %r267, %r266;
	ld.global.u32 	%r269, [%rd51+-6144];
	add.s32 	%r270, %r269, %r268;
	ld.global.u32 	%r271, [%rd51+-5120];
	add.s32 	%r272, %r271, %r270;
	ld.global.u32 	%r273, [%rd51+-4096];
	add.s32 	%r274, %r273, %r272;
	ld.global.u32 	%r275, [%rd51+-3072];
	add.s32 	%r276, %r275, %r274;
	ld.global.u32 	%r277, [%rd51+-2048];
	add.s32 	%r278, %r277, %r276;
	ld.global.u32 	%r279, [%rd51+-1024];
	add.s32 	%r280, %r279, %r278;
	ld.global.u32 	%r281, [%rd51];
	add.s32 	%r282, %r281, %r280;
	ld.global.u32 	%r283, [%rd51+1024];
	add.s32 	%r284, %r283, %r282;
	ld.global.u32 	%r285, [%rd51+2048];
	add.s32 	%r286, %r285, %r284;
	ld.global.u32 	%r287, [%rd51+3072];
	add.s32 	%r288, %r287, %r286;
	ld.global.u32 	%r289, [%rd51+4096];
	add.s32 	%r290, %r289, %r288;
	ld.global.u32 	%r291, [%rd51+5120];
	add.s32 	%r292, %r291, %r290;
	ld.global.u32 	%r293, [%rd51+6144];
	add.s32 	%r294, %r293, %r292;
	ld.global.u32 	%r295, [%rd51+7168];
	add.s32 	%r452, %r295, %r294;
	add.s32 	%r441, %r441, 4096;
	add.s32 	%r437, %r437, 16;
	add.s64 	%rd51, %rd51, 16384;
	setp.ne.s32 	%p27, %r437, 0;
	@%p27 bra 	$L__BB7_9;
$L__BB7_10:
	setp.eq.s32 	%p28, %r8, 0;
	@%p28 bra 	$L__BB7_19;
	and.b32  	%r19, %r7, 7;
	setp.lt.u32 	%p29, %r8, 8;
	@%p29 bra 	$L__BB7_13;
	mul.wide.s32 	%rd45, %r441, 4;
	add.s64 	%rd46, %rd2, %rd45;
	ld.global.u32 	%r297, [%rd46];
	add.s32 	%r298, %r297, %r452;
	ld.global.u32 	%r299, [%rd46+1024];
	add.s32 	%r300, %r299, %r298;
	ld.global.u32 	%r301, [%rd46+2048];
	add.s32 	%r302, %r301, %r300;
	ld.global.u32 	%r303, [%rd46+3072];
	add.s32 	%r304, %r303, %r302;
	ld.global.u32 	%r305, [%rd46+4096];
	add.s32 	%r306, %r305, %r304;
	ld.global.u32 	%r307, [%rd46+5120];
	add.s32 	%r308, %r307, %r306;
	ld.global.u32 	%r309, [%rd46+6144];
	add.s32 	%r310, %r309, %r308;
	ld.global.u32 	%r311, [%rd46+7168];
	add.s32 	%r452, %r311, %r310;
	add.s32 	%r441, %r441, 2048;
$L__BB7_13:
	setp.eq.s32 	%p30, %r19, 0;
	@%p30 bra 	$L__BB7_19;
	and.b32  	%r25, %r7, 3;
	setp.lt.u32 	%p31, %r19, 4;
	@%p31 bra 	$L__BB7_16;
	mul.wide.s32 	%rd47, %r441, 4;
	add.s64 	%rd48, %rd2, %rd47;
	ld.global.u32 	%r313, [%rd48];
	add.s32 	%r314, %r313, %r452;
	ld.global.u32 	%r315, [%rd48+1024];
	add.s32 	%r316, %r315, %r314;
	ld.global.u32 	%r317, [%rd48+2048];
	add.s32 	%r318, %r317, %r316;
	ld.global.u32 	%r319, [%rd48+3072];
	add.s32 	%r452, %r319, %r318;
	add.s32 	%r441, %r441, 1024;
$L__BB7_16:
	setp.eq.s32 	%p32, %r25, 0;
	@%p32 bra 	$L__BB7_19;
	neg.s32 	%r449, %r25;
$L__BB7_18:
	.pragma "nounroll";
	mul.wide.s32 	%rd49, %r441, 4;
	add.s64 	%rd50, %rd2, %rd49;
	ld.global.u32 	%r320, [%rd50];
	add.s32 	%r452, %r320, %r452;
	add.s32 	%r441, %r441, 256;
	add.s32 	%r449, %r449, 1;
	setp.ne.s32 	%p33, %r449, 0;
	@%p33 bra 	$L__BB7_18;
$L__BB7_19:
	setp.lt.u64 	%p34, %rd19, 256;
	@%p34 bra 	$L__BB7_24;
	// begin inline asm
	mov.u32 %r384, %laneid;
	// end inline asm
	mov.b32 	%r387, 1;
	mov.b32 	%r408, 31;
	mov.b32 	%r409, -1;
	// begin inline asm
	shfl.sync.down.b32 %r385, %r452, %r387, %r408, %r409;
	// end inline asm
	setp.gt.s32 	%p50, %r384, 30;
	selp.b32 	%r410, 0, %r385, %p50;
	add.s32 	%r391, %r410, %r452;
	mov.b32 	%r392, 2;
	// begin inline asm
	shfl.sync.down.b32 %r390, %r391, %r392, %r408, %r409;
	// end inline asm
	setp.gt.s32 	%p51, %r384, 29;
	selp.b32 	%r411, 0, %r390, %p51;
	add.s32 	%r396, %r391, %r411;
	mov.b32 	%r397, 4;
	// begin inline asm
	shfl.sync.down.b32 %r395, %r396, %r397, %r408, %r409;
	// end inline asm
	setp.gt.s32 	%p52, %r384, 27;
	selp.b32 	%r412, 0, %r395, %p52;
	add.s32 	%r401, %r396, %r412;
	mov.b32 	%r402, 8;
	// begin inline asm
	shfl.sync.down.b32 %r400, %r401, %r402, %r408, %r409;
	// end inline asm
	setp.gt.s32 	%p53, %r384, 23;
	selp.b32 	%r413, 0, %r400, %p53;
	add.s32 	%r406, %r401, %r413;
	mov.b32 	%r407, 16;
	// begin inline asm
	shfl.sync.down.b32 %r405, %r406, %r407, %r408, %r409;
	// end inline asm
	setp.gt.s32 	%p54, %r384, 15;
	selp.b32 	%r414, 0, %r405, %p54;
	add.s32 	%r470, %r406, %r414;
	setp.ne.s32 	%p55, %r384, 0;
	@%p55 bra 	$L__BB7_22;
	shr.u32 	%r415, %r2, 3;
	and.b32  	%r416, %r415, 124;
	mov.u32 	%r417, _ZZN3cub18CUB_300001_SM_10006detail6reduce28DeviceReduceSingleTileKernelINS2_10policy_hubIjyN4cuda3std3__44plusIjEEE10Policy1000EN6thrust24THRUST_300001_SM_1000_NS10device_ptrIjEEPiyS9_ijNS7_10__identityEEEvT0_T1_T2_T3_T4_T6_E12temp_storage;
	add.s32 	%r418, %r417, %r416;
	st.shared.u32 	[%r418+8], %r470;
$L__BB7_22:
	bar.sync 	0;
	setp.ne.s32 	%p56, %r2, 0;
	@%p56 bra 	$L__BB7_49;
	ld.shared.u32 	%r419, [_ZZN3cub18CUB_300001_SM_10006detail6reduce28DeviceReduceSingleTileKernelINS2_10policy_hubIjyN4cuda3std3__44plusIjEEE10Policy1000EN6thrust24THRUST_300001_SM_1000_NS10device_ptrIjEEPiyS9_ijNS7_10__identityEEEvT0_T1_T2_T3_T4_T6_E12temp_storage+12];
	add.s32 	%r420, %r419, %r470;
	ld.shared.u32 	%r421, [_ZZN3cub18CUB_300001_SM_10006detail6reduce28DeviceReduceSingleTileKernelINS2_10policy_hubIjyN4cuda3std3__44plusIjEEE10Policy1000EN6thrust24THRUST_300001_SM_1000_NS10device_ptrIjEEPiyS9_ijNS7_10__identityEEEvT0_T1_T2_T3_T4_T6_E12temp_storage+16];
	add.s32 	%r422, %r420, %r421;
	ld.shared.u32 	%r423, [_ZZN3cub18CUB_300001_SM_10006detail6reduce28DeviceReduceSingleTileKernelINS2_10policy_hubIjyN4cuda3std3__44plusIjEEE10Policy1000EN6thrust24THRUST_300001_SM_1000_NS10device_ptrIjEEPiyS9_ijNS7_10__identityEEEvT0_T1_T2_T3_T4_T6_E12temp_storage+20];
	add.s32 	%r424, %r422, %r423;
	ld.shared.u32 	%r425, [_ZZN3cub18CUB_300001_SM_10006detail6reduce28DeviceReduceSingleTileKernelINS2_10policy_hubIjyN4cuda3std3__44plusIjEEE10Policy1000EN6thrust24THRUST_300001_SM_1000_NS10device_ptrIjEEPiyS9_ijNS7_10__identityEEEvT0_T1_T2_T3_T4_T6_E12temp_storage+24];
	add.s32 	%r426, %r424, %r425;
	ld.shared.u32 	%r427, [_ZZN3cub18CUB_300001_SM_10006detail6reduce28DeviceReduceSingleTileKernelINS2_10policy_hubIjyN4cuda3std3__44plusIjEEE10Policy1000EN6thrust24THRUST_300001_SM_1000_NS10device_ptrIjEEPiyS9_ijNS7_10__identityEEEvT0_T1_T2_T3_T4_T6_E12temp_storage+28];
	add.s32 	%r428, %r426, %r427;
	ld.shared.u32 	%r429, [_ZZN3cub18CUB_300001_SM_10006detail6reduce28DeviceReduceSingleTileKernelINS2_10policy_hubIjyN4cuda3std3__44plusIjEEE10Policy1000EN6thrust24THRUST_300001_SM_1000_NS10device_ptrIjEEPiyS9_ijNS7_10__identityEEEvT0_T1_T2_T3_T4_T6_E12temp_storage+32];
	add.s32 	%r430, %r428, %r429;
	ld.shared.u32 	%r431, [_ZZN3cub18CUB_300001_SM_10006detail6reduce28DeviceReduceSingleTileKernelINS2_10policy_hubIjyN4cuda3std3__44plusIjEEE10Policy1000EN6thrust24THRUST_300001_SM_1000_NS10device_ptrIjEEPiyS9_ijNS7_10__identityEEEvT0_T1_T2_T3_T4_T6_E12temp_storage+36];
	add.s32 	%r470, %r430, %r431;
	bra.uni 	$L__BB7_49;
$L__BB7_24:
	// begin inline asm
	mov.u32 %r321, %laneid;
	// end inline asm
	and.b32  	%r347, %r2, 992;
	add.s32 	%r348, %r347, 32;
	setp.gt.u32 	%p35, %r348, %r1;
	not.b32 	%r349, %r347;
	add.s32 	%r350, %r1, %r349;
	selp.b32 	%r345, %r350, 31, %p35;
	mov.b32 	%r324, 1;
	mov.b32 	%r346, -1;
	// begin inline asm
	shfl.sync.down.b32 %r322, %r452, %r324, %r345, %r346;
	// end inline asm
	setp.lt.s32 	%p36, %r321, %r345;
	selp.b32 	%r351, %r322, 0, %p36;
	add.s32 	%r328, %r351, %r452;
	mov.b32 	%r329, 2;
	// begin inline asm
	shfl.sync.down.b32 %r327, %r328, %r329, %r345, %r346;
	// end inline asm
	add.s32 	%r352, %r321, 2;
	setp.gt.s32 	%p37, %r352, %r345;
	selp.b32 	%r353, 0, %r327, %p37;
	add.s32 	%r333, %r328, %r353;
	mov.b32 	%r334, 4;
	// begin inline asm
	shfl.sync.down.b32 %r332, %r333, %r334, %r345, %r346;
	// end inline asm
	add.s32 	%r354, %r321, 4;
	setp.gt.s32 	%p38, %r354, %r345;
	selp.b32 	%r355, 0, %r332, %p38;
	add.s32 	%r338, %r333, %r355;
	mov.b32 	%r339, 8;
	// begin inline asm
	shfl.sync.down.b32 %r337, %r338, %r339, %r345, %r346;
	// end inline asm
	add.s32 	%r356, %r321, 8;
	setp.gt.s32 	%p39, %r356, %r345;
	selp.b32 	%r357, 0, %r337, %p39;
	add.s32 	%r343, %r338, %r357;
	mov.b32 	%r344, 16;
	// begin inline asm
	shfl.sync.down.b32 %r342, %r343, %r344, %r345, %r346;
	// end inline asm
	add.s32 	%r358, %r321, 16;
	setp.gt.s32 	%p40, %r358, %r345;
	selp.b32 	%r359, 0, %r342, %p40;
	add.s32 	%r470, %r343, %r359;
	setp.ne.s32 	%p41, %r321, 0;
	@%p41 bra 	$L__BB7_26;
	shr.u32 	%r360, %r2, 3;
	and.b32  	%r361, %r360, 124;
	mov.u32 	%r362, _ZZN3cub18CUB_300001_SM_10006detail6reduce28DeviceReduceSingleTileKernelINS2_10policy_hubIjyN4cuda3std3__44plusIjEEE10Policy1000EN6thrust24THRUST_300001_SM_1000_NS10device_ptrIjEEPiyS9_ijNS7_10__identityEEEvT0_T1_T2_T3_T4_T6_E12temp_storage;
	add.s32 	%r363, %r362, %r361;
	st.shared.u32 	[%r363+8], %r470;
$L__BB7_26:
	bar.sync 	0;
	setp.ne.s32 	%p42, %r2, 0;
	@%p42 bra 	$L__BB7_49;
	setp.gt.u64 	%p43, %rd19, 32;
	ld.shared.u32 	%r364, [_ZZN3cub18CUB_300001_SM_10006detail6reduce28DeviceReduceSingleTileKernelINS2_10policy_hubIjyN4cuda3std3__44plusIjEEE10Policy1000EN6thrust24THRUST_300001_SM_1000_NS10device_ptrIjEEPiyS9_ijNS7_10__identityEEEvT0_T1_T2_T3_T4_T6_E12temp_storage+12];
	selp.b32 	%r365, %r364, 0, %p43;
	add.s32 	%r366, %r365, %r470;
	setp.gt.u64 	%p44, %rd19, 64;
	ld.shared.u32 	%r367, [_ZZN3cub18CUB_300001_SM_10006detail6reduce28DeviceReduceSingleTileKernelINS2_10policy_hubIjyN4cuda3std3__44plusIjEEE10Policy1000EN6thrust24THRUST_300001_SM_1000_NS10device_ptrIjEEPiyS9_ijNS7_10__identityEEEvT0_T1_T2_T3_T4_T6_E12temp_storage+16];
	selp.b32 	%r368, %r367, 0, %p44;
	add.s32 	%r369, %r366, %r368;
	setp.gt.u64 	%p45, %rd19, 96;
	ld.shared.u32 	%r370, [_ZZN3cub18CUB_300001_SM_10006detail6reduce28DeviceReduceSingleTileKernelINS2_10policy_hubIjyN4cuda3std3__44plusIjEEE10Policy1000EN6thrust24THRUST_300001_SM_1000_NS10device_ptrIjEEPiyS9_ijNS7_10__identityEEEvT0_T1_T2_T3_T4_T6_E12temp_storage+20];
	selp.b32 	%r371, %r370, 0, %p45;
	add.s32 	%r372, %r369, %r371;
	setp.gt.u64 	%p46, %rd19, 128;
	ld.shared.u32 	%r373, [_ZZN3cub18CUB_300001_SM_10006detail6reduce28DeviceReduceSingleTileKernelINS2_10policy_hubIjyN4cuda3std3__44plusIjEEE10Policy1000EN6thrust24THRUST_300001_SM_1000_NS10device_ptrIjEEPiyS9_ijNS7_10__identityEEEvT0_T1_T2_T3_T4_T6_E12temp_storage+24];
	selp.b32 	%r374, %r373, 0, %p46;
	add.s32 	%r375, %r372, %r374;
	setp.gt.u64 	%p47, %rd19, 160;
	ld.shared.u32 	%r376, [_ZZN3cub18CUB_300001_SM_10006detail6reduce28DeviceReduceSingleTileKernelINS2_10policy_hubIjyN4cuda3std3__44plusIjEEE10Policy1000EN6thrust24THRUST_300001_SM_1000_NS10device_ptrIjEEPiyS9_ijNS7_10__identityEEEvT0_T1_T2_T3_T4_T6_E12temp_storage+28];
	selp.b32 	%r377, %r376, 0, %p47;
	add.s32 	%r378, %r375, %r377;
	setp.gt.u64 	%p48, %rd19, 192;
	ld.shared.u32 	%r379, [_ZZN3cub18CUB_300001_SM_10006detail6reduce28DeviceReduceSingleTileKernelINS2_10policy_hubIjyN4cuda3std3__44plusIjEEE10Policy1000EN6thrust24THRUST_300001_SM_1000_NS10device_ptrIjEEPiyS9_ijNS7_10__identityEEEvT0_T1_T2_T3_T4_T6_E12temp_storage+32];
	selp.b32 	%r380, %r379, 0, %p48;
	add.s32 	%r381, %r378, %r380;
	setp.gt.u64 	%p49, %rd19, 224;
	ld.shared.u32 	%r382, [_ZZN3cub18CUB_300001_SM_10006detail6reduce28DeviceReduceSingleTileKernelINS2_10policy_hubIjyN4cuda3std3__44plusIjEEE10Policy1000EN6thrust24THRUST_300001_SM_1000_NS10device_ptrIjEEPiyS9_ijNS7_10__identityEEEvT0_T1_T2_T3_T4_T6_E12temp_storage+36];
	selp.b32 	%r383, %r382, 0, %p49;
	add.s32 	%r470, %r381, %r383;
	bra.uni 	$L__BB7_49;
$L__BB7_28:
	mov.u32 	%r43, %tid.x;
	cvt.u64.u32 	%rd6, %r43;
	mul.wide.u32 	%rd22, %r43, 4;
	add.s64 	%rd7, %rd2, %rd22;
	ld.global.u32 	%r82, [%rd7];
	ld.global.u32 	%r83, [%rd7+1024];
	ld.global.u32 	%r84, [%rd7+2048];
	ld.global.u32 	%r85, [%rd7+3072];
	ld.global.u32 	%r86, [%rd7+4096];
	ld.global.u32 	%r87, [%rd7+5120];
	ld.global.u32 	%r88, [%rd7+6144];
	ld.global.u32 	%r89, [%rd7+7168];
	ld.global.u32 	%r90, [%rd7+8192];
	ld.global.u32 	%r91, [%rd7+9216];
	ld.global.u32 	%r92, [%rd7+10240];
	ld.global.u32 	%r93, [%rd7+11264];
	ld.global.u32 	%r94, [%rd7+12288];
	ld.global.u32 	%r95, [%rd7+13312];
	ld.global.u32 	%r96, [%rd7+14336];
	ld.global.u32 	%r97, [%rd7+15360];
	add.s32 	%r98, %r83, %r82;
	add.s32 	%r99, %r84, %r98;
	add.s32 	%r100, %r85, %r99;
	add.s32 	%r101, %r86, %r100;
	add.s32 	%r102, %r87, %r101;
	add.s32 	%r103, %r88, %r102;
	add.s32 	%r104, %r89, %r103;
	add.s32 	%r105, %r90, %r104;
	add.s32 	%r106, %r91, %r105;
	add.s32 	%r107, %r92, %r106;
	add.s32 	%r108, %r93, %r107;
	add.s32 	%r109, %r94, %r108;
	add.s32 	%r110, %r95, %r109;
	add.s32 	%r111, %r96, %r110;
	add.s32 	%r469, %r97, %r111;
	add.s64 	%rd8, %rd19, -4096;
	setp.lt.u64 	%p3, %rd8, 4096;
	mov.b64 	%rd53, 4096;
	@%p3 bra 	$L__BB7_32;
	mov.b64 	%rd53, 4096;
$L__BB7_30:
	shl.b64 	%rd24, %rd53, 2;
	add.s64 	%rd25, %rd7, %rd24;
	ld.global.u32 	%r112, [%rd25];
	ld.global.u32 	%r113, [%rd25+1024];
	ld.global.u32 	%r114, [%rd25+2048];
	ld.global.u32 	%r115, [%rd25+3072];
	ld.global.u32 	%r116, [%rd25+4096];
	ld.global.u32 	%r117, [%rd25+5120];
	ld.global.u32 	%r118, [%rd25+6144];
	ld.global.u32 	%r119, [%rd25+7168];
	ld.global.u32 	%r120, [%rd25+8192];
	ld.global.u32 	%r121, [%rd25+9216];
	ld.global.u32 	%r122, [%rd25+10240];
	ld.global.u32 	%r123, [%rd25+11264];
	ld.global.u32 	%r124, [%rd25+12288];
	ld.global.u32 	%r125, [%rd25+13312];
	ld.global.u32 	%r126, [%rd25+14336];
	ld.global.u32 	%r127, [%rd25+15360];
	add.s32 	%r128, %r112, %r469;
	add.s32 	%r129, %r113, %r128;
	add.s32 	%r130, %r114, %r129;
	add.s32 	%r131, %r115, %r130;
	add.s32 	%r132, %r116, %r131;
	add.s32 	%r133, %r117, %r132;
	add.s32 	%r134, %r118, %r133;
	add.s32 	%r135, %r119, %r134;
	add.s32 	%r136, %r120, %r135;
	add.s32 	%r137, %r121, %r136;
	add.s32 	%r138, %r122, %r137;
	add.s32 	%r139, %r123, %r138;
	add.s32 	%r140, %r124, %r139;
	add.s32 	%r141, %r125, %r140;
	add.s32 	%r142, %r126, %r141;
	add.s32 	%r469, %r127, %r142;
	sub.s64 	%rd26, %rd19, %rd53;
	setp.lt.u64 	%p4, %rd26, 4096;
	@%p4 bra 	$L__BB7_45;
	add.s64 	%rd53, %rd53, 4096;
	setp.le.u64 	%p5, %rd53, %rd8;
	@%p5 bra 	$L__BB7_30;
$L__BB7_32:
	setp.le.u64 	%p6, %rd19, %rd53;
	cvt.u32.u64 	%r143, %rd53;
	cvt.u32.u64 	%r144, %rd19;
	sub.s32 	%r145, %r144, %r143;
	setp.ge.s32 	%p7, %r43, %r145;
	or.pred  	%p8, %p6, %p7;
	@%p8 bra 	$L__BB7_45;
	not.b32 	%r149, %r43;
	add.s32 	%r150, %r149, %r144;
	sub.s32 	%r152, %r150, %r143;
	shr.u32 	%r153, %r152, 8;
	add.s32 	%r48, %r153, 1;
	and.b32  	%r49, %r48, 15;
	setp.lt.u32 	%p9, %r152, 3840;
	mov.u32 	%r459, %r43;
	@%p9 bra 	$L__BB7_36;
	and.b32  	%r154, %r48, 33554416;
	neg.s32 	%r455, %r154;
	add.s64 	%rd27, %rd53, %rd6;
	shl.b64 	%rd28, %rd27, 2;
	add.s64 	%rd29, %rd28, %rd2;
	add.s64 	%rd54, %rd29, 8192;
	mov.u32 	%r459, %r43;
$L__BB7_35:
	.pragma "nounroll";
	ld.global.u32 	%r155, [%rd54+-8192];
	add.s32 	%r156, %r155, %r469;
	ld.global.u32 	%r157, [%rd54+-7168];
	add.s32 	%r158, %r157, %r156;
	ld.global.u32 	%r159, [%rd54+-6144];
	add.s32 	%r160, %r159, %r158;
	ld.global.u32 	%r161, [%rd54+-5120];
	add.s32 	%r162, %r161, %r160;
	ld.global.u32 	%r163, [%rd54+-4096];
	add.s32 	%r164, %r163, %r162;
	ld.global.u32 	%r165, [%rd54+-3072];
	add.s32 	%r166, %r165, %r164;
	ld.global.u32 	%r167, [%rd54+-2048];
	add.s32 	%r168, %r167, %r166;
	ld.global.u32 	%r169, [%rd54+-1024];
	add.s32 	%r170, %r169, %r168;
	ld.global.u32 	%r171, [%rd54];
	add.s32 	%r172, %r171, %r170;
	ld.global.u32 	%r173, [%rd54+1024];
	add.s32 	%r174, %r173, %r172;
	ld.global.u32 	%r175, [%rd54+2048];
	add.s32 	%r176, %r175, %r174;
	ld.global.u32 	%r177, [%rd54+3072];
	add.s32 	%r178, %r177, %r176;
	ld.global.u32 	%r179, [%rd54+4096];
	add.s32 	%r180, %r179, %r178;
	ld.global.u32 	%r181, [%rd54+5120];
	add.s32 	%r182, %r181, %r180;
	ld.global.u32 	%r183, [%rd54+6144];
	add.s32 	%r184, %r183, %r182;
	ld.global.u32 	%r185, [%rd54+7168];
	add.s32 	%r469, %r185, %r184;
	add.s32 	%r459, %r459, 4096;
	add.s32 	%r455, %r455, 16;
	add.s64 	%rd54, %rd54, 16384;
	setp.ne.s32 	%p10, %r455, 0;
	@%p10 bra 	$L__BB7_35;
$L__BB7_36:
	setp.eq.s32 	%p11, %r49, 0;
	@%p11 bra 	$L__BB7_45;
	and.b32  	%r60, %r48, 7;
	setp.lt.u32 	%p12, %r49, 8;
	@%p12 bra 	$L__BB7_39;
	cvt.u64.u32 	%rd30, %r459;
	add.s64 	%rd31, %rd53, %rd30;
	shl.b64 	%rd32, %rd31, 2;
	add.s64 	%rd33, %rd2, %rd32;
	ld.global.u32 	%r187, [%rd33];
	add.s32 	%r188, %r187, %r469;
	ld.global.u32 	%r189, [%rd33+1024];
	add.s32 	%r190, %r189, %r188;
	ld.global.u32 	%r191, [%rd33+2048];
	add.s32 	%r192, %r191, %r190;
	ld.global.u32 	%r193, [%rd33+3072];
	add.s32 	%r194, %r193, %r192;
	ld.global.u32 	%r195, [%rd33+4096];
	add.s32 	%r196, %r195, %r194;
	ld.global.u32 	%r197, [%rd33+5120];
	add.s32 	%r198, %r197, %r196;
	ld.global.u32 	%r199, [%rd33+6144];
	add.s32 	%r200, %r199, %r198;
	ld.global.u32 	%r201, [%rd33+7168];
	add.s32 	%r469, %r201, %r200;
	add.s32 	%r459, %r459, 2048;
$L__BB7_39:
	setp.eq.s32 	%p13, %r60, 0;
	@%p13 bra 	$L__BB7_45;
	and.b32  	%r66, %r48, 3;
	setp.lt.u32 	%p14, %r60, 4;
	@%p14 bra 	$L__BB7_42;
	cvt.u64.u32 	%rd34, %r459;
	add.s64 	%rd35, %rd53, %rd34;
	shl.b64 	%rd36, %rd35, 2;
	add.s64 	%rd37, %rd2, %rd36;
	ld.global.u32 	%r203, [%rd37];
	add.s32 	%r204, %r203, %r469;
	ld.global.u32 	%r205, [%rd37+1024];
	add.s32 	%r206, %r205, %r204;
	ld.global.u32 	%r207, [%rd37+2048];
	add.s32 	%r208, %r207, %r206;
	ld.global.u32 	%r209, [%rd37+3072];
	add.s32 	%r469, %r209, %r208;
	add.s32 	%r459, %r459, 1024;
$L__BB7_42:
	setp.eq.s32 	%p15, %r66, 0;
	@%p15 bra 	$L__BB7_45;
	cvt.u64.u32 	%rd38, %r459;
	add.s64 	%rd39, %rd53, %rd38;
	shl.b64 	%rd40, %rd39, 2;
	add.s64 	%rd55, %rd2, %rd40;
	neg.s32 	%r467, %r66;
$L__BB7_44:
	.pragma "nounroll";
	ld.global.u32 	%r210, [%rd55];
	add.s32 	%r469, %r210, %r469;
	add.s64 	%rd55, %rd55, 1024;
	add.s32 	%r467, %r467, 1;
	setp.ne.s32 	%p16, %r467, 0;
	@%p16 bra 	$L__BB7_44;
$L__BB7_45:
	// begin inline asm
	mov.u32 %r211, %laneid;
	// end inline asm
	mov.b32 	%r214, 1;
	mov.b32 	%r235, 31;
	mov.b32 	%r236, -1;
	// begin inline asm
	shfl.sync.down.b32 %r212, %r469, %r214, %r235, %r236;
	// end inline asm
	setp.gt.s32 	%p17, %r211, 30;
	selp.b32 	%r237, 0, %r212, %p17;
	add.s32 	%r218, %r237, %r469;
	mov.b32 	%r219, 2;
	// begin inline asm
	shfl.sync.down.b32 %r217, %r218, %r219, %r235, %r236;
	// end inline asm
	setp.gt.s32 	%p18, %r211, 29;
	selp.b32 	%r238, 0, %r217, %p18;
	add.s32 	%r223, %r218, %r238;
	mov.b32 	%r224, 4;
	// begin inline asm
	shfl.sync.down.b32 %r222, %r223, %r224, %r235, %r236;
	// end inline asm
	setp.gt.s32 	%p19, %r211, 27;
	selp.b32 	%r239, 0, %r222, %p19;
	add.s32 	%r228, %r223, %r239;
	mov.b32 	%r229, 8;
	// begin inline asm
	shfl.sync.down.b32 %r227, %r228, %r229, %r235, %r236;
	// end inline asm
	setp.gt.s32 	%p20, %r211, 23;
	selp.b32 	%r240, 0, %r227, %p20;
	add.s32 	%r233, %r228, %r240;
	mov.b32 	%r234, 16;
	// begin inline asm
	shfl.sync.down.b32 %r232, %r233, %r234, %r235, %r236;
	// end inline asm
	setp.gt.s32 	%p21, %r211, 15;
	selp.b32 	%r241, 0, %r232, %p21;
	add.s32 	%r470, %r233, %r241;
	setp.ne.s32 	%p22, %r211, 0;
	@%p22 bra 	$L__BB7_47;
	shr.u32 	%r242, %r43, 3;
	and.b32  	%r243, %r242, 124;
	mov.u32 	%r244, _ZZN3cub18CUB_300001_SM_10006detail6reduce28DeviceReduceSingleTileKernelINS2_10policy_hubIjyN4cuda3std3__44plusIjEEE10Policy1000EN6thrust24THRUST_300001_SM_1000_NS10device_ptrIjEEPiyS9_ijNS7_10__identityEEEvT0_T1_T2_T3_T4_T6_E12temp_storage;
	add.s32 	%r245, %r244, %r243;
	st.shared.u32 	[%r245+8], %r470;
$L__BB7_47:
	bar.sync 	0;
	setp.ne.s32 	%p23, %r43, 0;
	@%p23 bra 	$L__BB7_49;
	ld.shared.u32 	%r246, [_ZZN3cub18CUB_300001_SM_10006detail6reduce28DeviceReduceSingleTileKernelINS2_10policy_hubIjyN4cuda3std3__44plusIjEEE10Policy1000EN6thrust24THRUST_300001_SM_1000_NS10device_ptrIjEEPiyS9_ijNS7_10__identityEEEvT0_T1_T2_T3_T4_T6_E12temp_storage+12];
	add.s32 	%r247, %r246, %r470;
	ld.shared.u32 	%r248, [_ZZN3cub18CUB_300001_SM_10006detail6reduce28DeviceReduceSingleTileKernelINS2_10policy_hubIjyN4cuda3std3__44plusIjEEE10Policy1000EN6thrust24THRUST_300001_SM_1000_NS10device_ptrIjEEPiyS9_ijNS7_10__identityEEEvT0_T1_T2_T3_T4_T6_E12temp_storage+16];
	add.s32 	%r249, %r247, %r248;
	ld.shared.u32 	%r250, [_ZZN3cub18CUB_300001_SM_10006detail6reduce28DeviceReduceSingleTileKernelINS2_10policy_hubIjyN4cuda3std3__44plusIjEEE10Policy1000EN6thrust24THRUST_300001_SM_1000_NS10device_ptrIjEEPiyS9_ijNS7_10__identityEEEvT0_T1_T2_T3_T4_T6_E12temp_storage+20];
	add.s32 	%r251, %r249, %r250;
	ld.shared.u32 	%r252, [_ZZN3cub18CUB_300001_SM_10006detail6reduce28DeviceReduceSingleTileKernelINS2_10policy_hubIjyN4cuda3std3__44plusIjEEE10Policy1000EN6thrust24THRUST_300001_SM_1000_NS10device_ptrIjEEPiyS9_ijNS7_10__identityEEEvT0_T1_T2_T3_T4_T6_E12temp_storage+24];
	add.s32 	%r253, %r251, %r252;
	ld.shared.u32 	%r254, [_ZZN3cub18CUB_300001_SM_10006detail6reduce28DeviceReduceSingleTileKernelINS2_10policy_hubIjyN4cuda3std3__44plusIjEEE10Policy1000EN6thrust24THRUST_300001_SM_1000_NS10device_ptrIjEEPiyS9_ijNS7_10__identityEEEvT0_T1_T2_T3_T4_T6_E12temp_storage+28];
	add.s32 	%r255, %r253, %r254;
	ld.shared.u32 	%r256, [_ZZN3cub18CUB_300001_SM_10006detail6reduce28DeviceReduceSingleTileKernelINS2_10policy_hubIjyN4cuda3std3__44plusIjEEE10Policy1000EN6thrust24THRUST_300001_SM_1000_NS10device_ptrIjEEPiyS9_ijNS7_10__identityEEEvT0_T1_T2_T3_T4_T6_E12temp_storage+32];
	add.s32 	%r257, %r255, %r256;
	ld.shared.u32 	%r258, [_ZZN3cub18CUB_300001_SM_10006detail6reduce28DeviceReduceSingleTileKernelINS2_10policy_hubIjyN4cuda3std3__44plusIjEEE10Policy1000EN6thrust24THRUST_300001_SM_1000_NS10device_ptrIjEEPiyS9_ijNS7_10__identityEEEvT0_T1_T2_T3_T4_T6_E12temp_storage+36];
	add.s32 	%r470, %r257, %r258;
$L__BB7_49:
	mov.u32 	%r432, %tid.x;
	setp.ne.s32 	%p57, %r432, 0;
	@%p57 bra 	$L__BB7_51;
	add.s32 	%r433, %r470, %r81;
	st.global.u32 	[%rd1], %r433;
$L__BB7_51:
	ret;

}
	// .globl	_ZN3cub18CUB_300001_SM_10006detail6reduce18DeviceReduceKernelINS2_10policy_hubIjyN4cuda3std3__44plusIjEEE10Policy1000EN6thrust24THRUST_300001_SM_1000_NS10device_ptrIjEEyS9_jNS7_10__identityEEEvT0_PT3_T1_NS0_13GridEvenShareISK_EET2_T4_
.visible .entry _ZN3cub18CUB_300001_SM_10006detail6reduce18DeviceReduceKernelINS2_10policy_hubIjyN4cuda3std3__44plusIjEEE10Policy1000EN6thrust24THRUST_300001_SM_1000_NS10device_ptrIjEEyS9_jNS7_10__identityEEEvT0_PT3_T1_NS0_13GridEvenShareISK_EET2_T4_(
	.param .align 8 .b8 _ZN3cub18CUB_300001_SM_10006detail6reduce18DeviceReduceKernelINS2_10policy_hubIjyN4cuda3std3__44plusIjEEE10Policy1000EN6thrust24THRUST_300001_SM_1000_NS10device_ptrIjEEyS9_jNS7_10__identityEEEvT0_PT3_T1_NS0_13GridEvenShareISK_EET2_T4__param_0[8],
	.param .u64 .ptr .align 1 _ZN3cub18CUB_300001_SM_10006detail6reduce18DeviceReduceKernelINS2_10policy_hubIjyN4cuda3std3__44plusIjEEE10Policy1000EN6thrust24THRUST_300001_SM_1000_NS10device_ptrIjEEyS9_jNS7_10__identityEEEvT0_PT3_T1_NS0_13GridEvenShareISK_EET2_T4__param_1,
	.param .u64 _ZN3cub18CUB_300001_SM_10006detail6reduce18DeviceReduceKernelINS2_10policy_hubIjyN4cuda3std3__44plusIjEEE10Policy1000EN6thrust24THRUST_300001_SM_1000_NS10device_ptrIjEEyS9_jNS7_10__identityEEEvT0_PT3_T1_NS0_13GridEvenShareISK_EET2_T4__param_2,
	.param .align 8 .b8 _ZN3cub18CUB_300001_SM_10006detail6reduce18DeviceReduceKernelINS2_10policy_hubIjyN4cuda3std3__44plusIjEEE10Policy1000EN6thrust24THRUST_300001_SM_1000_NS10device_ptrIjEEyS9_jNS7_10__identityEEEvT0_PT3_T1_NS0_13GridEvenShareISK_EET2_T4__param_3[72],
	.param .align 1 .b8 _ZN3cub18CUB_300001_SM_10006detail6reduce18DeviceReduceKernelINS2_10policy_hubIjyN4cuda3std3__44plusIjEEE10Policy1000EN6thrust24THRUST_300001_SM_1000_NS10device_ptrIjEEyS9_jNS7_10__identityEEEvT0_PT3_T1_NS0_13GridEvenShareISK_EET2_T4__param_4[1],
	.param .align 1 .b8 _ZN3cub18CUB_300001_SM_10006detail6reduce18DeviceReduceKernelINS2_10policy_hubIjyN4cuda3std3__44plusIjEEE10Policy1000EN6thrust24THRUST_300001_SM_1000_NS10device_ptrIjEEyS9_jNS7_10__identityEEEvT0_PT3_T1_NS0_13GridEvenShareISK_EET2_T4__param_5[1]
)
.maxntid 256
{
	.reg .pred 	%p<57>;
	.reg .b16 	%rs<4>;
	.reg .b32 	%r<502>;
	.reg .b64 	%rd<78>;
	// demoted variable
	.shared .align 4 .b8 _ZZN3cub18CUB_300001_SM_10006detail6reduce18DeviceReduceKernelINS2_10policy_hubIjyN4cuda3std3__44plusIjEEE10Policy1000EN6thrust24THRUST_300001_SM_1000_NS10device_ptrIjEEyS9_jNS7_10__identityEEEvT0_PT3_T1_NS0_13GridEvenShareISK_EET2_T4_E12temp_storage[44];
	ld.param.u64 	%rd1, [_ZN3cub18CUB_300001_SM_10006detail6reduce18DeviceReduceKernelINS2_10policy_hubIjyN4cuda3std3__44plusIjEEE10Policy1000EN6thrust24THRUST_300001_SM_1000_NS10device_ptrIjEEyS9_jNS7_10__identityEEEvT0_PT3_T1_NS0_13GridEvenShareISK_EET2_T4__param_3+32];
	ld.param.u32 	%r1, [_ZN3cub18CUB_300001_SM_10006detail6reduce18DeviceReduceKernelINS2_10policy_hubIjyN4cuda3std3__44plusIjEEE10Policy1000EN6thrust24THRUST_300001_SM_1000_NS10device_ptrIjEEyS9_jNS7_10__identityEEEvT0_PT3_T1_NS0_13GridEvenShareISK_EET2_T4__param_3+40];
	ld.param.u64 	%rd25, [_ZN3cub18CUB_300001_SM_10006detail6reduce18DeviceReduceKernelINS2_10policy_hubIjyN4cuda3std3__44plusIjEEE10Policy1000EN6thrust24THRUST_300001_SM_1000_NS10device_ptrIjEEyS9_jNS7_10__identityEEEvT0_PT3_T1_NS0_13GridEvenShareISK_EET2_T4__param_0];
	cvta.to.global.u64 	%rd2, %rd25;
	mov.u32 	%r2, %ctaid.x;
	shl.b32 	%r88, %r1, 12;
	cvt.s64.s32 	%rd3, %r88;
	shl.b32 	%r89, %r2, 12;
	cvt.u64.u32 	%rd4, %r89;
	sub.s64 	%rd5, %rd1, %rd4;
	setp.gt.u64 	%p1, %rd5, 4095;
	@%p1 bra 	$L__BB8_25;
	cvt.u32.u64 	%r287, %rd4;
	cvt.u32.u64 	%r3, %rd1;
	sub.s32 	%r4, %r3, %r287;
	mov.u32 	%r5, %tid.x;
	setp.ge.s32 	%p23, %r5, %r4;
	mov.b32 	%r482, 0;
	mov.u32 	%r471, %r5;
	@%p23 bra 	$L__BB8_3;
	add.s32 	%r289, %r287, %r5;
	mul.wide.u32 	%rd51, %r289, 4;
	add.s64 	%rd52, %rd2, %rd51;
	ld.global.u32 	%r482, [%rd52];
	add.s32 	%r471, %r5, 256;
$L__BB8_3:
	setp.ge.s32 	%p24, %r471, %r4;
	@%p24 bra 	$L__BB8_16;
	not.b32 	%r292, %r471;
	add.s32 	%r293, %r292, %r3;
	sub.s32 	%r294, %r293, %r287;
	shr.u32 	%r295, %r294, 8;
	add.s32 	%r10, %r295, 1;
	and.b32  	%r11, %r10, 15;
	setp.lt.u32 	%p25, %r294, 3840;
	@%p25 bra 	$L__BB8_7;
	and.b32  	%r296, %r10, 33554416;
	neg.s32 	%r467, %r296;
	mul.wide.u32 	%rd53, %r2, 16384;
	mul.wide.u32 	%rd54, %r471, 4;
	or.b64  	%rd55, %rd53, %rd54;
	add.s64 	%rd56, %rd55, %rd2;
	add.s64 	%rd72, %rd56, 8192;
$L__BB8_6:
	.pragma "nounroll";
	ld.global.u32 	%r297, [%rd72+-8192];
	add.s32 	%r298, %r297, %r482;
	ld.global.u32 	%r299, [%rd72+-7168];
	add.s32 	%r300, %r299, %r298;
	ld.global.u32 	%r301, [%rd72+-6144];
	add.s32 	%r302, %r301, %r300;
	ld.global.u32 	%r303, [%rd72+-5120];
	add.s32 	%r304, %r303, %r302;
	ld.global.u32 	%r305, [%rd72+-4096];
	add.s32 	%r306, %r305, %r304;
	ld.global.u32 	%r307, [%rd72+-3072];
	add.s32 	%r308, %r307, %r306;
	ld.global.u32 	%r309, [%rd72+-2048];
	add.s32 	%r310, %r309, %r308;
	ld.global.u32 	%r311, [%rd72+-1024];
	add.s32 	%r312, %r311, %r310;
	ld.global.u32 	%r313, [%rd72];
	add.s32 	%r314, %r313, %r312;
	ld.global.u32 	%r315, [%rd72+1024];
	add.s32 	%r316, %r315, %r314;
	ld.global.u32 	%r317, [%rd72+2048];
	add.s32 	%r318, %r317, %r316;
	ld.global.u32 	%r319, [%rd72+3072];
	add.s32 	%r320, %r319, %r318;
	ld.global.u32 	%r321, [%rd72+4096];
	add.s32 	%r322, %r321, %r320;
	ld.global.u32 	%r323, [%rd72+5120];
	add.s32 	%r324, %r323, %r322;
	ld.global.u32 	%r325, [%rd72+6144];
	add.s32 	%r326, %r325, %r324;
	ld.global.u32 	%r327, [%rd72+7168];
	add.s32 	%r482, %r327, %r326;
	add.s32 	%r471, %r471, 4096;
	add.s32 	%r467, %r467, 16;
	add.s64 	%rd72, %rd72, 16384;
	setp.ne.s32 	%p26, %r467, 0;
	@%p26 bra 	$L__BB8_6;
$L__BB8_7:
	setp.eq.s32 	%p27, %r11, 0;
	@%p27 bra 	$L__BB8_16;
	and.b32  	%r22, %r10, 7;
	setp.lt.u32 	%p28, %r11, 8;
	@%p28 bra 	$L__BB8_10;
	cvt.s64.s32 	%rd57, %r471;
	add.s64 	%rd58, %rd57, %rd4;
	shl.b64 	%rd59, %rd58, 2;
	add.s64 	%rd60, %rd2, %rd59;
	ld.global.u32 	%r329, [%rd60];
	add.s32 	%r330, %r329, %r482;
	ld.global.u32 	%r331, [%rd60+1024];
	add.s32 	%r332, %r331, %r330;
	ld.global.u32 	%r333, [%rd60+2048];
	add.s32 	%r334, %r333, %r332;
	ld.global.u32 	%r335, [%rd60+3072];
	add.s32 	%r336, %r335, %r334;
	ld.global.u32 	%r337, [%rd60+4096];
	add.s32 	%r338, %r337, %r336;
	ld.global.u32 	%r339, [%rd60+5120];
	add.s32 	%r340, %r339, %r338;
	ld.global.u32 	%r341, [%rd60+6144];
	add.s32 	%r342, %r341, %r340;
	ld.global.u32 	%r343, [%rd60+7168];
	add.s32 	%r482, %r343, %r342;
	add.s32 	%r471, %r471, 2048;
$L__BB8_10:
	setp.eq.s32 	%p29, %r22, 0;
	@%p29 bra 	$L__BB8_16;
	and.b32  	%r28, %r10, 3;
	setp.lt.u32 	%p30, %r22, 4;
	@%p30 bra 	$L__BB8_13;
	cvt.s64.s32 	%rd61, %r471;
	add.s64 	%rd62, %rd61, %rd4;
	shl.b64 	%rd63, %rd62, 2;
	add.s64 	%rd64, %rd2, %rd63;
	ld.global.u32 	%r345, [%rd64];
	add.s32 	%r346, %r345, %r482;
	ld.global.u32 	%r347, [%rd64+1024];
	add.s32 	%r348, %r347, %r346;
	ld.global.u32 	%r349, [%rd64+2048];
	add.s32 	%r350, %r349, %r348;
	ld.global.u32 	%r351, [%rd64+3072];
	add.s32 	%r482, %r351, %r350;
	add.s32 	%r471, %r471, 1024;
$L__BB8_13:
	setp.eq.s32 	%p31, %r28, 0;
	@%p31 bra 	$L__BB8_16;
	mul.wide.u32 	%rd65, %r2, 16384;
	add.s64 	%rd9, %rd2, %rd65;
	neg.s32 	%r479, %r28;
$L__BB8_15:
	.pragma "nounroll";
	mul.wide.s32 	%rd66, %r471, 4;
	add.s64 	%rd67, %rd9, %rd66;
	ld.global.u32 	%r352, [%rd67];
	add.s32 	%r482, %r352, %r482;
	add.s32 	%r471, %r471, 256;
	add.s32 	%r479, %r479, 1;
	setp.ne.s32 	%p32, %r479, 0;
	@%p32 bra 	$L__BB8_15;
$L__BB8_16:
	setp.lt.s32 	%p33, %r4, 256;
	@%p33 bra 	$L__BB8_21;
	// begin inline asm
	mov.u32 %r416, %laneid;
	// end inline asm
	mov.b32 	%r419, 1;
	mov.b32 	%r440, 31;
	mov.b32 	%r441, -1;
	// begin inline asm
	shfl.sync.down.b32 %r417, %r482, %r419, %r440, %r441;
	// end inline asm
	setp.gt.s32 	%p49, %r416, 30;
	selp.b32 	%r442, 0, %r417, %p49;
	add.s32 	%r423, %r442, %r482;
	mov.b32 	%r424, 2;
	// begin inline asm
	shfl.sync.down.b32 %r422, %r423, %r424, %r440, %r441;
	// end inline asm
	setp.gt.s32 	%p50, %r416, 29;
	selp.b32 	%r443, 0, %r422, %p50;
	add.s32 	%r428, %r423, %r443;
	mov.b32 	%r429, 4;
	// begin inline asm
	shfl.sync.down.b32 %r427, %r428, %r429, %r440, %r441;
	// end inline asm
	setp.gt.s32 	%p51, %r416, 27;
	selp.b32 	%r444, 0, %r427, %p51;
	add.s32 	%r433, %r428, %r444;
	mov.b32 	%r434, 8;
	// begin inline asm
	shfl.sync.down.b32 %r432, %r433, %r434, %r440, %r441;
	// end inline asm
	setp.gt.s32 	%p52, %r416, 23;
	selp.b32 	%r445, 0, %r432, %p52;
	add.s32 	%r438, %r433, %r445;
	mov.b32 	%r439, 16;
	// begin inline asm
	shfl.sync.down.b32 %r437, %r438, %r439, %r440, %r441;
	// end inline asm
	setp.gt.s32 	%p53, %r416, 15;
	selp.b32 	%r446, 0, %r437, %p53;
	add.s32 	%r501, %r438, %r446;
	setp.ne.s32 	%p54, %r416, 0;
	@%p54 bra 	$L__BB8_19;
	shr.u32 	%r447, %r5, 3;
	and.b32  	%r448, %r447, 124;
	mov.u32 	%r449, _ZZN3cub18CUB_300001_SM_10006detail6reduce18DeviceReduceKernelINS2_10policy_hubIjyN4cuda3std3__44plusIjEEE10Policy1000EN6thrust24THRUST_300001_SM_1000_NS10device_ptrIjEEyS9_jNS7_10__identityEEEvT0_PT3_T1_NS0_13GridEvenShareISK_EET2_T4_E12temp_storage;
	add.s32 	%r450, %r449, %r448;
	st.shared.u32 	[%r450+8], %r501;
$L__BB8_19:
	bar.sync 	0;
	setp.ne.s32 	%p55, %r5, 0;
	@%p55 bra 	$L__BB8_46;
	ld.shared.u32 	%r451, [_ZZN3cub18CUB_300001_SM_10006detail6reduce18DeviceReduceKernelINS2_10policy_hubIjyN4cuda3std3__44plusIjEEE10Policy1000EN6thrust24THRUST_300001_SM_1000_NS10device_ptrIjEEyS9_jNS7_10__identityEEEvT0_PT3_T1_NS0_13GridEvenShareISK_EET2_T4_E12temp_storage+12];
	add.s32 	%r452, %r451, %r501;
	ld.shared.u32 	%r453, [_ZZN3cub18CUB_300001_SM_10006detail6reduce18DeviceReduceKernelINS2_10policy_hubIjyN4cuda3std3__44plusIjEEE10Policy1000EN6thrust24THRUST_300001_SM_1000_NS10device_ptrIjEEyS9_jNS7_10__identityEEEvT0_PT3_T1_NS0_13GridEvenShareISK_EET2_T4_E12temp_storage+16];
	add.s32 	%r454, %r452, %r453;
	ld.shared.u32 	%r455, [_ZZN3cub18CUB_300001_SM_10006detail6reduce18DeviceReduceKernelINS2_10policy_hubIjyN4cuda3std3__44plusIjEEE10Policy1000EN6thrust24THRUST_300001_SM_1000_NS10device_ptrIjEEyS9_jNS7_10__identityEEEvT0_PT3_T1_NS0_13GridEvenShareISK_EET2_T4_E12temp_storage+20];
	add.s32 	%r456, %r454, %r455;
	ld.shared.u32 	%r457, [_ZZN3cub18CUB_300001_SM_10006detail6reduce18DeviceReduceKernelINS2_10policy_hubIjyN4cuda3std3__44plusIjEEE10Policy1000EN6thrust24THRUST_300001_SM_1000_NS10device_ptrIjEEyS9_jNS7_10__identityEEEvT0_PT3_T1_NS0_13GridEvenShareISK_EET2_T4_E12temp_storage+24];
	add.s32 	%r458, %r456, %r457;
	ld.shared.u32 	%r459, [_ZZN3cub18CUB_300001_SM_10006detail6reduce18DeviceReduceKernelINS2_10policy_hubIjyN4cuda3std3__44plusIjEEE10Policy1000EN6thrust24THRUST_300001_SM_1000_NS10device_ptrIjEEyS9_jNS7_10__identityEEEvT0_PT3_T1_NS0_13GridEvenShareISK_EET2_T4_E12temp_storage+28];
	add.s32 	%r460, %r458, %r459;
	ld.shared.u32 	%r461, [_ZZN3cub18CUB_300001_SM_10006detail6reduce18DeviceReduceKernelINS2_10policy_hubIjyN4cuda3std3__44plusIjEEE10Policy1000EN6thrust24THRUST_300001_SM_1000_NS10device_ptrIjEEyS9_jNS7_10__identityEEEvT0_PT3_T1_NS0_13GridEvenShareISK_EET2_T4_E12temp_storage+32];
	add.s32 	%r462, %r460, %r461;
	ld.shared.u32 	%r463, [_ZZN3cub18CUB_300001_SM_10006detail6reduce18DeviceReduceKernelINS2_10policy_hubIjyN4cuda3std3__44plusIjEEE10Policy1000EN6thrust24THRUST_300001_SM_1000_NS10device_ptrIjEEyS9_jNS7_10__identityEEEvT0_PT3_T1_NS0_13GridEvenShareISK_EET2_T4_E12temp_storage+36];
	add.s32 	%r501, %r462, %r463;
	bra.uni 	$L__BB8_46;
$L__BB8_21:
	// begin inline asm
	mov.u32 %r353, %laneid;
	// end inline asm
	and.b32  	%r379, %r5, 992;
	add.s32 	%r380, %r379, 32;
	setp.gt.s32 	%p34, %r380, %r4;
	not.b32 	%r381, %r379;
	add.s32 	%r382, %r4, %r381;
	selp.b32 	%r377, %r382, 31, %p34;
	mov.b32 	%r356, 1;
	mov.b32 	%r378, -1;
	// begin inline asm
	shfl.sync.down.b32 %r354, %r482, %r356, %r377, %r378;
	// end inline asm
	setp.lt.s32 	%p35, %r353, %r377;
	selp.b32 	%r383, %r354, 0, %p35;
	add.s32 	%r360, %r383, %r482;
	mov.b32 	%r361, 2;
	// begin inline asm
	shfl.sync.down.b32 %r359, %r360, %r361, %r377, %r378;
	// end inline asm
	add.s32 	%r384, %r353, 2;
	setp.gt.s32 	%p36, %r384, %r377;
	selp.b32 	%r385, 0, %r359, %p36;
	add.s32 	%r365, %r360, %r385;
	mov.b32 	%r366, 4;
	// begin inline asm
	shfl.sync.down.b32 %r364, %r365, %r366, %r377, %r378;
	// end inline asm
	add.s32 	%r386, %r353, 4;
	setp.gt.s32 	%p37, %r386, %r377;
	selp.b32 	%r387, 0, %r364, %p37;
	add.s32 	%r370, %r365, %r387;
	mov.b32 	%r371, 8;
	// begin inline asm
	shfl.sync.down.b32 %r369, %r370, %r371, %r377, %r378;
	// end inline asm
	add.s32 	%r388, %r353, 8;
	setp.gt.s32 	%p38, %r388, %r377;
	selp.b32 	%r389, 0, %r369, %p38;
	add.s32 	%r375, %r370, %r389;
	mov.b32 	%r376, 16;
	// begin inline asm
	shfl.sync.down.b32 %r374, %r375, %r376, %r377, %r378;
	// end inline asm
	add.s32 	%r390, %r353, 16;
	setp.gt.s32 	%p39, %r390, %r377;
	selp.b32 	%r391, 0, %r374, %p39;
	add.s32 	%r501, %r375, %r391;
	setp.ne.s32 	%p40, %r353, 0;
	@%p40 bra 	$L__BB8_23;
	shr.u32 	%r392, %r5, 3;
	and.b32  	%r393, %r392, 124;
	mov.u32 	%r394, _ZZN3cub18CUB_300001_SM_10006detail6reduce18DeviceReduceKernelINS2_10policy_hubIjyN4cuda3std3__44plusIjEEE10Policy1000EN6thrust24THRUST_300001_SM_1000_NS10device_ptrIjEEyS9_jNS7_10__identityEEEvT0_PT3_T1_NS0_13GridEvenShareISK_EET2_T4_E12temp_storage;
	add.s32 	%r395, %r394, %r393;
	st.shared.u32 	[%r395+8], %r501;
$L__BB8_23:
	bar.sync 	0;
	setp.ne.s32 	%p41, %r5, 0;
	@%p41 bra 	$L__BB8_46;
	setp.gt.s32 	%p42, %r4, 32;
	ld.shared.u32 	%r396, [_ZZN3cub18CUB_300001_SM_10006detail6reduce18DeviceReduceKernelINS2_10policy_hubIjyN4cuda3std3__44plusIjEEE10Policy1000EN6thrust24THRUST_300001_SM_1000_NS10device_ptrIjEEyS9_jNS7_10__identityEEEvT0_PT3_T1_NS0_13GridEvenShareISK_EET2_T4_E12temp_storage+12];
	selp.b32 	%r397, %r396, 0, %p42;
	add.s32 	%r398, %r397, %r501;
	setp.gt.s32 	%p43, %r4, 64;
	ld.shared.u32 	%r399, [_ZZN3cub18CUB_300001_SM_10006detail6reduce18DeviceReduceKernelINS2_10policy_hubIjyN4cuda3std3__44plusIjEEE10Policy1000EN6thrust24THRUST_300001_SM_1000_NS10device_ptrIjEEyS9_jNS7_10__identityEEEvT0_PT3_T1_NS0_13GridEvenShareISK_EET2_T4_E12temp_storage+16];
	selp.b32 	%r400, %r399, 0, %p43;
	add.s32 	%r401, %r398, %r400;
	setp.gt.s32 	%p44, %r4, 96;
	ld.shared.u32 	%r402, [_ZZN3cub18CUB_300001_SM_10006detail6reduce18DeviceReduceKernelINS2_10policy_hubIjyN4cuda3std3__44plusIjEEE10Policy1000EN6thrust24THRUST_300001_SM_1000_NS10device_ptrIjEEyS9_jNS7_10__identityEEEvT0_PT3_T1_NS0_13GridEvenShareISK_EET2_T4_E12temp_storage+20];
	selp.b32 	%r403, %r402, 0, %p44;
	add.s32 	%r404, %r401, %r403;
	setp.gt.s32 	%p45, %r4, 128;
	ld.shared.u32 	%r405, [_ZZN3cub18CUB_300001_SM_10006detail6reduce18DeviceReduceKernelINS2_10policy_hubIjyN4cuda3std3__44plusIjEEE10Policy1000EN6thrust24THRUST_300001_SM_1000_NS10device_ptrIjEEyS9_jNS7_10__identityEEEvT0_PT3_T1_NS0_13GridEvenShareISK_EET2_T4_E12temp_storage+24];
	selp.b32 	%r406, %r405, 0, %p45;
	add.s32 	%r407, %r404, %r406;
	setp.gt.s32 	%p46, %r4, 160;
	ld.shared.u32 	%r408, [_ZZN3cub18CUB_300001_SM_10006detail6reduce18DeviceReduceKernelINS2_10policy_hubIjyN4cuda3std3__44plusIjEEE10Policy1000EN6thrust24THRUST_300001_SM_1000_NS10device_ptrIjEEyS9_jNS7_10__identityEEEvT0_PT3_T1_NS0_13GridEvenShareISK_EET2_T4_E12temp_storage+28];
	selp.b32 	%r409, %r408, 0, %p46;
	add.s32 	%r410, %r407, %r409;
	setp.gt.s32 	%p47, %r4, 192;
	ld.shared.u32 	%r411, [_ZZN3cub18CUB_300001_SM_10006detail6reduce18DeviceReduceKernelINS2_10policy_hubIjyN4cuda3std3__44plusIjEEE10Policy1000EN6thrust24THRUST_300001_SM_1000_NS10device_ptrIjEEyS9_jNS7_10__identityEEEvT0_PT3_T1_NS0_13GridEvenShareISK_EET2_T4_E12temp_storage+32];
	selp.b32 	%r412, %r411, 0, %p47;
	add.s32 	%r413, %r410, %r412;
	setp.gt.s32 	%p48, %r4, 224;
	ld.shared.u32 	%r414, [_ZZN3cub18CUB_300001_SM_10006detail6reduce18DeviceReduceKernelINS2_10policy_hubIjyN4cuda3std3__44plusIjEEE10Policy1000EN6thrust24THRUST_300001_SM_1000_NS10device_ptrIjEEyS9_jNS7_10__identityEEEvT0_PT3_T1_NS0_13GridEvenShareISK_EET2_T4_E12temp_storage+36];
	selp.b32 	%r415, %r414, 0, %p48;
	add.s32 	%r501, %r413, %r415;
	bra.uni 	$L__BB8_46;
$L__BB8_25:
	cvt.u32.u64 	%r90, %rd4;
	mov.u32 	%r46, %tid.x;
	add.s32 	%r91, %r46, %r90;
	mul.wide.u32 	%rd26, %r91, 4;
	add.s64 	%rd27, %rd2, %rd26;
	ld.global.u32 	%r92, [%rd27];
	ld.global.u32 	%r93, [%rd27+1024];
	ld.global.u32 	%r94, [%rd27+2048];
	ld.global.u32 	%r95, [%rd27+3072];
	ld.global.u32 	%r96, [%rd27+4096];
	ld.global.u32 	%r97, [%rd27+5120];
	ld.global.u32 	%r98, [%rd27+6144];
	ld.global.u32 	%r99, [%rd27+7168];
	ld.global.u32 	%r100, [%rd27+8192];
	ld.global.u32 	%r101, [%rd27+9216];
	ld.global.u32 	%r102, [%rd27+10240];
	ld.global.u32 	%r103, [%rd27+11264];
	ld.global.u32 	%r104, [%rd27+12288];
	ld.global.u32 	%r105, [%rd27+13312];
	ld.global.u32 	%r106, [%rd27+14336];
	ld.global.u32 	%r107, [%rd27+15360];
	add.s32 	%r108, %r93, %r92;
	add.s32 	%r109, %r94, %r108;
	add.s32 	%r110, %r95, %r109;
	add.s32 	%r111, %r96, %r110;
	add.s32 	%r112, %r97, %r111;
	add.s32 	%r113, %r98, %r112;
	add.s32 	%r114, %r99, %r113;
	add.s32 	%r115, %r100, %r114;
	add.s32 	%r116, %r101, %r115;
	add.s32 	%r117, %r102, %r116;
	add.s32 	%r118, %r103, %r117;
	add.s32 	%r119, %r104, %r118;
	add.s32 	%r120, %r105, %r119;
	add.s32 	%r121, %r106, %r120;
	add.s32 	%r500, %r107, %r121;
	setp.lt.u64 	%p2, %rd5, %rd3;
	@%p2 bra 	$L__BB8_42;
	cvt.u32.u64 	%r123, %rd3;
	cvt.u64.u32 	%rd28, %r46;
	add.s64 	%rd74, %rd4, %rd3;
	cvt.u32.u64 	%r48, %rd1;
	not.b32 	%r125, %r46;
	add.s32 	%r126, %r125, %r48;
	sub.s32 	%r127, %r126, %r123;
	sub.s32 	%r483, %r127, %r90;
	add.s64 	%rd29, %rd74, %rd28;
	shl.b64 	%rd30, %rd29, 2;
	add.s64 	%rd31, %rd30, %rd2;
	add.s64 	%rd73, %rd31, 8192;
	mov.b32 	%r484, 0;
	shl.b32 	%r128, %r1, 12;
	mov.u64 	%rd75, %rd4;
$L__BB8_27:
	cvt.s64.s32 	%rd15, %r128;
	add.s64 	%rd75, %rd75, %rd15;
	add.s64 	%rd32, %rd1, -4096;
	setp.gt.u64 	%p3, %rd75, %rd32;
	@%p3 bra 	$L__BB8_29;
	shl.b32 	%r129, %r1, 12;
	cvt.s64.s32 	%rd33, %r129;
	cvt.u64.u32 	%rd34, %r46;
	add.s64 	%rd35, %rd75, %rd34;
	shl.b64 	%rd36, %rd35, 2;
	add.s64 	%rd37, %rd2, %rd36;
	ld.global.u32 	%r130, [%rd37];
	ld.global.u32 	%r131, [%rd37+1024];
	ld.global.u32 	%r132, [%rd37+2048];
	ld.global.u32 	%r133, [%rd37+3072];
	ld.global.u32 	%r134, [%rd37+4096];
	ld.global.u32 	%r135, [%rd37+5120];
	ld.global.u32 	%r136, [%rd37+6144];
	ld.global.u32 	%r137, [%rd37+7168];
	ld.global.u32 	%r138, [%rd37+8192];
	ld.global.u32 	%r139, [%rd37+9216];
	ld.global.u32 	%r140, [%rd37+10240];
	ld.global.u32 	%r141, [%rd37+11264];
	ld.global.u32 	%r142, [%rd37+12288];
	ld.global.u32 	%r143, [%rd37+13312];
	ld.global.u32 	%r144, [%rd37+14336];
	ld.global.u32 	%r145, [%rd37+15360];
	add.s32 	%r146, %r130, %r500;
	add.s32 	%r147, %r131, %r146;
	add.s32 	%r148, %r132, %r147;
	add.s32 	%r149, %r133, %r148;
	add.s32 	%r150, %r134, %r149;
	add.s32 	%r151, %r135, %r150;
	add.s32 	%r152, %r136, %r151;
	add.s32 	%r153, %r137, %r152;
	add.s32 	%r154, %r138, %r153;
	add.s32 	%r155, %r139, %r154;
	add.s32 	%r156, %r140, %r155;
	add.s32 	%r157, %r141, %r156;
	add.s32 	%r158, %r142, %r157;
	add.s32 	%r159, %r143, %r158;
	add.s32 	%r160, %r144, %r159;
	add.s32 	%r500, %r145, %r160;
	sub.s64 	%rd38, %rd1, %rd75;
	setp.lt.u64 	%p4, %rd38, %rd33;
	add.s32 	%r484, %r484, 1;
	add.s64 	%rd74, %rd74, %rd33;
	sub.s32 	%r483, %r483, %r129;
	mul.wide.s32 	%rd39, %r129, 4;
	add.s64 	%rd73, %rd73, %rd39;
	@%p4 bra 	$L__BB8_42;
	bra.uni 	$L__BB8_27;
$L__BB8_29:
	setp.le.u64 	%p5, %rd1, %rd75;
	cvt.u32.u64 	%r161, %rd75;
	cvt.u32.u64 	%r162, %rd1;
	sub.s32 	%r163, %r162, %r161;
	setp.ge.s32 	%p6, %r46, %r163;
	or.pred  	%p7, %p5, %p6;
	@%p7 bra 	$L__BB8_42;
	cvt.u32.u64 	%r166, %rd15;
	cvt.u32.u64 	%r167, %rd4;
	not.b32 	%r168, %r46;
	add.s32 	%r169, %r168, %r48;
	add.s32 	%r170, %r166, %r167;
	sub.s32 	%r171, %r169, %r170;
	mul.lo.s32 	%r172, %r1, %r484;
	shl.b32 	%r173, %r172, 12;
	sub.s32 	%r174, %r171, %r173;
	shr.u32 	%r175, %r174, 8;
	add.s32 	%r56, %r175, 1;
	and.b32  	%r57, %r56, 15;
	setp.lt.u32 	%p8, %r174, 3840;
	mov.u32 	%r490, %r46;
	@%p8 bra 	$L__BB8_33;
	shr.u32 	%r176, %r483, 8;
	add.s32 	%r177, %r176, 1;
	and.b32  	%r178, %r177, 33554416;
	neg.s32 	%r486, %r178;
	mov.u32 	%r490, %r46;
$L__BB8_32:
	.pragma "nounroll";
	ld.global.u32 	%r179, [%rd73+-8192];
	add.s32 	%r180, %r179, %r500;
	ld.global.u32 	%r181, [%rd73+-7168];
	add.s32 	%r182, %r181, %r180;
	ld.global.u32 	%r183, [%rd73+-6144];
	add.s32 	%r184, %r183, %r182;
	ld.global.u32 	%r185, [%rd73+-5120];
	add.s32 	%r186, %r185, %r184;
	ld.global.u32 	%r187, [%rd73+-4096];
	add.s32 	%r188, %r187, %r186;
	ld.global.u32 	%r189, [%rd73+-3072];
	add.s32 	%r190, %r189, %r188;
	ld.global.u32 	%r191, [%rd73+-2048];
	add.s32 	%r192, %r191, %r190;
	ld.global.u32 	%r193, [%rd73+-1024];
	add.s32 	%r194, %r193, %r192;
	ld.global.u32 	%r195, [%rd73];
	add.s32 	%r196, %r195, %r194;
	ld.global.u32 	%r197, [%rd73+1024];
	add.s32 	%r198, %r197, %r196;
	ld.global.u32 	%r199, [%rd73+2048];
	add.s32 	%r200, %r199, %r198;
	ld.global.u32 	%r201, [%rd73+3072];
	add.s32 	%r202, %r201, %r200;
	ld.global.u32 	%r203, [%rd73+4096];
	add.s32 	%r204, %r203, %r202;
	ld.global.u32 	%r205, [%rd73+5120];
	add.s32 	%r206, %r205, %r204;
	ld.global.u32 	%r207, [%rd73+6144];
	add.s32 	%r208, %r207, %r206;
	ld.global.u32 	%r209, [%rd73+7168];
	add.s32 	%r500, %r209, %r208;
	add.s32 	%r490, %r490, 4096;
	add.s32 	%r486, %r486, 16;
	add.s64 	%rd73, %rd73, 16384;
	setp.ne.s32 	%p9, %r486, 0;
	@%p9 bra 	$L__BB8_32;
$L__BB8_33:
	setp.eq.s32 	%p10, %r57, 0;
	@%p10 bra 	$L__BB8_42;
	and.b32  	%r68, %r56, 7;
	setp.lt.u32 	%p11, %r57, 8;
	@%p11 bra 	$L__BB8_36;
	cvt.u64.u32 	%rd40, %r490;
	add.s64 	%rd41, %rd75, %rd40;
	shl.b64 	%rd42, %rd41, 2;
	add.s64 	%rd43, %rd2, %rd42;
	ld.global.u32 	%r211, [%rd43];
	add.s32 	%r212, %r211, %r500;
	ld.global.u32 	%r213, [%rd43+1024];
	add.s32 	%r214, %r213, %r212;
	ld.global.u32 	%r215, [%rd43+2048];
	add.s32 	%r216, %r215, %r214;
	ld.global.u32 	%r217, [%rd43+3072];
	add.s32 	%r218, %r217, %r216;
	ld.global.u32 	%r219, [%rd43+4096];
	add.s32 	%r220, %r219, %r218;
	ld.global.u32 	%r221, [%rd43+5120];
	add.s32 	%r222, %r221, %r220;
	ld.global.u32 	%r223, [%rd43+6144];
	add.s32 	%r224, %r223, %r222;
	ld.global.u32 	%r225, [%rd43+7168];
	add.s32 	%r500, %r225, %r224;
	add.s32 	%r490, %r490, 2048;
$L__BB8_36:
	setp.eq.s32 	%p12, %r68, 0;
	@%p12 bra 	$L__BB8_42;
	setp.lt.u32 	%p13, %r68, 4;
	@%p13 bra 	$L__BB8_39;
	cvt.u64.u32 	%rd44, %r490;
	add.s64 	%rd45, %rd75, %rd44;
	shl.b64 	%rd46, %rd45, 2;
	add.s64 	%rd47, %rd2, %rd46;
	ld.global.u32 	%r227, [%rd47];
	add.s32 	%r228, %r227, %r500;
	ld.global.u32 	%r229, [%rd47+1024];
	add.s32 	%r230, %r229, %r228;
	ld.global.u32 	%r231, [%rd47+2048];
	add.s32 	%r232, %r231, %r230;
	ld.global.u32 	%r233, [%rd47+3072];
	add.s32 	%r500, %r233, %r232;
	add.s32 	%r490, %r490, 1024;
$L__BB8_39:
	and.b32  	%r234, %r56, 3;
	setp.eq.s32 	%p14, %r234, 0;
	@%p14 bra 	$L__BB8_42;
	cvt.u64.u32 	%rd48, %r490;
	add.s64 	%rd49, %rd48, %rd74;
	shl.b64 	%rd50, %rd49, 2;
	add.s64 	%rd77, %rd2, %rd50;
	cvt.u16.u32 	%rs1, %r483;
	shr.u16 	%rs2, %rs1, 8;
	add.s16 	%rs3, %rs2, 1;
	cvt.u32.u16 	%r235, %rs3;
	and.b32  	%r236, %r235, 3;
	neg.s32 	%r498, %r236;
$L__BB8_41:
	.pragma "nounroll";
	ld.global.u32 	%r237, [%rd77];
	add.s32 	%r500, %r237, %r500;
	add.s64 	%rd77, %rd77, 1024;
	add.s32 	%r498, %r498, 1;
	setp.ne.s32 	%p15, %r498, 0;
	@%p15 bra 	$L__BB8_41;
$L__BB8_42:
	// begin inline asm
	mov.u32 %r238, %laneid;
	// end inline asm
	mov.b32 	%r241, 1;
	mov.b32 	%r262, 31;
	mov.b32 	%r263, -1;
	// begin inline asm
	shfl.sync.down.b32 %r239, %r500, %r241, %r262, %r263;
	// end inline asm
	setp.gt.s32 	%p16, %r238, 30;
	selp.b32 	%r264, 0, %r239, %p16;
	add.s32 	%r245, %r264, %r500;
	mov.b32 	%r246, 2;
	// begin inline asm
	shfl.sync.down.b32 %r244, %r245, %r246, %r262, %r263;
	// end inline asm
	setp.gt.s32 	%p17, %r238, 29;
	selp.b32 	%r265, 0, %r244, %p17;
	add.s32 	%r250, %r245, %r265;
	mov.b32 	%r251, 4;
	// begin inline asm
	shfl.sync.down.b32 %r249, %r250, %r251, %r262, %r263;
	// end inline asm
	setp.gt.s32 	%p18, %r238, 27;
	selp.b32 	%r266, 0, %r249, %p18;
	add.s32 	%r255, %r250, %r266;
	mov.b32 	%r256, 8;
	// begin inline asm
	shfl.sync.down.b32 %r254, %r255, %r256, %r262, %r263;
	// end inline asm
	setp.gt.s32 	%p19, %r238, 23;
	selp.b32 	%r267, 0, %r254, %p19;
	add.s32 	%r260, %r255, %r267;
	mov.b32 	%r261, 16;
	// begin inline asm
	shfl.sync.down.b32 %r259, %r260, %r261, %r262, %r263;
	// end inline asm
	setp.gt.s32 	%p20, %r238, 15;
	selp.b32 	%r268, 0, %r259, %p20;
	add.s32 	%r501, %r260, %r268;
	setp.ne.s32 	%p21, %r238, 0;
	@%p21 bra 	$L__BB8_44;
	shr.u32 	%r269, %r46, 3;
	and.b32  	%r270, %r269, 124;
	mov.u32 	%r271, _ZZN3cub18CUB_300001_SM_10006detail6reduce18DeviceReduceKernelINS2_10policy_hubIjyN4cuda3std3__44plusIjEEE10Policy1000EN6thrust24THRUST_300001_SM_1000_NS10device_ptrIjEEyS9_jNS7_10__identityEEEvT0_PT3_T1_NS0_13GridEvenShareISK_EET2_T4_E12temp_storage;
	add.s32 	%r272, %r271, %r270;
	st.shared.u32 	[%r272+8], %r501;
$L__BB8_44:
	bar.sync 	0;
	setp.ne.s32 	%p22, %r46, 0;
	@%p22 bra 	$L__BB8_46;
	ld.shared.u32 	%r273, [_ZZN3cub18CUB_300001_SM_10006detail6reduce18DeviceReduceKernelINS2_10policy_hubIjyN4cuda3std3__44plusIjEEE10Policy1000EN6thrust24THRUST_300001_SM_1000_NS10device_ptrIjEEyS9_jNS7_10__identityEEEvT0_PT3_T1_NS0_13GridEvenShareISK_EET2_T4_E12temp_storage+12];
	add.s32 	%r274, %r273, %r501;
	ld.shared.u32 	%r275, [_ZZN3cub18CUB_300001_SM_10006detail6reduce18DeviceReduceKernelINS2_10policy_hubIjyN4cuda3std3__44plusIjEEE10Policy1000EN6thrust24THRUST_300001_SM_1000_NS10device_ptrIjEEyS9_jNS7_10__identityEEEvT0_PT3_T1_NS0_13GridEvenShareISK_EET2_T4_E12temp_storage+16];
	add.s32 	%r276, %r274, %r275;
	ld.shared.u32 	%r277, [_ZZN3cub18CUB_300001_SM_10006detail6reduce18DeviceReduceKernelINS2_10policy_hubIjyN4cuda3std3__44plusIjEEE10Policy1000EN6thrust24THRUST_300001_SM_1000_NS10device_ptrIjEEyS9_jNS7_10__identityEEEvT0_PT3_T1_NS0_13GridEvenShareISK_EET2_T4_E12temp_storage+20];
	add.s32 	%r278, %r276, %r277;
	ld.shared.u32 	%r279, [_ZZN3cub18CUB_300001_SM_10006detail6reduce18DeviceReduceKernelINS2_10policy_hubIjyN4cuda3std3__44plusIjEEE10Policy1000EN6thrust24THRUST_300001_SM_1000_NS10device_ptrIjEEyS9_jNS7_10__identityEEEvT0_PT3_T1_NS0_13GridEvenShareISK_EET2_T4_E12temp_storage+24];
	add.s32 	%r280, %r278, %r279;
	ld.shared.u32 	%r281, [_ZZN3cub18CUB_300001_SM_10006detail6reduce18DeviceReduceKernelINS2_10policy_hubIjyN4cuda3std3__44plusIjEEE10Policy1000EN6thrust24THRUST_300001_SM_1000_NS10device_ptrIjEEyS9_jNS7_10__identityEEEvT0_PT3_T1_NS0_13GridEvenShareISK_EET2_T4_E12temp_storage+28];
	add.s32 	%r282, %r280, %r281;
	ld.shared.u32 	%r283, [_ZZN3cub18CUB_300001_SM_10006detail6reduce18DeviceReduceKernelINS2_10policy_hubIjyN4cuda3std3__44plusIjEEE10Policy1000EN6thrust24THRUST_300001_SM_1000_NS10device_ptrIjEEyS9_jNS7_10__identityEEEvT0_PT3_T1_NS0_13GridEvenShareISK_EET2_T4_E12temp_storage+32];
	add.s32 	%r284, %r282, %r283;
	ld.shared.u32 	%r285, [_ZZN3cub18CUB_300001_SM_10006detail6reduce18DeviceReduceKernelINS2_10policy_hubIjyN4cuda3std3__44plusIjEEE10Policy1000EN6thrust24THRUST_300001_SM_1000_NS10device_ptrIjEEyS9_jNS7_10__identityEEEvT0_PT3_T1_NS0_13GridEvenShareISK_EET2_T4_E12temp_storage+36];
	add.s32 	%r501, %r284, %r285;
$L__BB8_46:
	mov.u32 	%r464, %tid.x;
	setp.ne.s32 	%p56, %r464, 0;
	@%p56 bra 	$L__BB8_48;
	ld.param.u64 	%rd71, [_ZN3cub18CUB_300001_SM_10006detail6reduce18DeviceReduceKernelINS2_10policy_hubIjyN4cuda3std3__44plusIjEEE10Policy1000EN6thrust24THRUST_300001_SM_1000_NS10device_ptrIjEEyS9_jNS7_10__identityEEEvT0_PT3_T1_NS0_13GridEvenShareISK_EET2_T4__param_1];
	cvta.to.global.u64 	%rd68, %rd71;
	mul.wide.u32 	%rd69, %r2, 4;
	add.s64 	%rd70, %rd68, %rd69;
	st.global.u32 	[%rd70], %r501;
$L__BB8_48:
	ret;

}
	// .globl	_ZN3cub18CUB_300001_SM_10006detail6reduce28DeviceReduceSingleTileKernelINS2_10policy_hubIjyN4cuda3std3__44plusIjEEE10Policy1000EPjPiiS9_ijNS7_10__identityEEEvT0_T1_T2_T3_T4_T6_
.visible .entry _ZN3cub18CUB_300001_SM_10006detail6reduce28DeviceReduceSingleTileKernelINS2_10policy_hubIjyN4cuda3std3__44plusIjEEE10Policy1000EPjPiiS9_ijNS7_10__identityEEEvT0_T1_T2_T3_T4_T6_(
	.param .u64 .ptr .align 1 _ZN3cub18CUB_300001_SM_10006detail6reduce28DeviceReduceSingleTileKernelINS2_10policy_hubIjyN4cuda3std3__44plusIjEEE10Policy1000EPjPiiS9_ijNS7_10__identityEEEvT0_T1_T2_T3_T4_T6__param_0,
	.param .u64 .ptr .align 1 _ZN3cub18CUB_300001_SM_10006detail6reduce28DeviceReduceSingleTileKernelINS2_10policy_hubIjyN4cuda3std3__44plusIjEEE10Policy1000EPjPiiS9_ijNS7_10__identityEEEvT0_T1_T2_T3_T4_T6__param_1,
	.param .u32 _ZN3cub18CUB_300001_SM_10006detail6reduce28DeviceReduceSingleTileKernelINS2_10policy_hubIjyN4cuda3std3__44plusIjEEE10Policy1000EPjPiiS9_ijNS7_10__identityEEEvT0_T1_T2_T3_T4_T6__param_2,
	.param .align 1 .b8 _ZN3cub18CUB_300001_SM_10006detail6reduce28DeviceReduceSingleTileKernelINS2_10policy_hubIjyN4cuda3std3__44plusIjEEE10Policy1000EPjPiiS9_ijNS7_10__identityEEEvT0_T1_T2_T3_T4_T6__param_3[1],
	.param .u32 _ZN3cub18CUB_300001_SM_10006detail6reduce28DeviceReduceSingleTileKernelINS2_10policy_hubIjyN4cuda3std3__44plusIjEEE10Policy1000EPjPiiS9_ijNS7_10__identityEEEvT0_T1_T2_T3_T4_T6__param_4,
	.param .align 1 .b8 _ZN3cub18CUB_300001_SM_10006detail6reduce28DeviceReduceSingleTileKernelINS2_10policy_hubIjyN4cuda3std3__44plusIjEEE10Policy1000EPjPiiS9_ijNS7_10__identityEEEvT0_T1_T2_T3_T4_T6__param_5[1]
)
.maxntid 256
.minnctapersm 1
{
	.reg .pred 	%p<97>;
	.reg .b32 	%r<687>;
	.reg .b64 	%rd<125>;
	// demoted variable
	.shared .align 4 .b8 _ZZN3cub18CUB_300001_SM_10006detail6reduce28DeviceReduceSingleTileKernelINS2_10policy_hubIjyN4cuda3std3__44plusIjEEE10Policy1000EPjPiiS9_ijNS7_10__identityEEEvT0_T1_T2_T3_T4_T6_E12temp_storage[44];
	ld.param.u64 	%rd16, [_ZN3cub18CUB_300001_SM_10006detail6reduce28DeviceReduceSingleTileKernelINS2_10policy_hubIjyN4cuda3std3__44plusIjEEE10Policy1000EPjPiiS9_ijNS7_10__identityEEEvT0_T1_T2_T3_T4_T6__param_0];
	ld.param.u64 	%rd17, [_ZN3cub18CUB_300001_SM_10006detail6reduce28DeviceReduceSingleTileKernelINS2_10policy_hubIjyN4cuda3std3__44plusIjEEE10Policy1000EPjPiiS9_ijNS7_10__identityEEEvT0_T1_T2_T3_T4_T6__param_1];
	ld.param.u32 	%r120, [_ZN3cub18CUB_300001_SM_10006detail6reduce28DeviceReduceSingleTileKernelINS2_10policy_hubIjyN4cuda3std3__44plusIjEEE10Policy1000EPjPiiS9_ijNS7_10__identityEEEvT0_T1_T2_T3_T4_T6__param_2];
	ld.param.u32 	%r121, [_ZN3cub18CUB_300001_SM_10006detail6reduce28DeviceReduceSingleTileKernelINS2_10policy_hubIjyN4cuda3std3__44plusIjEEE10Policy1000EPjPiiS9_ijNS7_10__identityEEEvT0_T1_T2_T3_T4_T6__param_4];
	cvta.to.global.u64 	%rd1, %rd17;
	setp.ne.s32 	%p1, %r120, 0;
	@%p1 bra 	$L__BB9_3;
	mov.u32 	%r633, %tid.x;
	setp.ne.s32 	%p96, %r633, 0;
	@%p96 bra 	$L__BB9_74;
	st.global.u32 	[%rd1], %r121;
	bra.uni 	$L__BB9_74;
$L__BB9_3:
	and.b64  	%rd18, %rd16, 15;
	setp.ne.s64 	%p2, %rd18, 0;
	@%p2 bra 	$L__BB9_38;
	setp.gt.s32 	%p49, %r120, 4095;
	@%p49 bra 	$L__BB9_22;
	mov.u32 	%r1, %tid.x;
	setp.ge.s32 	%p66, %r1, %r120;
	mov.b32 	%r644, 0;
	mov.u32 	%r639, %r1;
	@%p66 bra 	$L__BB9_7;
	mul.wide.u32 	%rd113, %r1, 4;
	add.s64 	%rd112, %rd16, %rd113;
	// begin inline asm
	ld.global.nc.u32 %r644, [%rd112];
	// end inline asm
	add.s32 	%r639, %r1, 256;
$L__BB9_7:
	setp.ge.s32 	%p67, %r639, %r120;
	@%p67 bra 	$L__BB9_13;
	not.b32 	%r507, %r639;
	add.s32 	%r6, %r120, %r507;
	and.b32  	%r508, %r6, 768;
	setp.eq.s32 	%p68, %r508, 768;
	@%p68 bra 	$L__BB9_11;
	mul.wide.u32 	%rd114, %r639, 4;
	add.s64 	%rd121, %rd16, %rd114;
	shr.u32 	%r509, %r6, 8;
	add.s32 	%r510, %r509, 1;
	and.b32  	%r511, %r510, 3;
	neg.s32 	%r636, %r511;
$L__BB9_10:
	.pragma "nounroll";
	// begin inline asm
	ld.global.nc.u32 %r512, [%rd121];
	// end inline asm
	add.s32 	%r644, %r512, %r644;
	add.s32 	%r639, %r639, 256;
	add.s64 	%rd121, %rd121, 1024;
	add.s32 	%r636, %r636, 1;
	setp.ne.s32 	%p69, %r636, 0;
	@%p69 bra 	$L__BB9_10;
$L__BB9_11:
	setp.lt.u32 	%p70, %r6, 768;
	@%p70 bra 	$L__BB9_13;
$L__BB9_12:
	mul.wide.s32 	%rd120, %r639, 4;
	add.s64 	%rd116, %rd16, %rd120;
	// begin inline asm
	ld.global.nc.u32 %r513, [%rd116];
	// end inline asm
	add.s32 	%r517, %r513, %r644;
	add.s64 	%rd117, %rd116, 1024;
	// begin inline asm
	ld.global.nc.u32 %r514, [%rd117];
	// end inline asm
	add.s32 	%r518, %r514, %r517;
	add.s64 	%rd118, %rd116, 2048;
	// begin inline asm
	ld.global.nc.u32 %r515, [%rd118];
	// end inline asm
	add.s32 	%r519, %r515, %r518;
	add.s64 	%rd119, %rd116, 3072;
	// begin inline asm
	ld.global.nc.u32 %r516, [%rd119];
	// end inline asm
	add.s32 	%r644, %r516, %r519;
	add.s32 	%r639, %r639, 1024;
	setp.lt.s32 	%p71, %r639, %r120;
	@%p71 bra 	$L__BB9_12;
$L__BB9_13:
	setp.lt.s32 	%p72, %r120, 256;
	@%p72 bra 	$L__BB9_18;
	// begin inline asm
	mov.u32 %r583, %laneid;
	// end inline asm
	mov.b32 	%r586, 1;
	mov.b32 	%r607, 31;
	mov.b32 	%r608, -1;
	// begin inline asm
	shfl.sync.down.b32 %r584, %r644, %r586, %r607, %r608;
	// end inline asm
	setp.gt.s32 	%p88, %r583, 30;
	selp.b32 	%r609, 0, %r584, %p88;
	add.s32 	%r590, %r609, %r644;
	mov.b32 	%r591, 2;
	// begin inline asm
	shfl.sync.down.b32 %r589, %r590, %r591, %r607, %r608;
	// end inline asm
	setp.gt.s32 	%p89, %r583, 29;
	selp.b32 	%r610, 0, %r589, %p89;
	add.s32 	%r595, %r590, %r610;
	mov.b32 	%r596, 4;
	// begin inline asm
	shfl.sync.down.b32 %r594, %r595, %r596, %r607, %r608;
	// end inline asm
	setp.gt.s32 	%p90, %r583, 27;
	selp.b32 	%r611, 0, %r594, %p90;
	add.s32 	%r600, %r595, %r611;
	mov.b32 	%r601, 8;
	// begin inline asm
	shfl.sync.down.b32 %r599, %r600, %r601, %r607, %r608;
	// end inline asm
	setp.gt.s32 	%p91, %r583, 23;
	selp.b32 	%r612, 0, %r599, %p91;
	add.s32 	%r605, %r600, %r612;
	mov.b32 	%r606, 16;
	// begin inline asm
	shfl.sync.down.b32 %r604, %r605, %r606, %r607, %r608;
	// end inline asm
	setp.gt.s32 	%p92, %r583, 15;
	selp.b32 	%r613, 0, %r604, %p92;
	add.s32 	%r686, %r605, %r613;
	setp.ne.s32 	%p93, %r583, 0;
	@%p93 bra 	$L__BB9_16;
	shr.u32 	%r614, %r1, 3;
	and.b32  	%r615, %r614, 124;
	mov.u32 	%r616, _ZZN3cub18CUB_300001_SM_10006detail6reduce28DeviceReduceSingleTileKernelINS2_10policy_hubIjyN4cuda3std3__44plusIjEEE10Policy1000EPjPiiS9_ijNS7_10__identityEEEvT0_T1_T2_T3_T4_T6_E12temp_storage;
	add.s32 	%r617, %r616, %r615;
	st.shared.u32 	[%r617+8], %r686;
$L__BB9_16:
	bar.sync 	0;
	setp.ne.s32 	%p94, %r1, 0;
	@%p94 bra 	$L__BB9_72;
	ld.shared.u32 	%r618, [_ZZN3cub18CUB_300001_SM_10006detail6reduce28DeviceReduceSingleTileKernelINS2_10policy_hubIjyN4cuda3std3__44plusIjEEE10Policy1000EPjPiiS9_ijNS7_10__identityEEEvT0_T1_T2_T3_T4_T6_E12temp_storage+12];
	add.s32 	%r619, %r618, %r686;
	ld.shared.u32 	%r620, [_ZZN3cub18CUB_300001_SM_10006detail6reduce28DeviceReduceSingleTileKernelINS2_10policy_hubIjyN4cuda3std3__44plusIjEEE10Policy1000EPjPiiS9_ijNS7_10__identityEEEvT0_T1_T2_T3_T4_T6_E12temp_storage+16];
	add.s32 	%r621, %r619, %r620;
	ld.shared.u32 	%r622, [_ZZN3cub18CUB_300001_SM_10006detail6reduce28DeviceReduceSingleTileKernelINS2_10policy_hubIjyN4cuda3std3__44plusIjEEE10Policy1000EPjPiiS9_ijNS7_10__identityEEEvT0_T1_T2_T3_T4_T6_E12temp_storage+20];
	add.s32 	%r623, %r621, %r622;
	ld.shared.u32 	%r624, [_ZZN3cub18CUB_300001_SM_10006detail6reduce28DeviceReduceSingleTileKernelINS2_10policy_hubIjyN4cuda3std3__44plusIjEEE10Policy1000EPjPiiS9_ijNS7_10__identityEEEvT0_T1_T2_T3_T4_T6_E12temp_storage+24];
	add.s32 	%r625, %r623, %r624;
	ld.shared.u32 	%r626, [_ZZN3cub18CUB_300001_SM_10006detail6reduce28DeviceReduceSingleTileKernelINS2_10policy_hubIjyN4cuda3std3__44plusIjEEE10Policy1000EPjPiiS9_ijNS7_10__identityEEEvT0_T1_T2_T3_T4_T6_E12temp_storage+28];
	add.s32 	%r627, %r625, %r626;
	ld.shared.u32 	%r628, [_ZZN3cub18CUB_300001_SM_10006detail6reduce28DeviceReduceSingleTileKernelINS2_10policy_hubIjyN4cuda3std3__44plusIjEEE10Policy1000EPjPiiS9_ijNS7_10__identityEEEvT0_T1_T2_T3_T4_T6_E12temp_storage+32];
	add.s32 	%r629, %r627, %r628;
	ld.shared.u32 	%r630, [_ZZN3cub18CUB_300001_SM_10006detail6reduce28DeviceReduceSingleTileKernelINS2_10policy_hubIjyN4cuda3std3__44plusIjEEE10Policy1000EPjPiiS9_ijNS7_10__identityEEEvT0_T1_T2_T3_T4_T6_E12temp_storage+36];
	add.s32 	%r686, %r629, %r630;
	bra.uni 	$L__BB9_72;
$L__BB9_18:
	// begin inline asm
	mov.u32 %r520, %laneid;
	// end inline asm
	and.b32  	%r546, %r1, 992;
	add.s32 	%r547, %r546, 32;
	setp.gt.s32 	%p73, %r547, %r120;
	not.b32 	%r548, %r546;
	add.s32 	%r549, %r120, %r548;
	selp.b32 	%r544, %r549, 31, %p73;
	mov.b32 	%r523, 1;
	mov.b32 	%r545, -1;
	// begin inline asm
	shfl.sync.down.b32 %r521, %r644, %r523, %r544, %r545;
	// end inline asm
	setp.lt.s32 	%p74, %r520, %r544;
	selp.b32 	%r550, %r521, 0, %p74;
	add.s32 	%r527, %r550, %r644;
	mov.b32 	%r528, 2;
	// begin inline asm
	shfl.sync.down.b32 %r526, %r527, %r528, %r544, %r545;
	// end inline asm
	add.s32 	%r551, %r520, 2;
	setp.gt.s32 	%p75, %r551, %r544;
	selp.b32 	%r552, 0, %r526, %p75;
	add.s32 	%r532, %r527, %r552;
	mov.b32 	%r533, 4;
	// begin inline asm
	shfl.sync.down.b32 %r531, %r532, %r533, %r544, %r545;
	// end inline asm
	add.s32 	%r553, %r520, 4;
	setp.gt.s32 	%p76, %r553, %r544;
	selp.b32 	%r554, 0, %r531, %p76;
	add.s32 	%r537, %r532, %r554;
	mov.b32 	%r538, 8;
	// begin inline asm
	shfl.sync.down.b32 %r536, %r537, %r538, %r544, %r545;
	// end inline asm
	add.s32 	%r555, %r520, 8;
	setp.gt.s32 	%p77, %r555, %r544;
	selp.b32 	%r556, 0, %r536, %p77;
	add.s32 	%r542, %r537, %r556;
	mov.b32 	%r543, 16;
	// begin inline asm
	shfl.sync.down.b32 %r541, %r542, %r543, %r544, %r545;
	// end inline asm
	add.s32 	%r557, %r520, 16;
	setp.gt.s32 	%p78, %r557, %r544;
	selp.b32 	%r558, 0, %r541, %p78;
	add.s32 	%r686, %r542, %r558;
	setp.ne.s32 	%p79, %r520, 0;
	@%p79 bra 	$L__BB9_20;
	shr.u32 	%r559, %r1, 3;
	and.b32  	%r560, %r559, 124;
	mov.u32 	%r561, _ZZN3cub18CUB_300001_SM_10006detail6reduce28DeviceReduceSingleTileKernelINS2_10policy_hubIjyN4cuda3std3__44plusIjEEE10Policy1000EPjPiiS9_ijNS7_10__identityEEEvT0_T1_T2_T3_T4_T6_E12temp_storage;
	add.s32 	%r562, %r561, %r560;
	st.shared.u32 	[%r562+8], %r686;
$L__BB9_20:
	bar.sync 	0;
	setp.ne.s32 	%p80, %r1, 0;
	@%p80 bra 	$L__BB9_72;
	setp.gt.s32 	%p81, %r120, 32;
	ld.shared.u32 	%r563, [_ZZN3cub18CUB_300001_SM_10006detail6reduce28DeviceReduceSingleTileKernelINS2_10policy_hubIjyN4cuda3std3__44plusIjEEE10Policy1000EPjPiiS9_ijNS7_10__identityEEEvT0_T1_T2_T3_T4_T6_E12temp_storage+12];
	selp.b32 	%r564, %r563, 0, %p81;
	add.s32 	%r565, %r564, %r686;
	setp.gt.s32 	%p82, %r120, 64;
	ld.shared.u32 	%r566, [_ZZN3cub18CUB_300001_SM_10006detail6reduce28DeviceReduceSingleTileKernelINS2_10policy_hubIjyN4cuda3std3__44plusIjEEE10Policy1000EPjPiiS9_ijNS7_10__identityEEEvT0_T1_T2_T3_T4_T6_E12temp_storage+16];
	selp.b32 	%r567, %r566, 0, %p82;
	add.s32 	%r568, %r565, %r567;
	setp.gt.s32 	%p83, %r120, 96;
	ld.shared.u32 	%r569, [_ZZN3cub18CUB_300001_SM_10006detail6reduce28DeviceReduceSingleTileKernelINS2_10policy_hubIjyN4cuda3std3__44plusIjEEE10Policy1000EPjPiiS9_ijNS7_10__identityEEEvT0_T1_T2_T3_T4_T6_E12temp_storage+20];
	selp.b32 	%r570, %r569, 0, %p83;
	add.s32 	%r571, %r568, %r570;
	setp.gt.s32 	%p84, %r120, 128;
	ld.shared.u32 	%r572, [_ZZN3cub18CUB_300001_SM_10006detail6reduce28DeviceReduceSingleTileKernelINS2_10policy_hubIjyN4cuda3std3__44plusIjEEE10Policy1000EPjPiiS9_ijNS7_10__identityEEEvT0_T1_T2_T3_T4_T6_E12temp_storage+24];
	selp.b32 	%r573, %r572, 0, %p84;
	add.s32 	%r574, %r571, %r573;
	setp.gt.s32 	%p85, %r120, 160;
	ld.shared.u32 	%r575, [_ZZN3cub18CUB_300001_SM_10006detail6reduce28DeviceReduceSingleTileKernelINS2_10policy_hubIjyN4cuda3std3__44plusIjEEE10Policy1000EPjPiiS9_ijNS7_10__identityEEEvT0_T1_T2_T3_T4_T6_E12temp_storage+28];
	selp.b32 	%r576, %r575, 0, %p85;
	add.s32 	%r577, %r574, %r576;
	setp.gt.s32 	%p86, %r120, 192;
	ld.shared.u32 	%r578, [_ZZN3cub18CUB_300001_SM_10006detail6reduce28DeviceReduceSingleTileKernelINS2_10policy_hubIjyN4cuda3std3__44plusIjEEE10Policy1000EPjPiiS9_ijNS7_10__identityEEEvT0_T1_T2_T3_T4_T6_E12temp_storage+32];
	selp.b32 	%r579, %r578, 0, %p86;
	add.s32 	%r580, %r577, %r579;
	setp.gt.s32 	%p87, %r120, 224;
	ld.shared.u32 	%r581, [_ZZN3cub18CUB_300001_SM_10006detail6reduce28DeviceReduceSingleTileKernelINS2_10policy_hubIjyN4cuda3std3__44plusIjEEE10Policy1000EPjPiiS9_ijNS7_10__identityEEEvT0_T1_T2_T3_T4_T6_E12temp_storage+36];
	selp.b32 	%r582, %r581, 0, %p87;
	add.s32 	%r686, %r580, %r582;
	bra.uni 	$L__BB9_72;
$L__BB9_22:
	mov.u32 	%r26, %tid.x;
	shl.b32 	%r377, %r26, 2;
	mul.wide.u32 	%rd86, %r377, 4;
	add.s64 	%rd76, %rd16, %rd86;
	// begin inline asm
	ld.global.nc.v2.u64 {%rd74, %rd75}, [%rd76];
	// end inline asm
	mov.b64 	{%r378, %r379}, %rd75;
	mov.b64 	{%r380, %r381}, %rd74;
	add.s64 	%rd79, %rd76, 4096;
	// begin inline asm
	ld.global.nc.v2.u64 {%rd77, %rd78}, [%rd79];
	// end inline asm
	mov.b64 	{%r382, %r383}, %rd78;
	mov.b64 	{%r384, %r385}, %rd77;
	add.s64 	%rd82, %rd76, 8192;
	// begin inline asm
	ld.global.nc.v2.u64 {%rd80, %rd81}, [%rd82];
	// end inline asm
	mov.b64 	{%r386, %r387}, %rd81;
	mov.b64 	{%r388, %r389}, %rd80;
	add.s64 	%rd85, %rd76, 12288;
	// begin inline asm
	ld.global.nc.v2.u64 {%rd83, %rd84}, [%rd85];
	// end inline asm
	mov.b64 	{%r390, %r391}, %rd84;
	mov.b64 	{%r392, %r393}, %rd83;
	add.s32 	%r394, %r381, %r380;
	add.s32 	%r395, %r378, %r394;
	add.s32 	%r396, %r379, %r395;
	add.s32 	%r397, %r384, %r396;
	add.s32 	%r398, %r385, %r397;
	add.s32 	%r399, %r382, %r398;
	add.s32 	%r400, %r383, %r399;
	add.s32 	%r401, %r388, %r400;
	add.s32 	%r402, %r389, %r401;
	add.s32 	%r403, %r386, %r402;
	add.s32 	%r404, %r387, %r403;
	add.s32 	%r405, %r392, %r404;
	add.s32 	%r406, %r393, %r405;
	add.s32 	%r407, %r390, %r406;
	add.s32 	%r659, %r391, %r407;
	setp.lt.u32 	%p50, %r120, 8192;
	mov.b32 	%r648, 4096;
	@%p50 bra 	$L__BB9_26;
	add.s32 	%r28, %r120, -4096;
	mov.b32 	%r648, 4096;
$L__BB9_24:
	mul.wide.s32 	%rd99, %r648, 4;
	add.s64 	%rd89, %rd76, %rd99;
	// begin inline asm
	ld.global.nc.v2.u64 {%rd87, %rd88}, [%rd89];
	// end inline asm
	mov.b64 	{%r409, %r410}, %rd88;
	mov.b64 	{%r411, %r412}, %rd87;
	add.s64 	%rd92, %rd89, 4096;
	// begin inline asm
	ld.global.nc.v2.u64 {%rd90, %rd91}, [%rd92];
	// end inline asm
	mov.b64 	{%r413, %r414}, %rd91;
	mov.b64 	{%r415, %r416}, %rd90;
	add.s64 	%rd95, %rd89, 8192;
	// begin inline asm
	ld.global.nc.v2.u64 {%rd93, %rd94}, [%rd95];
	// end inline asm
	mov.b64 	{%r417, %r418}, %rd94;
	mov.b64 	{%r419, %r420}, %rd93;
	add.s64 	%rd98, %rd89, 12288;
	// begin inline asm
	ld.global.nc.v2.u64 {%rd96, %rd97}, [%rd98];
	// end inline asm
	mov.b64 	{%r421, %r422}, %rd97;
	mov.b64 	{%r423, %r424}, %rd96;
	add.s32 	%r425, %r411, %r659;
	add.s32 	%r426, %r412, %r425;
	add.s32 	%r427, %r409, %r426;
	add.s32 	%r428, %r410, %r427;
	add.s32 	%r429, %r415, %r428;
	add.s32 	%r430, %r416, %r429;
	add.s32 	%r431, %r413, %r430;
	add.s32 	%r432, %r414, %r431;
	add.s32 	%r433, %r419, %r432;
	add.s32 	%r434, %r420, %r433;
	add.s32 	%r435, %r417, %r434;
	add.s32 	%r436, %r418, %r435;
	add.s32 	%r437, %r423, %r436;
	add.s32 	%r438, %r424, %r437;
	add.s32 	%r439, %r421, %r438;
	add.s32 	%r659, %r422, %r439;
	sub.s32 	%r440, %r120, %r648;
	setp.lt.s32 	%p51, %r440, 4096;
	@%p51 bra 	$L__BB9_34;
	add.s32 	%r648, %r648, 4096;
	setp.le.s32 	%p52, %r648, %r28;
	@%p52 bra 	$L__BB9_24;
$L__BB9_26:
	setp.le.s32 	%p53, %r120, %r648;
	@%p53 bra 	$L__BB9_34;
	sub.s32 	%r35, %r120, %r648;
	setp.ge.s32 	%p54, %r26, %r35;
	@%p54 bra 	$L__BB9_34;
	not.b32 	%r442, %r26;
	add.s32 	%r443, %r120, %r442;
	sub.s32 	%r36, %r443, %r648;
	and.b32  	%r444, %r36, 768;
	setp.eq.s32 	%p55, %r444, 768;
	mov.u32 	%r653, %r26;
	@%p55 bra 	$L__BB9_31;
	add.s32 	%r650, %r26, %r648;
	shr.u32 	%r445, %r36, 8;
	add.s32 	%r446, %r445, 1;
	and.b32  	%r447, %r446, 3;
	neg.s32 	%r649, %r447;
	mov.u32 	%r653, %r26;
$L__BB9_30:
	.pragma "nounroll";
	mul.wide.u32 	%rd101, %r650, 4;
	add.s64 	%rd100, %rd16, %rd101;
	// begin inline asm
	ld.global.nc.u32 %r448, [%rd100];
	// end inline asm
	add.s32 	%r659, %r448, %r659;
	add.s32 	%r653, %r653, 256;
	add.s32 	%r650, %r650, 256;
	add.s32 	%r649, %r649, 1;
	setp.ne.s32 	%p56, %r649, 0;
	@%p56 bra 	$L__BB9_30;
$L__BB9_31:
	setp.lt.u32 	%p57, %r36, 768;
	@%p57 bra 	$L__BB9_34;
	cvt.u64.u32 	%rd102, %r653;
	cvt.u64.u32 	%rd103, %r648;
	add.s64 	%rd104, %rd102, %rd103;
	shl.b64 	%rd105, %rd104, 2;
	add.s64 	%rd106, %rd105, %rd16;
	add.s64 	%rd122, %rd106, 2048;
	add.s32 	%r656, %r653, %r648;
$L__BB9_33:
	mul.wide.u32 	%rd111, %r656, 4;
	add.s64 	%rd107, %rd16, %rd111;
	// begin inline asm
	ld.global.nc.u32 %r449, [%rd107];
	// end inline asm
	add.s32 	%r453, %r449, %r659;
	add.s64 	%rd108, %rd122, -1024;
	// begin inline asm
	ld.global.nc.u32 %r450, [%rd108];
	// end inline asm
	add.s32 	%r454, %r450, %r453;
	// begin inline asm
	ld.global.nc.u32 %r451, [%rd122];
	// end inline asm
	add.s32 	%r455, %r451, %r454;
	add.s64 	%rd110, %rd122, 1024;
	// begin inline asm
	ld.global.nc.u32 %r452, [%rd110];
	// end inline asm
	add.s32 	%r659, %r452, %r455;
	add.s32 	%r653, %r653, 1024;
	add.s64 	%rd122, %rd122, 4096;
	add.s32 	%r656, %r656, 1024;
	setp.lt.s32 	%p58, %r653, %r35;
	@%p58 bra 	$L__BB9_33;
$L__BB9_34:
	// begin inline asm
	mov.u32 %r456, %laneid;
	// end inline asm
	mov.b32 	%r459, 1;
	mov.b32 	%r480, 31;
	mov.b32 	%r481, -1;
	// begin inline asm
	shfl.sync.down.b32 %r457, %r659, %r459, %r480, %r481;
	// end inline asm
	setp.gt.s32 	%p59, %r456, 30;
	selp.b32 	%r482, 0, %r457, %p59;
	add.s32 	%r463, %r482, %r659;
	mov.b32 	%r464, 2;
	// begin inline asm
	shfl.sync.down.b32 %r462, %r463, %r464, %r480, %r481;
	// end inline asm
	setp.gt.s32 	%p60, %r456, 29;
	selp.b32 	%r483, 0, %r462, %p60;
	add.s32 	%r468, %r463, %r483;
	mov.b32 	%r469, 4;
	// begin inline asm
	shfl.sync.down.b32 %r467, %r468, %r469, %r480, %r481;
	// end inline asm
	setp.gt.s32 	%p61, %r456, 27;
	selp.b32 	%r484, 0, %r467, %p61;
	add.s32 	%r473, %r468, %r484;
	mov.b32 	%r474, 8;
	// begin inline asm
	shfl.sync.down.b32 %r472, %r473, %r474, %r480, %r481;
	// end inline asm
	setp.gt.s32 	%p62, %r456, 23;
	selp.b32 	%r485, 0, %r472, %p62;
	add.s32 	%r478, %r473, %r485;
	mov.b32 	%r479, 16;
	// begin inline asm
	shfl.sync.down.b32 %r477, %r478, %r479, %r480, %r481;
	// end inline asm
	setp.gt.s32 	%p63, %r456, 15;
	selp.b32 	%r486, 0, %r477, %p63;
	add.s32 	%r686, %r478, %r486;
	setp.ne.s32 	%p64, %r456, 0;
	@%p64 bra 	$L__BB9_36;
	shr.u32 	%r487, %r26, 3;
	and.b32  	%r488, %r487, 124;
	mov.u32 	%r489, _ZZN3cub18CUB_300001_SM_10006detail6reduce28DeviceReduceSingleTileKernelINS2_10policy_hubIjyN4cuda3std3__44plusIjEEE10Policy1000EPjPiiS9_ijNS7_10__identityEEEvT0_T1_T2_T3_T4_T6_E12temp_storage;
	add.s32 	%r490, %r489, %r488;
	st.shared.u32 	[%r490+8], %r686;
$L__BB9_36:
	bar.sync 	0;
	setp.ne.s32 	%p65, %r26, 0;
	@%p65 bra 	$L__BB9_72;
	ld.shared.u32 	%r491, [_ZZN3cub18CUB_300001_SM_10006detail6reduce28DeviceReduceSingleTileKernelINS2_10policy_hubIjyN4cuda3std3__44plusIjEEE10Policy1000EPjPiiS9_ijNS7_10__identityEEEvT0_T1_T2_T3_T4_T6_E12temp_storage+12];
	add.s32 	%r492, %r491, %r686;
	ld.shared.u32 	%r493, [_ZZN3cub18CUB_300001_SM_10006detail6reduce28DeviceReduceSingleTileKernelINS2_10policy_hubIjyN4cuda3std3__44plusIjEEE10Policy1000EPjPiiS9_ijNS7_10__identityEEEvT0_T1_T2_T3_T4_T6_E12temp_storage+16];
	add.s32 	%r494, %r492, %r493;
	ld.shared.u32 	%r495, [_ZZN3cub18CUB_300001_SM_10006detail6reduce28DeviceReduceSingleTileKernelINS2_10policy_hubIjyN4cuda3std3__44plusIjEEE10Policy1000EPjPiiS9_ijNS7_10__identityEEEvT0_T1_T2_T3_T4_T6_E12temp_storage+20];
	add.s32 	%r496, %r494, %r495;
	ld.shared.u32 	%r497, [_ZZN3cub18CUB_300001_SM_10006detail6reduce28DeviceReduceSingleTileKernelINS2_10policy_hubIjyN4cuda3std3__44plusIjEEE10Policy1000EPjPiiS9_ijNS7_10__identityEEEvT0_T1_T2_T3_T4_T6_E12temp_storage+24];
	add.s32 	%r498, %r496, %r497;
	ld.shared.u32 	%r499, [_ZZN3cub18CUB_300001_SM_10006detail6reduce28DeviceReduceSingleTileKernelINS2_10policy_hubIjyN4cuda3std3__44plusIjEEE10Policy1000EPjPiiS9_ijNS7_10__identityEEEvT0_T1_T2_T3_T4_T6_E12temp_storage+28];
	add.s32 	%r500, %r498, %r499;
	ld.shared.u32 	%r501, [_ZZN3cub18CUB_300001_SM_10006detail6reduce28DeviceReduceSingleTileKernelINS2_10policy_hubIjyN4cuda3std3__44plusIjEEE10Policy1000EPjPiiS9_ijNS7_10__identityEEEvT0_T1_T2_T3_T4_T6_E12temp_storage+32];
	add.s32 	%r502, %r500, %r501;
	ld.shared.u32 	%r503, [_ZZN3cub18CUB_300001_SM_10006detail6reduce28DeviceReduceSingleTileKernelINS2_10policy_hubIjyN4cuda3std3__44plusIjEEE10Policy1000EPjPiiS9_ijNS7_10__identityEEEvT0_T1_T2_T3_T4_T6_E12temp_storage+36];
	add.s32 	%r686, %r502, %r503;
	bra.uni 	$L__BB9_72;
$L__BB9_38:
	setp.gt.s32 	%p3, %r120, 4095;
	@%p3 bra 	$L__BB9_56;
	mov.u32 	%r60, %tid.x;
	setp.ge.s32 	%p20, %r60, %r120;
	mov.b32 	%r670, 0;
	mov.u32 	%r665, %r60;
	@%p20 bra 	$L__BB9_41;
	mul.wide.u32 	%rd66, %r60, 4;
	add.s64 	%rd65, %rd16, %rd66;
	// begin inline asm
	ld.global.nc.u32 %r670, [%rd65];
	// end inline asm
	add.s32 	%r665, %r60, 256;
$L__BB9_41:
	setp.ge.s32 	%p21, %r665, %r120;
	@%p21 bra 	$L__BB9_47;
	not.b32 	%r252, %r665;
	add.s32 	%r65, %r120, %r252;
	and.b32  	%r253, %r65, 768;
	setp.eq.s32 	%p22, %r253, 768;
	@%p22 bra 	$L__BB9_45;
	mul.wide.u32 	%rd67, %r665, 4;
	add.s64 	%rd123, %rd16, %rd67;
	shr.u32 	%r254, %r65, 8;
	add.s32 	%r255, %r254, 1;
	and.b32  	%r256, %r255, 3;
	neg.s32 	%r662, %r256;
$L__BB9_44:
	.pragma "nounroll";
	// begin inline asm
	ld.global.nc.u32 %r257, [%rd123];
	// end inline asm
	add.s32 	%r670, %r257, %r670;
	add.s32 	%r665, %r665, 256;
	add.s64 	%rd123, %rd123, 1024;
	add.s32 	%r662, %r662, 1;
	setp.ne.s32 	%p23, %r662, 0;
	@%p23 bra 	$L__BB9_44;
$L__BB9_45:
	setp.lt.u32 	%p24, %r65, 768;
	@%p24 bra 	$L__BB9_47;
$L__BB9_46:
	mul.wide.s32 	%rd73, %r665, 4;
	add.s64 	%rd69, %rd16, %rd73;
	// begin inline asm
	ld.global.nc.u32 %r258, [%rd69];
	// end inline asm
	add.s32 	%r262, %r258, %r670;
	add.s64 	%rd70, %rd69, 1024;
	// begin inline asm
	ld.global.nc.u32 %r259, [%rd70];
	// end inline asm
	add.s32 	%r263, %r259, %r262;
	add.s64 	%rd71, %rd69, 2048;
	// begin inline asm
	ld.global.nc.u32 %r260, [%rd71];
	// end inline asm
	add.s32 	%r264, %r260, %r263;
	add.s64 	%rd72, %rd69, 3072;
	// begin inline asm
	ld.global.nc.u32 %r261, [%rd72];
	// end inline asm
	add.s32 	%r670, %r261, %r264;
	add.s32 	%r665, %r665, 1024;
	setp.lt.s32 	%p25, %r665, %r120;
	@%p25 bra 	$L__BB9_46;
$L__BB9_47:
	setp.lt.s32 	%p26, %r120, 256;
	@%p26 bra 	$L__BB9_52;
	// begin inline asm
	mov.u32 %r328, %laneid;
	// end inline asm
	mov.b32 	%r331, 1;
	mov.b32 	%r352, 31;
	mov.b32 	%r353, -1;
	// begin inline asm
	shfl.sync.down.b32 %r329, %r670, %r331, %r352, %r353;
	// end inline asm
	setp.gt.s32 	%p42, %r328, 30;
	selp.b32 	%r354, 0, %r329, %p42;
	add.s32 	%r335, %r354, %r670;
	mov.b32 	%r336, 2;
	// begin inline asm
	shfl.sync.down.b32 %r334, %r335, %r336, %r352, %r353;
	// end inline asm
	setp.gt.s32 	%p43, %r328, 29;
	selp.b32 	%r355, 0, %r334, %p43;
	add.s32 	%r340, %r335, %r355;
	mov.b32 	%r341, 4;
	// begin inline asm
	shfl.sync.down.b32 %r339, %r340, %r341, %r352, %r353;
	// end inline asm
	setp.gt.s32 	%p44, %r328, 27;
	selp.b32 	%r356, 0, %r339, %p44;
	add.s32 	%r345, %r340, %r356;
	mov.b32 	%r346, 8;
	// begin inline asm
	shfl.sync.down.b32 %r344, %r345, %r346, %r352, %r353;
	// end inline asm
	setp.gt.s32 	%p45, %r328, 23;
	selp.b32 	%r357, 0, %r344, %p45;
	add.s32 	%r350, %r345, %r357;
	mov.b32 	%r351, 16;
	// begin inline asm
	shfl.sync.down.b32 %r349, %r350, %r351, %r352, %r353;
	// end inline asm
	setp.gt.s32 	%p46, %r328, 15;
	selp.b32 	%r358, 0, %r349, %p46;
	add.s32 	%r686, %r350, %r358;
	setp.ne.s32 	%p47, %r328, 0;
	@%p47 bra 	$L__BB9_50;
	shr.u32 	%r359, %r60, 3;
	and.b32  	%r360, %r359, 124;
	mov.u32 	%r361, _ZZN3cub18CUB_300001_SM_10006detail6reduce28DeviceReduceSingleTileKernelINS2_10policy_hubIjyN4cuda3std3__44plusIjEEE10Policy1000EPjPiiS9_ijNS7_10__identityEEEvT0_T1_T2_T3_T4_T6_E12temp_storage;
	add.s32 	%r362, %r361, %r360;
	st.shared.u32 	[%r362+8], %r686;
$L__BB9_50:
	bar.sync 	0;
	setp.ne.s32 	%p48, %r60, 0;
	@%p48 bra 	$L__BB9_72;
	ld.shared.u32 	%r363, [_ZZN3cub18CUB_300001_SM_10006detail6reduce28DeviceReduceSingleTileKernelINS2_10policy_hubIjyN4cuda3std3__44plusIjEEE10Policy1000EPjPiiS9_ijNS7_10__identityEEEvT0_T1_T2_T3_T4_T6_E12temp_storage+12];
	add.s32 	%r364, %r363, %r686;
	ld.shared.u32 	%r365, [_ZZN3cub18CUB_300001_SM_10006detail6reduce28DeviceReduceSingleTileKernelINS2_10policy_hubIjyN4cuda3std3__44plusIjEEE10Policy1000EPjPiiS9_ijNS7_10__identityEEEvT0_T1_T2_T3_T4_T6_E12temp_storage+16];
	add.s32 	%r366, %r364, %r365;
	ld.shared.u32 	%r367, [_ZZN3cub18CUB_300001_SM_10006detail6reduce28DeviceReduceSingleTileKernelINS2_10policy_hubIjyN4cuda3std3__44plusIjEEE10Policy1000EPjPiiS9_ijNS7_10__identityEEEvT0_T1_T2_T3_T4_T6_E12temp_storage+20];
	add.s32 	%r368, %r366, %r367;
	ld.shared.u32 	%r369, [_ZZN3cub18CUB_300001_SM_10006detail6reduce28DeviceReduceSingleTileKernelINS2_10policy_hubIjyN4cuda3std3__44plusIjEEE10Policy1000EPjPiiS9_ijNS7_10__identityEEEvT0_T1_T2_T3_T4_T6_E12temp_storage+24];
	add.s32 	%r370, %r368, %r369;
	ld.shared.u32 	%r371, [_ZZN3cub18CUB_300001_SM_10006detail6reduce28DeviceReduceSingleTileKernelINS2_10policy_hubIjyN4cuda3std3__44plusIjEEE10Policy1000EPjPiiS9_ijNS7_10__identityEEEvT0_T1_T2_T3_T4_T6_E12temp_storage+28];
	add.s32 	%r372, %r370, %r371;
	ld.shared.u32 	%r373, [_ZZN3cub18CUB_300001_SM_10006detail6reduce28DeviceReduceSingleTileKernelINS2_10policy_hubIjyN4cuda3std3__44plusIjEEE10Policy1000EPjPiiS9_ijNS7_10__identityEEEvT0_T1_T2_T3_T4_T6_E12temp_storage+32];
	add.s32 	%r374, %r372, %r373;
	ld.shared.u32 	%r375, [_ZZN3cub18CUB_300001_SM_10006detail6reduce28DeviceReduceSingleTileKernelINS2_10policy_hubIjyN4cuda3std3__44plusIjEEE10Policy1000EPjPiiS9_ijNS7_10__identityEEEvT0_T1_T2_T3_T4_T6_E12temp_storage+36];
	add.s32 	%r686, %r374, %r375;
	bra.uni 	$L__BB9_72;
$L__BB9_52:
	// begin inline asm
	mov.u32 %r265, %laneid;
	// end inline asm
	and.b32  	%r291, %r60, 992;
	add.s32 	%r292, %r291, 32;
	setp.gt.s32 	%p27, %r292, %r120;
	not.b32 	%r293, %r291;
	add.s32 	%r294, %r120, %r293;
	selp.b32 	%r289, %r294, 31, %p27;
	mov.b32 	%r268, 1;
	mov.b32 	%r290, -1;
	// begin inline asm
	shfl.sync.down.b32 %r266, %r670, %r268, %r289, %r290;
	// end inline asm
	setp.lt.s32 	%p28, %r265, %r289;
	selp.b32 	%r295, %r266, 0, %p28;
	add.s32 	%r272, %r295, %r670;
	mov.b32 	%r273, 2;
	// begin inline asm
	shfl.sync.down.b32 %r271, %r272, %r273, %r289, %r290;
	// end inline asm
	add.s32 	%r296, %r265, 2;
	setp.gt.s32 	%p29, %r296, %r289;
	selp.b32 	%r297, 0, %r271, %p29;
	add.s32 	%r277, %r272, %r297;
	mov.b32 	%r278, 4;
	// begin inline asm
	shfl.sync.down.b32 %r276, %r277, %r278, %r289, %r290;
	// end inline asm
	add.s32 	%r298, %r265, 4;
	setp.gt.s32 	%p30, %r298, %r289;
	selp.b32 	%r299, 0, %r276, %p30;
	add.s32 	%r282, %r277, %r299;
	mov.b32 	%r283, 8;
	// begin inline asm
	shfl.sync.down.b32 %r281, %r282, %r283, %r289, %r290;
	// end inline asm
	add.s32 	%r300, %r265, 8;
	setp.gt.s32 	%p31, %r300, %r289;
	selp.b32 	%r301, 0, %r281, %p31;
	add.s32 	%r287, %r282, %r301;
	mov.b32 	%r288, 16;
	// begin inline asm
	shfl.sync.down.b32 %r286, %r287, %r288, %r289, %r290;
	// end inline asm
	add.s32 	%r302, %r265, 16;
	setp.gt.s32 	%p32, %r302, %r289;
	selp.b32 	%r303, 0, %r286, %p32;
	add.s32 	%r686, %r287, %r303;
	setp.ne.s32 	%p33, %r265, 0;
	@%p33 bra 	$L__BB9_54;
	shr.u32 	%r304, %r60, 3;
	and.b32  	%r305, %r304, 124;
	mov.u32 	%r306, _ZZN3cub18CUB_300001_SM_10006detail6reduce28DeviceReduceSingleTileKernelINS2_10policy_hubIjyN4cuda3std3__44plusIjEEE10Policy1000EPjPiiS9_ijNS7_10__identityEEEvT0_T1_T2_T3_T4_T6_E12temp_storage;
	add.s32 	%r307, %r306, %r305;
	st.shared.u32 	[%r307+8], %r686;
$L__BB9_54:
	bar.sync 	0;
	setp.ne.s32 	%p34, %r60, 0;
	@%p34 bra 	$L__BB9_72;
	setp.gt.s32 	%p35, %r120, 32;
	ld.shared.u32 	%r308, [_ZZN3cub18CUB_300001_SM_10006detail6reduce28DeviceReduceSingleTileKernelINS2_10policy_hubIjyN4cuda3std3__44plusIjEEE10Policy1000EPjPiiS9_ijNS7_10__identityEEEvT0_T1_T2_T3_T4_T6_E12temp_storage+12];
	selp.b32 	%r309, %r308, 0, %p35;
	add.s32 	%r310, %r309, %r686;
	setp.gt.s32 	%p36, %r120, 64;
	ld.shared.u32 	%r311, [_ZZN3cub18CUB_300001_SM_10006detail6reduce28DeviceReduceSingleTileKernelINS2_10policy_hubIjyN4cuda3std3__44plusIjEEE10Policy1000EPjPiiS9_ijNS7_10__identityEEEvT0_T1_T2_T3_T4_T6_E12temp_storage+16];
	selp.b32 	%r312, %r311, 0, %p36;
	add.s32 	%r313, %r310, %r312;
	setp.gt.s32 	%p37, %r120, 96;
	ld.shared.u32 	%r314, [_ZZN3cub18CUB_300001_SM_10006detail6reduce28DeviceReduceSingleTileKernelINS2_10policy_hubIjyN4cuda3std3__44plusIjEEE10Policy1000EPjPiiS9_ijNS7_10__identityEEEvT0_T1_T2_T3_T4_T6_E12temp_storage+20];
	selp.b32 	%r315, %r314, 0, %p37;
	add.s32 	%r316, %r313, %r315;
	setp.gt.s32 	%p38, %r120, 128;
	ld.shared.u32 	%r317, [_ZZN3cub18CUB_300001_SM_10006detail6reduce28DeviceReduceSingleTileKernelINS2_10policy_hubIjyN4cuda3std3__44plusIjEEE10Policy1000EPjPiiS9_ijNS7_10__identityEEEvT0_T1_T2_T3_T4_T6_E12temp_storage+24];
	selp.b32 	%r318, %r317, 0, %p38;
	add.s32 	%r319, %r316, %r318;
	setp.gt.s32 	%p39, %r120, 160;
	ld.shared.u32 	%r320, [_ZZN3cub18CUB_300001_SM_10006detail6reduce28DeviceReduceSingleTileKernelINS2_10policy_hubIjyN4cuda3std3__44plusIjEEE10Policy1000EPjPiiS9_ijNS7_10__identityEEEvT0_T1_T2_T3_T4_T6_E12temp_storage+28];
	selp.b32 	%r321, %r320, 0, %p39;
	add.s32 	%r322, %r319, %r321;
	setp.gt.s32 	%p40, %r120, 192;
	ld.shared.u32 	%r323, [_ZZN3cub18CUB_300001_SM_10006detail6reduce28DeviceReduceSingleTileKernelINS2_10policy_hubIjyN4cuda3std3__44plusIjEEE10Policy1000EPjPiiS9_ijNS7_10__identityEEEvT0_T1_T2_T3_T4_T6_E12temp_storage+32];
	selp.b32 	%r324, %r323, 0, %p40;
	add.s32 	%r325, %r322, %r324;
	setp.gt.s32 	%p41, %r120, 224;
	ld.shared.u32 	%r326, [_ZZN3cub18CUB_300001_SM_10006detail6reduce28DeviceReduceSingleTileKernelINS2_10policy_hubIjyN4cuda3std3__44plusIjEEE10Policy1000EPjPiiS9_ijNS7_10__identityEEEvT0_T1_T2_T3_T4_T6_E12temp_storage+36];
	selp.b32 	%r327, %r326, 0, %p41;
	add.s32 	%r686, %r325, %r327;
	bra.uni 	$L__BB9_72;
$L__BB9_56:
	mov.u32 	%r85, %tid.x;
	mul.wide.u32 	%rd35, %r85, 4;
	add.s64 	%rd19, %rd16, %rd35;
	// begin inline asm
	ld.global.nc.u32 %r122, [%rd19];
	// end inline asm
	add.s64 	%rd20, %rd19, 1024;
	// begin inline asm
	ld.global.nc.u32 %r123, [%rd20];
	// end inline asm
	add.s64 	%rd21, %rd19, 2048;
	// begin inline asm
	ld.global.nc.u32 %r124, [%rd21];
	// end inline asm
	add.s64 	%rd22, %rd19, 3072;
	// begin inline asm
	ld.global.nc.u32 %r125, [%rd22];
	// end inline asm
	add.s64 	%rd23, %rd19, 4096;
	// begin inline asm
	ld.global.nc.u32 %r126, [%rd23];
	// end inline asm
	add.s64 	%rd24, %rd19, 5120;
	// begin inline asm
	ld.global.nc.u32 %r127, [%rd24];
	// end inline asm
	add.s64 	%rd25, %rd19, 6144;
	// begin inline asm
	ld.global.nc.u32 %r128, [%rd25];
	// end inline asm
	add.s64 	%rd26, %rd19, 7168;
	// begin inline asm
	ld.global.nc.u32 %r129, [%rd26];
	// end inline asm
	add.s64 	%rd27, %rd19, 8192;
	// begin inline asm
	ld.global.nc.u32 %r130, [%rd27];
	// end inline asm
	add.s64 	%rd28, %rd19, 9216;
	// begin inline asm
	ld.global.nc.u32 %r131, [%rd28];
	// end inline asm
	add.s64 	%rd29, %rd19, 10240;
	// begin inline asm
	ld.global.nc.u32 %r132, [%rd29];
	// end inline asm
	add.s64 	%rd30, %rd19, 11264;
	// begin inline asm
	ld.global.nc.u32 %r133, [%rd30];
	// end inline asm
	add.s64 	%rd31, %rd19, 12288;
	// begin inline asm
	ld.global.nc.u32 %r134, [%rd31];
	// end inline asm
	add.s64 	%rd32, %rd19, 13312;
	// begin inline asm
	ld.global.nc.u32 %r135, [%rd32];
	// end inline asm
	add.s64 	%rd33, %rd19, 14336;
	// begin inline asm
	ld.global.nc.u32 %r136, [%rd33];
	// end inline asm
	add.s64 	%rd34, %rd19, 15360;
	// begin inline asm
	ld.global.nc.u32 %r137, [%rd34];
	// end inline asm
	add.s32 	%r139, %r123, %r122;
	add.s32 	%r140, %r124, %r139;
	add.s32 	%r141, %r125, %r140;
	add.s32 	%r142, %r126, %r141;
	add.s32 	%r143, %r127, %r142;
	add.s32 	%r144, %r128, %r143;
	add.s32 	%r145, %r129, %r144;
	add.s32 	%r146, %r130, %r145;
	add.s32 	%r147, %r131, %r146;
	add.s32 	%r148, %r132, %r147;
	add.s32 	%r149, %r133, %r148;
	add.s32 	%r150, %r134, %r149;
	add.s32 	%r151, %r135, %r150;
	add.s32 	%r152, %r136, %r151;
	add.s32 	%r685, %r137, %r152;
	setp.lt.u32 	%p4, %r120, 8192;
	mov.b32 	%r674, 4096;
	@%p4 bra 	$L__BB9_60;
	add.s32 	%r87, %r120, -4096;
	mov.b32 	%r674, 4096;
$L__BB9_58:
	mul.wide.s32 	%rd52, %r674, 4;
	add.s64 	%rd36, %rd19, %rd52;
	// begin inline asm
	ld.global.nc.u32 %r154, [%rd36];
	// end inline asm
	add.s64 	%rd37, %rd36, 1024;
	// begin inline asm
	ld.global.nc.u32 %r155, [%rd37];
	// end inline asm
	add.s64 	%rd38, %rd36, 2048;
	// begin inline asm
	ld.global.nc.u32 %r156, [%rd38];
	// end inline asm
	add.s64 	%rd39, %rd36, 3072;
	// begin inline asm
	ld.global.nc.u32 %r157, [%rd39];
	// end inline asm
	add.s64 	%rd40, %rd36, 4096;
	// begin inline asm
	ld.global.nc.u32 %r158, [%rd40];
	// end inline asm
	add.s64 	%rd41, %rd36, 5120;
	// begin inline asm
	ld.global.nc.u32 %r159, [%rd41];
	// end inline asm
	add.s64 	%rd42, %rd36, 6144;
	// begin inline asm
	ld.global.nc.u32 %r160, [%rd42];
	// end inline asm
	add.s64 	%rd43, %rd36, 7168;
	// begin inline asm
	ld.global.nc.u32 %r161, [%rd43];
	// end inline asm
	add.s64 	%rd44, %rd36, 8192;
	// begin inline asm
	ld.global.nc.u32 %r162, [%rd44];
	// end inline asm
	add.s64 	%rd45, %rd36, 9216;
	// begin inline asm
	ld.global.nc.u32 %r163, [%rd45];
	// end inline asm
	add.s64 	%rd46, %rd36, 10240;
	// begin inline asm
	ld.global.nc.u32 %r164, [%rd46];
	// end inline asm
	add.s64 	%rd47, %rd36, 11264;
	// begin inline asm
	ld.global.nc.u32 %r165, [%rd47];
	// end inline asm
	add.s64 	%rd48, %rd36, 12288;
	// begin inline asm
	ld.global.nc.u32 %r166, [%rd48];
	// end inline asm
	add.s64 	%rd49, %rd36, 13312;
	// begin inline asm
	ld.global.nc.u32 %r167, [%rd49];
	// end inline asm
	add.s64 	%rd50, %rd36, 14336;
	// begin inline asm
	ld.global.nc.u32 %r168, [%rd50];
	// end inline asm
	add.s64 	%rd51, %rd36, 15360;
	// begin inline asm
	ld.global.nc.u32 %r169, [%rd51];
	// end inline asm
	add.s32 	%r170, %r154, %r685;
	add.s32 	%r171, %r155, %r170;
	add.s32 	%r172, %r156, %r171;
	add.s32 	%r173, %r157, %r172;
	add.s32 	%r174, %r158, %r173;
	add.s32 	%r175, %r159, %r174;
	add.s32 	%r176, %r160, %r175;
	add.s32 	%r177, %r161, %r176;
	add.s32 	%r178, %r162, %r177;
	add.s32 	%r179, %r163, %r178;
	add.s32 	%r180, %r164, %r179;
	add.s32 	%r181, %r165, %r180;
	add.s32 	%r182, %r166, %r181;
	add.s32 	%r183, %r167, %r182;
	add.s32 	%r184, %r168, %r183;
	add.s32 	%r685, %r169, %r184;
	sub.s32 	%r185, %r120, %r674;
	setp.lt.s32 	%p5, %r185, 4096;
	@%p5 bra 	$L__BB9_68;
	add.s32 	%r674, %r674, 4096;
	setp.le.s32 	%p6, %r674, %r87;
	@%p6 bra 	$L__BB9_58;
$L__BB9_60:
	setp.le.s32 	%p7, %r120, %r674;
	@%p7 bra 	$L__BB9_68;
	sub.s32 	%r94, %r120, %r674;
	setp.ge.s32 	%p8, %r85, %r94;
	@%p8 bra 	$L__BB9_68;
	not.b32 	%r187, %r85;
	add.s32 	%r188, %r120, %r187;
	sub.s32 	%r95, %r188, %r674;
	and.b32  	%r189, %r95, 768;
	setp.eq.s32 	%p9, %r189, 768;
	mov.u32 	%r679, %r85;
	@%p9 bra 	$L__BB9_65;
	add.s32 	%r676, %r85, %r674;
	shr.u32 	%r190, %r95, 8;
	add.s32 	%r191, %r190, 1;
	and.b32  	%r192, %r191, 3;
	neg.s32 	%r675, %r192;
	mov.u32 	%r679, %r85;
$L__BB9_64:
	.pragma "nounroll";
	mul.wide.u32 	%rd54, %r676, 4;
	add.s64 	%rd53, %rd16, %rd54;
	// begin inline asm
	ld.global.nc.u32 %r193, [%rd53];
	// end inline asm
	add.s32 	%r685, %r193, %r685;
	add.s32 	%r679, %r679, 256;
	add.s32 	%r676, %r676, 256;
	add.s32 	%r675, %r675, 1;
	setp.ne.s32 	%p10, %r675, 0;
	@%p10 bra 	$L__BB9_64;
$L__BB9_65:
	setp.lt.u32 	%p11, %r95, 768;
	@%p11 bra 	$L__BB9_68;
	cvt.u64.u32 	%rd55, %r679;
	cvt.u64.u32 	%rd56, %r674;
	add.s64 	%rd57, %rd55, %rd56;
	shl.b64 	%rd58, %rd57, 2;
	add.s64 	%rd59, %rd58, %rd16;
	add.s64 	%rd124, %rd59, 2048;
	add.s32 	%r682, %r679, %r674;
$L__BB9_67:
	mul.wide.u32 	%rd64, %r682, 4;
	add.s64 	%rd60, %rd16, %rd64;
	// begin inline asm
	ld.global.nc.u32 %r194, [%rd60];
	// end inline asm
	add.s32 	%r198, %r194, %r685;
	add.s64 	%rd61, %rd124, -1024;
	// begin inline asm
	ld.global.nc.u32 %r195, [%rd61];
	// end inline asm
	add.s32 	%r199, %r195, %r198;
	// begin inline asm
	ld.global.nc.u32 %r196, [%rd124];
	// end inline asm
	add.s32 	%r200, %r196, %r199;
	add.s64 	%rd63, %rd124, 1024;
	// begin inline asm
	ld.global.nc.u32 %r197, [%rd63];
	// end inline asm
	add.s32 	%r685, %r197, %r200;
	add.s32 	%r679, %r679, 1024;
	add.s64 	%rd124, %rd124, 4096;
	add.s32 	%r682, %r682, 1024;
	setp.lt.s32 	%p12, %r679, %r94;
	@%p12 bra 	$L__BB9_67;
$L__BB9_68:
	// begin inline asm
	mov.u32 %r201, %laneid;
	// end inline asm
	mov.b32 	%r204, 1;
	mov.b32 	%r225, 31;
	mov.b32 	%r226, -1;
	// begin inline asm
	shfl.sync.down.b32 %r202, %r685, %r204, %r225, %r226;
	// end inline asm
	setp.gt.s32 	%p13, %r201, 30;
	selp.b32 	%r227, 0, %r202, %p13;
	add.s32 	%r208, %r227, %r685;
	mov.b32 	%r209, 2;
	// begin inline asm
	shfl.sync.down.b32 %r207, %r208, %r209, %r225, %r226;
	// end inline asm
	setp.gt.s32 	%p14, %r201, 29;
	selp.b32 	%r228, 0, %r207, %p14;
	add.s32 	%r213, %r208, %r228;
	mov.b32 	%r214, 4;
	// begin inline asm
	shfl.sync.down.b32 %r212, %r213, %r214, %r225, %r226;
	// end inline asm
	setp.gt.s32 	%p15, %r201, 27;
	selp.b32 	%r229, 0, %r212, %p15;
	add.s32 	%r218, %r213, %r229;
	mov.b32 	%r219, 8;
	// begin inline asm
	shfl.sync.down.b32 %r217, %r218, %r219, %r225, %r226;
	// end inline asm
	setp.gt.s32 	%p16, %r201, 23;
	selp.b32 	%r230, 0, %r217, %p16;
	add.s32 	%r223, %r218, %r230;
	mov.b32 	%r224, 16;
	// begin inline asm
	shfl.sync.down.b32 %r222, %r223, %r224, %r225, %r226;
	// end inline asm
	setp.gt.s32 	%p17, %r201, 15;
	selp.b32 	%r231, 0, %r222, %p17;
	add.s32 	%r686, %r223, %r231;
	setp.ne.s32 	%p18, %r201, 0;
	@%p18 bra 	$L__BB9_70;
	shr.u32 	%r232, %r85, 3;
	and.b32  	%r233, %r232, 124;
	mov.u32 	%r234, _ZZN3cub18CUB_300001_SM_10006detail6reduce28DeviceReduceSingleTileKernelINS2_10policy_hubIjyN4cuda3std3__44plusIjEEE10Policy1000EPjPiiS9_ijNS7_10__identityEEEvT0_T1_T2_T3_T4_T6_E12temp_storage;
	add.s32 	%r235, %r234, %r233;
	st.shared.u32 	[%r235+8], %r686;
$L__BB9_70:
	bar.sync 	0;
	setp.ne.s32 	%p19, %r85, 0;
	@%p19 bra 	$L__BB9_72;
	ld.shared.u32 	%r236, [_ZZN3cub18CUB_300001_SM_10006detail6reduce28DeviceReduceSingleTileKernelINS2_10policy_hubIjyN4cuda3std3__44plusIjEEE10Policy1000EPjPiiS9_ijNS7_10__identityEEEvT0_T1_T2_T3_T4_T6_E12temp_storage+12];
	add.s32 	%r237, %r236, %r686;
	ld.shared.u32 	%r238, [_ZZN3cub18CUB_300001_SM_10006detail6reduce28DeviceReduceSingleTileKernelINS2_10policy_hubIjyN4cuda3std3__44plusIjEEE10Policy1000EPjPiiS9_ijNS7_10__identityEEEvT0_T1_T2_T3_T4_T6_E12temp_storage+16];
	add.s32 	%r239, %r237, %r238;
	ld.shared.u32 	%r240, [_ZZN3cub18CUB_300001_SM_10006detail6reduce28DeviceReduceSingleTileKernelINS2_10policy_hubIjyN4cuda3std3__44plusIjEEE10Policy1000EPjPiiS9_ijNS7_10__identityEEEvT0_T1_T2_T3_T4_T6_E12temp_storage+20];
	add.s32 	%r241, %r239, %r240;
	ld.shared.u32 	%r242, [_ZZN3cub18CUB_300001_SM_10006detail6reduce28DeviceReduceSingleTileKernelINS2_10policy_hubIjyN4cuda3std3__44plusIjEEE10Policy1000EPjPiiS9_ijNS7_10__identityEEEvT0_T1_T2_T3_T4_T6_E12temp_storage+24];
	add.s32 	%r243, %r241, %r242;
	ld.shared.u32 	%r244, [_ZZN3cub18CUB_300001_SM_10006detail6reduce28DeviceReduceSingleTileKernelINS2_10policy_hubIjyN4cuda3std3__44plusIjEEE10Policy1000EPjPiiS9_ijNS7_10__identityEEEvT0_T1_T2_T3_T4_T6_E12temp_storage+28];
	add.s32 	%r245, %r243, %r244;
	ld.shared.u32 	%r246, [_ZZN3cub18CUB_300001_SM_10006detail6reduce28DeviceReduceSingleTileKernelINS2_10policy_hubIjyN4cuda3std3__44plusIjEEE10Policy1000EPjPiiS9_ijNS7_10__identityEEEvT0_T1_T2_T3_T4_T6_E12temp_storage+32];
	add.s32 	%r247, %r245, %r246;
	ld.shared.u32 	%r248, [_ZZN3cub18CUB_300001_SM_10006detail6reduce28DeviceReduceSingleTileKernelINS2_10policy_hubIjyN4cuda3std3__44plusIjEEE10Policy1000EPjPiiS9_ijNS7_10__identityEEEvT0_T1_T2_T3_T4_T6_E12temp_storage+36];
	add.s32 	%r686, %r247, %r248;
$L__BB9_72:
	mov.u32 	%r631, %tid.x;
	setp.ne.s32 	%p95, %r631, 0;
	@%p95 bra 	$L__BB9_74;
	add.s32 	%r632, %r686, %r121;
	st.global.u32 	[%rd1], %r632;
$L__BB9_74:
	ret;

}


// ===== COMPILED SASS (sm_100) =====

	.target	sm_100

	.elftype	@"ET_EXEC"


//--------------------- .note.nv.tkinfo           --------------------------
	.section	.note.nv.tkinfo,"",@"SHT_NOTE"
	.sectionflags	@"SHF_NOTE_NV_TKINFO"
	.tkinfo
        /*0018*/ 	.word	0x00000002
        /*0030*/ 	.string	""
        /*0030*/ 	.string	"ptxas"
        /*0030*/ 	.string	"Cuda compilation tools, release 13.0, V13.0.88"
        /*0030*/ 	.string	"Build cuda_13.0.r13.0/compiler.36424714_0"
        /*0030*/ 	.string	"-arch sm_100 -m 64 "



//--------------------- .note.nv.cuinfo           --------------------------
	.section	.note.nv.cuinfo,"",@"SHT_NOTE"
	.sectionflags	@"SHF_NOTE_NV_CUINFO"
        /*0018*/ 	.short	0x0002
        /*001a*/ 	.short	0x0064
        /*001c*/ 	.short	0x0082
	.zero		2


//--------------------- .nv.info                  --------------------------
	.section	.nv.info,"",@"SHT_CUDA_INFO"
	.align	4


	//----- nvinfo : EIATTR_REGCOUNT
	.align		4
        /*0000*/ 	.byte	0x04, 0x2f
        /*0002*/ 	.short	(.L_46 - .L_45)
	.align		4
.L_45:
        /*0004*/ 	.word	index@(_Z19project_tm_to_graphmPjPmS0_mmm)
        /*0008*/ 	.word	0x0000002e


	//----- nvinfo : EIATTR_FRAME_SIZE
	.align		4
.L_46:
        /*000c*/ 	.byte	0x04, 0x11
        /*000e*/ 	.short	(.L_48 - .L_47)
	.align		4
.L_47:
        /*0010*/ 	.word	index@($__internal_0_$__cuda_sm20_div_u64)
        /*0014*/ 	.word	0x00002080


	//----- nvinfo : EIATTR_FRAME_SIZE
	.align		4
.L_48:
        /*0018*/ 	.byte	0x04, 0x11
        /*001a*/ 	.short	(.L_50 - .L_49)
	.align		4
.L_49:
        /*001c*/ 	.word	index@($_Z19project_tm_to_graphmPjPmS0_mmm$_Z18combination_at_idxmPmmmm)
        /*0020*/ 	.word	0x00002080


	//----- nvinfo : EIATTR_FRAME_SIZE
	.align		4
.L_50:
        /*0024*/ 	.byte	0x04, 0x11
        /*0026*/ 	.short	(.L_52 - .L_51)
	.align		4
.L_51:
        /*0028*/ 	.word	index@(_Z19project_tm_to_graphmPjPmS0_mmm)
        /*002c*/ 	.word	0x00002080


	//----- nvinfo : EIATTR_REGCOUNT
	.align		4
.L_52:
        /*0030*/ 	.byte	0x04, 0x2f
        /*0032*/ 	.short	(.L_54 - .L_53)
	.align		4
.L_53:
        /*0034*/ 	.word	index@(_ZN3cub18CUB_300001_SM_10006detail11EmptyKernelIvEEvv)
        /*0038*/ 	.word	0x00000004


	//----- nvinfo : EIATTR_FRAME_SIZE
	.align		4
.L_54:
        /*003c*/ 	.byte	0x04, 0x11
        /*003e*/ 	.short	(.L_56 - .L_55)
	.align		4
.L_55:
        /*0040*/ 	.word	index@(_ZN3cub18CUB_300001_SM_10006detail11EmptyKernelIvEEvv)
        /*0044*/ 	.word	0x00000000


	//----- nvinfo : EIATTR_REGCOUNT
	.align		4
.L_56:
        /*0048*/ 	.byte	0x04, 0x2f
        /*004a*/ 	.short	(.L_58 - .L_57)
	.align		4
.L_57:
        /*004c*/ 	.word	index@(_ZN3cub18CUB_300001_SM_10006detail8for_each13static_kernelINS2_12policy_hub_t12policy_500_tEmN6thrust24THRUST_300001_SM_1000_NS8cuda_cub20__uninitialized_fill7functorINS7_10device_ptrImEEmEEEEvT0_T1_)
        /*0050*/ 	.word	0x00000009


	//----- nvinfo : EIATTR_FRAME_SIZE
	.align		4
.L_58:
        /*0054*/ 	.byte	0x04, 0x11
        /*0056*/ 	.short	(.L_60 - .L_59)
	.align		4
.L_59:
        /*0058*/ 	.word	index@(_ZN3cub18CUB_300001_SM_10006detail8for_each13static_kernelINS2_12policy_hub_t12policy_500_tEmN6thrust24THRUST_300001_SM_1000_NS8cuda_cub20__uninitialized_fill7functorINS7_10device_ptrImEEmEEEEvT0_T1_)
        /*005c*/ 	.word	0x00000000


	//----- nvinfo : EIATTR_REGCOUNT
	.align		4
.L_60:
        /*0060*/ 	.byte	0x04, 0x2f
        /*0062*/ 	.short	(.L_62 - .L_61)
	.align		4
.L_61:
        /*0064*/ 	.word	index@(_ZN3cub18CUB_300001_SM_10006detail6reduce28DeviceReduceSingleTileKernelINS2_10policy_hubIjjN4cuda3std3__44plusIjEEE10Policy1000EN6thrust24THRUST_300001_SM_1000_NS10device_ptrIjEEPijS9_ijNS7_10__identityEEEvT0_T1_T2_T3_T4_T6_)
        /*0068*/ 	.word	0x00000020


	//----- nvinfo : EIATTR_FRAME_SIZE
	.align		4
.L_62:
        /*006c*/ 	.byte	0x04, 0x11
        /*006e*/ 	.short	(.L_64 - .L_63)
	.align		4
.L_63:
        /*0070*/ 	.word	index@(_ZN3cub18CUB_300001_SM_10006detail6reduce28DeviceReduceSingleTileKernelINS2_10policy_hubIjjN4cuda3std3__44plusIjEEE10Policy1000EN6thrust24THRUST_300001_SM_1000_NS10device_ptrIjEEPijS9_ijNS7_10__identityEEEvT0_T1_T2_T3_T4_T6_)
        /*0074*/ 	.word	0x00000000


	//----- nvinfo : EIATTR_REGCOUNT
	.align		4
.L_64:
        /*0078*/ 	.byte	0x04, 0x2f
        /*007a*/ 	.short	(.L_66 - .L_65)
	.align		4
.L_65:
        /*007c*/ 	.word	index@(_ZN3cub18CUB_300001_SM_10006detail6reduce18DeviceReduceKernelINS2_10policy_hubIjjN4cuda3std3__44plusIjEEE10Policy1000EN6thrust24THRUST_300001_SM_1000_NS10device_ptrIjEEjS9_jNS7_10__identityEEEvT0_PT3_T1_NS0_13GridEvenShareISK_EET2_T4_)
        /*0080*/ 	.word	0x00000020


	//----- nvinfo : EIATTR_FRAME_SIZE
	.align		4
.L_66:
        /*0084*/ 	.byte	0x04, 0x11
        /*0086*/ 	.short	(.L_68 - .L_67)
	.align		4
.L_67:
        /*0088*/ 	.word	index@(_ZN3cub18CUB_300001_SM_10006detail6reduce18DeviceReduceKernelINS2_10policy_hubIjjN4cuda3std3__44plusIjEEE10Policy1000EN6thrust24THRUST_300001_SM_1000_NS10device_ptrIjEEjS9_jNS7_10__identityEEEvT0_PT3_T1_NS0_13GridEvenShareISK_EET2_T4_)
        /*008c*/ 	.word	0x00000000


	//----- nvinfo : EIATTR_REGCOUNT
	.align		4
.L_68:
        /*0090*/ 	.byte	0x04, 0x2f
        /*0092*/ 	.short	(.L_70 - .L_69)
	.align		4
.L_69:
        /*0094*/ 	.word	index@(_ZN3cub18CUB_300001_SM_10006detail6reduce28DeviceReduceSingleTileKernelINS2_10policy_hubIjjN4cuda3std3__44plusIjEEE10Policy1000EPjPiiS9_ijNS7_10__identityEEEvT0_T1_T2_T3_T4_T6_)
        /*0098*/ 	.word	0x00000020


	//----- nvinfo : EIATTR_FRAME_SIZE
	.align		4
.L_70:
        /*009c*/ 	.byte	0x04, 0x11
        /*009e*/ 	.short	(.L_72 - .L_71)
	.align		4
.L_71:
        /*00a0*/ 	.word	index@(_ZN3cub18CUB_300001_SM_10006detail6reduce28DeviceReduceSingleTileKernelINS2_10policy_hubIjjN4cuda3std3__44plusIjEEE10Policy1000EPjPiiS9_ijNS7_10__identityEEEvT0_T1_T2_T3_T4_T6_)
        /*00a4*/ 	.word	0x00000000


	//----- nvinfo : EIATTR_REGCOUNT
	.align		4
.L_72:
        /*00a8*/ 	.byte	0x04, 0x2f
        /*00aa*/ 	.short	(.L_74 - .L_73)
	.align		4
.L_73:
        /*00ac*/ 	.word	index@(_ZN3cub18CUB_300001_SM_10006detail6reduce28DeviceReduceSingleTileKernelINS2_10policy_hubIjyN4cuda3std3__44plusIjEEE10Policy1000EN6thrust24THRUST_300001_SM_1000_NS10device_ptrIjEEPiyS9_ijNS7_10__identityEEEvT0_T1_T2_T3_T4_T6_)
        /*00b0*/ 	.word	0x0000001f


	//----- nvinfo : EIATTR_FRAME_SIZE
	.align		4
.L_74:
        /*00b4*/ 	.byte	0x04, 0x11
        /*00b6*/ 	.short	(.L_76 - .L_75)
	.align		4
.L_75:
        /*00b8*/ 	.word	index@(_ZN3cub18CUB_300001_SM_10006detail6reduce28DeviceReduceSingleTileKernelINS2_10policy_hubIjyN4cuda3std3__44plusIjEEE10Policy1000EN6thrust24THRUST_300001_SM_1000_NS10device_ptrIjEEPiyS9_ijNS7_10__identityEEEvT0_T1_T2_T3_T4_T6_)
        /*00bc*/ 	.word	0x00000000


	//----- nvinfo : EIATTR_REGCOUNT
	.align		4
.L_76:
        /*00c0*/ 	.byte	0x04, 0x2f
        /*00c2*/ 	.short	(.L_78 - .L_77)
	.align		4
.L_77:
        /*00c4*/ 	.word	index@(_ZN3cub18CUB_300001_SM_10006detail6reduce18DeviceReduceKernelINS2_10policy_hubIjyN4cuda3std3__44plusIjEEE10Policy1000EN6thrust24THRUST_300001_SM_1000_NS10device_ptrIjEEyS9_jNS7_10__identityEEEvT0_PT3_T1_NS0_13GridEvenShareISK_EET2_T4_)
        /*00c8*/ 	.word	0x0000001e


	//----- nvinfo : EIATTR_FRAME_SIZE
	.align		4
.L_78:
        /*00cc*/ 	.byte	0x04, 0x11
        /*00ce*/ 	.short	(.L_80 - .L_79)
	.align		4
.L_79:
        /*00d0*/ 	.word	index@(_ZN3cub18CUB_300001_SM_10006detail6reduce18DeviceReduceKernelINS2_10policy_hubIjyN4cuda3std3__44plusIjEEE10Policy1000EN6thrust24THRUST_300001_SM_1000_NS10device_ptrIjEEyS9_jNS7_10__identityEEEvT0_PT3_T1_NS0_13GridEvenShareISK_EET2_T4_)
        /*00d4*/ 	.word	0x00000000


	//----- nvinfo : EIATTR_REGCOUNT
	.align		4
.L_80:
        /*00d8*/ 	.byte	0x04, 0x2f
        /*00da*/ 	.short	(.L_82 - .L_81)
	.align		4
.L_81:
        /*00dc*/ 	.word	index@(_ZN3cub18CUB_300001_SM_10006detail6reduce28DeviceReduceSingleTileKernelINS2_10policy_hubIjyN4cuda3std3__44plusIjEEE10Policy1000EPjPiiS9_ijNS7_10__identityEEEvT0_T1_T2_T3_T4_T6_)
        /*00e0*/ 	.word	0x00000020


	//----- nvinfo : EIATTR_FRAME_SIZE
	.align		4
.L_82:
        /*00e4*/ 	.byte	0x04, 0x11
        /*00e6*/ 	.short	(.L_84 - .L_83)
	.align		4
.L_83:
        /*00e8*/ 	.word	index@(_ZN3cub18CUB_300001_SM_10006detail6reduce28DeviceReduceSingleTileKernelINS2_10policy_hubIjyN4cuda3std3__44plusIjEEE10Policy1000EPjPiiS9_ijNS7_10__identityEEEvT0_T1_T2_T3_T4_T6_)
        /*00ec*/ 	.word	0x00000000


	//----- nvinfo : EIATTR_MIN_STACK_SIZE
	.align		4
.L_84:
        /*00f0*/ 	.byte	0x04, 0x12
        /*00f2*/ 	.short	(.L_86 - .L_85)
	.align		4
.L_85:
        /*00f4*/ 	.word	index@(_ZN3cub18CUB_300001_SM_10006detail6reduce28DeviceReduceSingleTileKernelINS2_10policy_hubIjyN4cuda3std3__44plusIjEEE10Policy1000EPjPiiS9_ijNS7_10__identityEEEvT0_T1_T2_T3_T4_T6_)
        /*00f8*/ 	.word	0x00000000


	//----- nvinfo : EIATTR_MIN_STACK_SIZE
	.align		4
.L_86:
        /*00fc*/ 	.byte	0x04, 0x12
        /*00fe*/ 	.short	(.L_88 - .L_87)
	.align		4
.L_87:
        /*0100*/ 	.word	index@(_ZN3cub18CUB_300001_SM_10006detail6reduce18DeviceReduceKernelINS2_10policy_hubIjyN4cuda3std3__44plusIjEEE10Policy1000EN6thrust24THRUST_300001_SM_1000_NS10device_ptrIjEEyS9_jNS7_10__identityEEEvT0_PT3_T1_NS0_13GridEvenShareISK_EET2_T4_)
        /*0104*/ 	.word	0x00000000


	//----- nvinfo : EIATTR_MIN_STACK_SIZE
	.align		4
.L_88:
        /*0108*/ 	.byte	0x04, 0x12
        /*010a*/ 	.short	(.L_90 - .L_89)
	.align		4
.L_89:
        /*010c*/ 	.word	index@(_ZN3cub18CUB_300001_SM_10006detail6reduce28DeviceReduceSingleTileKernelINS2_10policy_hubIjyN4cuda3std3__44plusIjEEE10Policy1000EN6thrust24THRUST_300001_SM_1000_NS10device_ptrIjEEPiyS9_ijNS7_10__identityEEEvT0_T1_T2_T3_T4_T6_)
        /*0110*/ 	.word	0x00000000


	//----- nvinfo : EIATTR_MIN_STACK_SIZE
	.align		4
.L_90:
        /*0114*/ 	.byte	0x04, 0x12
        /*0116*/ 	.short	(.L_92 - .L_91)
	.align		4
.L_91:
        /*0118*/ 	.word	index@(_ZN3cub18CUB_300001_SM_10006detail6reduce28DeviceReduceSingleTileKernelINS2_10policy_hubIjjN4cuda3std3__44plusIjEEE10Policy1000EPjPiiS9_ijNS7_10__identityEEEvT0_T1_T2_T3_T4_T6_)
        /*011c*/ 	.word	0x00000000


	//----- nvinfo : EIATTR_MIN_STACK_SIZE
	.align		4
.L_92:
        /*0120*/ 	.byte	0x04, 0x12
        /*0122*/ 	.short	(.L_94 - .L_93)
	.align		4
.L_93:
        /*0124*/ 	.word	index@(_ZN3cub18CUB_300001_SM_10006detail6reduce18DeviceReduceKernelINS2_10policy_hubIjjN4cuda3std3__44plusIjEEE10Policy1000EN6thrust24THRUST_300001_SM_1000_NS10device_ptrIjEEjS9_jNS7_10__identityEEEvT0_PT3_T1_NS0_13GridEvenShareISK_EET2_T4_)
        /*0128*/ 	.word	0x00000000


	//----- nvinfo : EIATTR_MIN_STACK_SIZE
	.align		4
.L_94:
        /*012c*/ 	.byte	0x04, 0x12
        /*012e*/ 	.short	(.L_96 - .L_95)
	.align		4
.L_95:
        /*0130*/ 	.word	index@(_ZN3cub18CUB_300001_SM_10006detail6reduce28DeviceReduceSingleTileKernelINS2_10policy_hubIjjN4cuda3std3__44plusIjEEE10Policy1000EN6thrust24THRUST_300001_SM_1000_NS10device_ptrIjEEPijS9_ijNS7_10__identityEEEvT0_T1_T2_T3_T4_T6_)
        /*0134*/ 	.word	0x00000000


	//----- nvinfo : EIATTR_MIN_STACK_SIZE
	.align		4
.L_96:
        /*0138*/ 	.byte	0x04, 0x12
        /*013a*/ 	.short	(.L_98 - .L_97)
	.align		4
.L_97:
        /*013c*/ 	.word	index@(_ZN3cub18CUB_300001_SM_10006detail8for_each13static_kernelINS2_12policy_hub_t12policy_500_tEmN6thrust24THRUST_300001_SM_1000_NS8cuda_cub20__uninitialized_fill7functorINS7_10device_ptrImEEmEEEEvT0_T1_)
        /*0140*/ 	.word	0x00000000


	//----- nvinfo : EIATTR_MIN_STACK_SIZE
	.align		4
.L_98:
        /*0144*/ 	.byte	0x04, 0x12
        /*0146*/ 	.short	(.L_100 - .L_99)
	.align		4
.L_99:
        /*0148*/ 	.word	index@(_ZN3cub18CUB_300001_SM_10006detail11EmptyKernelIvEEvv)
        /*014c*/ 	.word	0x00000000


	//----- nvinfo : EIATTR_MIN_STACK_SIZE
	.align		4
.L_100:
        /*0150*/ 	.byte	0x04, 0x12
        /*0152*/ 	.short	(.L_102 - .L_101)
	.align		4
.L_101:
        /*0154*/ 	.word	index@(_Z19project_tm_to_graphmPjPmS0_mmm)
        /*0158*/ 	.word	0x00002080
.L_102:


//--------------------- .nv.compat                --------------------------
	.section	.nv.compat,"",@"SHT_CUDA_COMPAT_INFO"
	.align	4
        /*0000*/ 	.byte	0x02, 0x09, 0x00, 0x00, 0x02, 0x02, 0x01, 0x00, 0x02, 0x05, 0x05, 0x00, 0x03, 0x07, 0x01, 0x01
        /*0010*/ 	.byte	0x02, 0x03, 0x00, 0x00, 0x02, 0x06, 0x01, 0x00, 0x04, 0x0b, 0x08, 0x00, 0x09, 0x00, 0x00, 0x00
        /*0020*/ 	.byte	0x00, 0x00, 0x00, 0x00


//--------------------- .nv.info._ZN3cub18CUB_300001_SM_10006detail6reduce28DeviceReduceSingleTileKernelINS2_10policy_hubIjyN4cuda3std3__44plusIjEEE10Policy1000EPjPiiS9_ijNS7_10__identityEEEvT0_T1_T2_T3_T4_T6_ --------------------------
	.section	.nv.info._ZN3cub18CUB_300001_SM_10006detail6reduce28DeviceReduceSingleTileKernelINS2_10policy_hubIjyN4cuda3std3__44plusIjEEE10Policy1000EPjPiiS9_ijNS7_10__identityEEEvT0_T1_T2_T3_T4_T6_,"",@"SHT_CUDA_INFO"
	.sectionflags	@""
	.align	4


	//----- nvinfo : EIATTR_CUDA_API_VERSION
	.align		4
        /*0000*/ 	.byte	0x04, 0x37
        /*0002*/ 	.short	(.L_104 - .L_103)
.L_103:
        /*0004*/ 	.word	0x00000082


	//----- nvinfo : EIATTR_KPARAM_INFO
	.align		4
.L_104:
        /*0008*/ 	.byte	0x04, 0x17
        /*000a*/ 	.short	(.L_106 - .L_105)
.L_105:
        /*000c*/ 	.word	0x00000000
        /*0010*/ 	.short	0x0005
        /*0012*/ 	.short	0x001c
        /*0014*/ 	.byte	0x00, 0xf0, 0x05, 0x00


	//----- nvinfo : EIATTR_KPARAM_INFO
	.align		4
.L_106:
        /*0018*/ 	.byte	0x04, 0x17
        /*001a*/ 	.short	(.L_108 - .L_107)
.L_107:
        /*001c*/ 	.word	0x00000000
        /*0020*/ 	.short	0x0004
        /*0022*/ 	.short	0x0018
        /*0024*/ 	.byte	0x00, 0xf0, 0x11, 0x00


	//----- nvinfo : EIATTR_KPARAM_INFO
	.align		4
.L_108:
        /*0028*/ 	.byte	0x04, 0x17
        /*002a*/ 	.short	(.L_110 - .L_109)
.L_109:
        /*002c*/ 	.word	0x00000000
        /*0030*/ 	.short	0x0003
        /*0032*/ 	.short	0x0014
        /*0034*/ 	.byte	0x00, 0xf0, 0x05, 0x00


	//----- nvinfo : EIATTR_KPARAM_INFO
	.align		4
.L_110:
        /*0038*/ 	.byte	0x04, 0x17
        /*003a*/ 	.short	(.L_112 - .L_111)
.L_111:
        /*003c*/ 	.word	0x00000000
        /*0040*/ 	.short	0x0002
        /*0042*/ 	.short	0x0010
        /*0044*/ 	.byte	0x00, 0xf0, 0x11, 0x00


	//----- nvinfo : EIATTR_KPARAM_INFO
	.align		4
.L_112:
        /*0048*/ 	.byte	0x04, 0x17
        /*004a*/ 	.short	(.L_114 - .L_113)
.L_113:
        /*004c*/ 	.word	0x00000000
        /*0050*/ 	.short	0x0001
        /*0052*/ 	.short	0x0008
        /*0054*/ 	.byte	0x00, 0xf5, 0x21, 0x00


	//----- nvinfo : EIATTR_KPARAM_INFO
	.align		4
.L_114:
        /*0058*/ 	.byte	0x04, 0x17
        /*005a*/ 	.short	(.L_116 - .L_115)
.L_115:
        /*005c*/ 	.word	0x00000000
        /*0060*/ 	.short	0x0000
        /*0062*/ 	.short	0x0000
        /*0064*/ 	.byte	0x00, 0xf5, 0x21, 0x00


	//----- nvinfo : EIATTR_SPARSE_MMA_MASK
	.align		4
.L_116:
        /*0068*/ 	.byte	0x03, 0x50
        /*006a*/ 	.short	0x0000


	//----- nvinfo : EIATTR_MAXREG_COUNT
	.align		4
        /*006c*/ 	.byte	0x03, 0x1b
        /*006e*/ 	.short	0x00ff


	//----- nvinfo : EIATTR_NUM_BARRIERS
	.align		4
        /*0070*/ 	.byte	0x02, 0x4c
        /*0072*/ 	.byte	0x01
	.zero		1


	//----- nvinfo : EIATTR_MERCURY_ISA_VERSION
	.align		4
        /*0074*/ 	.byte	0x03, 0x5f
        /*0076*/ 	.short	0x0101


	//----- nvinfo : EIATTR_COOP_GROUP_MASK_REGIDS
	.align		4
        /*0078*/ 	.byte	0x04, 0x29
        /*007a*/ 	.short	(.L_118 - .L_117)


	//   ....[0]....
.L_117:
        /*007c*/ 	.word	0xffffffff


	//   ....[1]....
        /*0080*/ 	.word	0xffffffff


	//   ....[2]....
        /*0084*/ 	.word	0xffffffff


	//   ....[3]....
        /*0088*/ 	.word	0xffffffff


	//   ....[4]....
        /*008c*/ 	.word	0xffffffff


	//   ....[5]....
        /*0090*/ 	.word	0xffffffff


	//   ....[6]....
        /*0094*/ 	.word	0xffffffff


	//   ....[7]....
        /*0098*/ 	.word	0xffffffff


	//   ....[8]....
        /*009c*/ 	.word	0xffffffff


	//   ....[9]....
        /*00a0*/ 	.word	0xffffffff


	//   ....[10]....
        /*00a4*/ 	.word	0xffffffff


	//   ....[11]....
        /*00a8*/ 	.word	0xffffffff


	//   ....[12]....
        /*00ac*/ 	.word	0xffffffff


	//   ....[13]....
        /*00b0*/ 	.word	0xffffffff


	//   ....[14]....
        /*00b4*/ 	.word	0xffffffff


	//   ....[15]....
        /*00b8*/ 	.word	0xffffffff


	//   ....[16]....
        /*00bc*/ 	.word	0xffffffff


	//   ....[17]....
        /*00c0*/ 	.word	0xffffffff


	//   ....[18]....
        /*00c4*/ 	.word	0xffffffff


	//   ....[19]....
        /*00c8*/ 	.word	0xffffffff


	//   ....[20]....
        /*00cc*/ 	.word	0xffffffff


	//   ....[21]....
        /*00d0*/ 	.word	0xffffffff


	//   ....[22]....
        /*00d4*/ 	.word	0xffffffff


	//   ....[23]....
        /*00d8*/ 	.word	0xffffffff


	//   ....[24]....
        /*00dc*/ 	.word	0xffffffff


	//   ....[25]....
        /*00e0*/ 	.word	0xffffffff


	//   ....[26]....
        /*00e4*/ 	.word	0xffffffff


	//   ....[27]....
        /*00e8*/ 	.word	0xffffffff


	//   ....[28]....
        /*00ec*/ 	.word	0xffffffff


	//   ....[29]....
        /*00f0*/ 	.word	0xffffffff


	//----- nvinfo : EIATTR_COOP_GROUP_INSTR_OFFSETS
	.align		4
.L_118:
        /*00f4*/ 	.byte	0x04, 0x28
        /*00f6*/ 	.short	(.L_120 - .L_119)


	//   ....[0]....
.L_119:
        /*00f8*/ 	.word	0x00000890


	//   ....[1]....
        /*00fc*/ 	.word	0x000008f0


	//   ....[2]....
        /*0100*/ 	.word	0x00000940


	//   ....[3]....
        /*0104*/ 	.word	0x000009b0


	//   ....[4]....
        /*0108*/ 	.word	0x00000a10


	//   ....[5]....
        /*010c*/ 	.word	0x00000ba0


	//   ....[6]....
        /*0110*/ 	.word	0x00000c40


	//   ....[7]....
        /*0114*/ 	.word	0x00000cc0


	//   ....[8]....
        /*0118*/ 	.word	0x00000d20


	//   ....[9]....
        /*011c*/ 	.word	0x00000d60


	//   ....[10]....
        /*0120*/ 	.word	0x000019d0


	//   ....[11]....
        /*0124*/ 	.word	0x00001a30


	//   ....[12]....
        /*0128*/ 	.word	0x00001a90


	//   ....[13]....
        /*012c*/ 	.word	0x00001af0


	//   ....[14]....
        /*0130*/ 	.word	0x00001b50


	//   ....[15]....
        /*0134*/ 	.word	0x000023f0


	//   ....[16]....
        /*0138*/ 	.word	0x00002450


	//   ....[17]....
        /*013c*/ 	.word	0x000024a0


	//   ....[18]....
        /*0140*/ 	.word	0x00002510


	//   ....[19]....
        /*0144*/ 	.word	0x00002570


	//   ....[20]....
        /*0148*/ 	.word	0x00002700


	//   ....[21]....
        /*014c*/ 	.word	0x00002790


	//   ....[22]....
        /*0150*/ 	.word	0x000027e0


	//   ....[23]....
        /*0154*/ 	.word	0x00002850


	//   ....[24]....
        /*0158*/ 	.word	0x000028c0


	//   ....[25]....
        /*015c*/ 	.word	0x000036a0


	//   ....[26]....
        /*0160*/ 	.word	0x00003700


	//   ....[27]....
        /*0164*/ 	.word	0x00003760


	//   ....[28]....
        /*0168*/ 	.word	0x000037c0


	//   ....[29]....
        /*016c*/ 	.word	0x00003820


	//----- nvinfo : EIATTR_VRC_CTA_INIT_COUNT
	.align		4
.L_120:
        /*0170*/ 	.byte	0x02, 0x4a
	.zero		1
	.zero		1


	//----- nvinfo : EIATTR_EXIT_INSTR_OFFSETS
	.align		4
        /*0174*/ 	.byte	0x04, 0x1c
        /*0176*/ 	.short	(.L_122 - .L_121)


	//   ....[0]....
.L_121:
        /*0178*/ 	.word	0x00000080


	//   ....[1]....
        /*017c*/ 	.word	0x000000c0


	//   ....[2]....
        /*0180*/ 	.word	0x00003940


	//   ....[3]....
        /*0184*/ 	.word	0x00003990


	//----- nvinfo : EIATTR_MAX_THREADS
	.align		4
.L_122:
        /*0188*/ 	.byte	0x04, 0x05
        /*018a*/ 	.short	(.L_124 - .L_123)
.L_123:
        /*018c*/ 	.word	0x00000100
        /*0190*/ 	.word	0x00000001
        /*0194*/ 	.word	0x00000001


	//----- nvinfo : EIATTR_CRS_STACK_SIZE
	.align		4
.L_124:
        /*0198*/ 	.byte	0x04, 0x1e
        /*019a*/ 	.short	(.L_126 - .L_125)
.L_125:
        /*019c*/ 	.word	0x00000000


	//----- nvinfo : EIATTR_CBANK_PARAM_SIZE
	.align		4
.L_126:
        /*01a0*/ 	.byte	0x03, 0x19
        /*01a2*/ 	.short	0x001d


	//----- nvinfo : EIATTR_PARAM_CBANK
	.align		4
        /*01a4*/ 	.byte	0x04, 0x0a
        /*01a6*/ 	.short	(.L_128 - .L_127)
	.align		4
.L_127:
        /*01a8*/ 	.word	index@(.nv.constant0._ZN3cub18CUB_300001_SM_10006detail6reduce28DeviceReduceSingleTileKernelINS2_10policy_hubIjyN4cuda3std3__44plusIjEEE10Policy1000EPjPiiS9_ijNS7_10__identityEEEvT0_T1_T2_T3_T4_T6_)
        /*01ac*/ 	.short	0x0380
        /*01ae*/ 	.short	0x001d


	//----- nvinfo : EIATTR_SW_WAR
	.align		4
.L_128:
        /*01b0*/ 	.byte	0x04, 0x36
        /*01b2*/ 	.short	(.L_130 - .L_129)
.L_129:
        /*01b4*/ 	.word	0x00000008
.L_130:


//--------------------- .nv.info._ZN3cub18CUB_300001_SM_10006detail6reduce18DeviceReduceKernelINS2_10policy_hubIjyN4cuda3std3__44plusIjEEE10Policy1000EN6thrust24THRUST_300001_SM_1000_NS10device_ptrIjEEyS9_jNS7_10__identityEEEvT0_PT3_T1_NS0_13GridEvenShareISK_EET2_T4_ --------------------------
	.section	.nv.info._ZN3cub18CUB_300001_SM_10006detail6reduce18DeviceReduceKernelINS2_10policy_hubIjyN4cuda3std3__44plusIjEEE10Policy1000EN6thrust24THRUST_300001_SM_1000_NS10device_ptrIjEEyS9_jNS7_10__identityEEEvT0_PT3_T1_NS0_13GridEvenShareISK_EET2_T4_,"",@"SHT_CUDA_INFO"
	.sectionflags	@""
	.align	4


	//----- nvinfo : EIATTR_CUDA_API_VERSION
	.align		4
        /*0000*/ 	.byte	0x04, 0x37
        /*0002*/ 	.short	(.L_132 - .L_131)
.L_131:
        /*0004*/ 	.word	0x00000082


	//----- nvinfo : EIATTR_KPARAM_INFO
	.align		4
.L_132:
        /*0008*/ 	.byte	0x04, 0x17
        /*000a*/ 	.short	(.L_134 - .L_133)
.L_133:
        /*000c*/ 	.word	0x00000000
        /*0010*/ 	.short	0x0005
        /*0012*/ 	.short	0x0061
        /*0014*/ 	.byte	0x00, 0xf0, 0x05, 0x00


	//----- nvinfo : EIATTR_KPARAM_INFO
	.align		4
.L_134:
        /*0018*/ 	.byte	0x04, 0x17
        /*001a*/ 	.short	(.L_136 - .L_135)
.L_135:
        /*001c*/ 	.word	0x00000000
        /*0020*/ 	.short	0x0004
        /*0022*/ 	.short	0x0060
        /*0024*/ 	.byte	0x00, 0xf0, 0x05, 0x00


	//----- nvinfo : EIATTR_KPARAM_INFO
	.align		4
.L_136:
        /*0028*/ 	.byte	0x04, 0x17
        /*002a*/ 	.short	(.L_138 - .L_137)
.L_137:
        /*002c*/ 	.word	0x00000000
        /*0030*/ 	.short	0x0003
        /*0032*/ 	.short	0x0018
        /*0034*/ 	.byte	0x00, 0xf0, 0x21, 0x01


	//----- nvinfo : EIATTR_KPARAM_INFO
	.align		4
.L_138:
        /*0038*/ 	.byte	0x04, 0x17
        /*003a*/ 	.short	(.L_140 - .L_139)
.L_139:
        /*003c*/ 	.word	0x00000000
        /*0040*/ 	.short	0x0002
        /*0042*/ 	.short	0x0010
        /*0044*/ 	.byte	0x00, 0xf0, 0x21, 0x00


	//----- nvinfo : EIATTR_KPARAM_INFO
	.align		4
.L_140:
        /*0048*/ 	.byte	0x04, 0x17
        /*004a*/ 	.short	(.L_142 - .L_141)
.L_141:
        /*004c*/ 	.word	0x00000000
        /*0050*/ 	.short	0x0001
        /*0052*/ 	.short	0x0008
        /*0054*/ 	.byte	0x00, 0xf5, 0x21, 0x00


	//----- nvinfo : EIATTR_KPARAM_INFO
	.align		4
.L_142:
        /*0058*/ 	.byte	0x04, 0x17
        /*005a*/ 	.short	(.L_144 - .L_143)
.L_143:
        /*005c*/ 	.word	0x00000000
        /*0060*/ 	.short	0x0000
        /*0062*/ 	.short	0x0000
        /*0064*/ 	.byte	0x00, 0xf0, 0x21, 0x00


	//----- nvinfo : EIATTR_SPARSE_MMA_MASK
	.align		4
.L_144:
        /*0068*/ 	.byte	0x03, 0x50
        /*006a*/ 	.short	0x0000


	//----- nvinfo : EIATTR_MAXREG_COUNT
	.align		4
        /*006c*/ 	.byte	0x03, 0x1b
        /*006e*/ 	.short	0x00ff


	//----- nvinfo : EIATTR_NUM_BARRIERS
	.align		4
        /*0070*/ 	.byte	0x02, 0x4c
        /*0072*/ 	.byte	0x01
	.zero		1


	//----- nvinfo : EIATTR_MERCURY_ISA_VERSION
	.align		4
        /*0074*/ 	.byte	0x03, 0x5f
        /*0076*/ 	.short	0x0101


	//----- nvinfo : EIATTR_COOP_GROUP_MASK_REGIDS
	.align		4
        /*0078*/ 	.byte	0x04, 0x29
        /*007a*/ 	.short	(.L_146 - .L_145)


	//   ....[0]....
.L_145:
        /*007c*/ 	.word	0xffffffff


	//   ....[1]....
        /*0080*/ 	.word	0xffffffff


	//   ....[2]....
        /*0084*/ 	.word	0xffffffff


	//   ....[3]....
        /*0088*/ 	.word	0xffffffff


	//   ....[4]....
        /*008c*/ 	.word	0xffffffff


	//   ....[5]....
        /*0090*/ 	.word	0xffffffff


	//   ....[6]....
        /*0094*/ 	.word	0xffffffff


	//   ....[7]....
        /*0098*/ 	.word	0xffffffff


	//   ....[8]....
        /*009c*/ 	.word	0xffffffff


	//   ....[9]....
        /*00a0*/ 	.word	0xffffffff


	//   ....[10]....
        /*00a4*/ 	.word	0xffffffff


	//   ....[11]....
        /*00a8*/ 	.word	0xffffffff


	//   ....[12]....
        /*00ac*/ 	.word	0xffffffff


	//   ....[13]....
        /*00b0*/ 	.word	0xffffffff


	//   ....[14]....
        /*00b4*/ 	.word	0xffffffff


	//----- nvinfo : EIATTR_COOP_GROUP_INSTR_OFFSETS
	.align		4
.L_146:
        /*00b8*/ 	.byte	0x04, 0x28
        /*00ba*/ 	.short	(.L_148 - .L_147)


	//   ....[0]....
.L_147:
        /*00bc*/ 	.word	0x000008e0


	//   ....[1]....
        /*00c0*/ 	.word	0x00000940


	//   ....[2]....
        /*00c4*/ 	.word	0x000009a0


	//   ....[3]....
        /*00c8*/ 	.word	0x00000a00


	//   ....[4]....
        /*00cc*/ 	.word	0x00000a60


	//   ....[5]....
        /*00d0*/ 	.word	0x00000bf0


	//   ....[6]....
        /*00d4*/ 	.word	0x00000c90


	//   ....[7]....
        /*00d8*/ 	.word	0x00000d10


	//   ....[8]....
        /*00dc*/ 	.word	0x00000d70


	//   ....[9]....
        /*00e0*/ 	.word	0x00000db0


	//   ....[10]....
        /*00e4*/ 	.word	0x00001db0


	//   ....[11]....
        /*00e8*/ 	.word	0x00001e10


	//   ....[12]....
        /*00ec*/ 	.word	0x00001e70


	//   ....[13]....
        /*00f0*/ 	.word	0x00001ed0


	//   ....[14]....
        /*00f4*/ 	.word	0x00001f30


	//----- nvinfo : EIATTR_VRC_CTA_INIT_COUNT
	.align		4
.L_148:
        /*00f8*/ 	.byte	0x02, 0x4a
	.zero		1
	.zero		1


	//----- nvinfo : EIATTR_EXIT_INSTR_OFFSETS
	.align		4
        /*00fc*/ 	.byte	0x04, 0x1c
        /*00fe*/ 	.short	(.L_150 - .L_149)


	//   ....[0]....
.L_149:
        /*0100*/ 	.word	0x00002050


	//   ....[1]....
        /*0104*/ 	.word	0x000020b0


	//----- nvinfo : EIATTR_MAX_THREADS
	.align		4
.L_150:
        /*0108*/ 	.byte	0x04, 0x05
        /*010a*/ 	.short	(.L_152 - .L_151)
.L_151:
        /*010c*/ 	.word	0x00000100
        /*0110*/ 	.word	0x00000001
        /*0114*/ 	.word	0x00000001


	//----- nvinfo : EIATTR_CRS_STACK_SIZE
	.align		4
.L_152:
        /*0118*/ 	.byte	0x04, 0x1e
        /*011a*/ 	.short	(.L_154 - .L_153)
.L_153:
        /*011c*/ 	.word	0x00000000


	//----- nvinfo : EIATTR_CBANK_PARAM_SIZE
	.align		4
.L_154:
        /*0120*/ 	.byte	0x03, 0x19
        /*0122*/ 	.short	0x0062


	//----- nvinfo : EIATTR_PARAM_CBANK
	.align		4
        /*0124*/ 	.byte	0x04, 0x0a
        /*0126*/ 	.short	(.L_156 - .L_155)
	.align		4
.L_155:
        /*0128*/ 	.word	index@(.nv.constant0._ZN3cub18CUB_300001_SM_10006detail6reduce18DeviceReduceKernelINS2_10policy_hubIjyN4cuda3std3__44plusIjEEE10Policy1000EN6thrust24THRUST_300001_SM_1000_NS10device_ptrIjEEyS9_jNS7_10__identityEEEvT0_PT3_T1_NS0_13GridEvenShareISK_EET2_T4_)
        /*012c*/ 	.short	0x0380
        /*012e*/ 	.short	0x0062


	//----- nvinfo : EIATTR_SW_WAR
	.align		4
.L_156:
        /*0130*/ 	.byte	0x04, 0x36
        /*0132*/ 	.short	(.L_158 - .L_157)
.L_157:
        /*0134*/ 	.word	0x00000008
.L_158:


//--------------------- .nv.info._ZN3cub18CUB_300001_SM_10006detail6reduce28DeviceReduceSingleTileKernelINS2_10policy_hubIjyN4cuda3std3__44plusIjEEE10Policy1000EN6thrust24THRUST_300001_SM_1000_NS10device_ptrIjEEPiyS9_ijNS7_10__identityEEEvT0_T1_T2_T3_T4_T6_ --------------------------
	.section	.nv.info._ZN3cub18CUB_300001_SM_10006detail6reduce28DeviceReduceSingleTileKernelINS2_10policy_hubIjyN4cuda3std3__44plusIjEEE10Policy1000EN6thrust24THRUST_300001_SM_1000_NS10device_ptrIjEEPiyS9_ijNS7_10__identityEEEvT0_T1_T2_T3_T4_T6_,"",@"SHT_CUDA_INFO"
	.sectionflags	@""
	.align	4


	//----- nvinfo : EIATTR_CUDA_API_VERSION
	.align		4
        /*0000*/ 	.byte	0x04, 0x37
        /*0002*/ 	.short	(.L_160 - .L_159)
.L_159:
        /*0004*/ 	.word	0x00000082


	//----- nvinfo : EIATTR_KPARAM_INFO
	.align		4
.L_160:
        /*0008*/ 	.byte	0x04, 0x17
        /*000a*/ 	.short	(.L_162 - .L_161)
.L_161:
        /*000c*/ 	.word	0x00000000
        /*0010*/ 	.short	0x0005
        /*0012*/ 	.short	0x0020
        /*0014*/ 	.byte	0x00, 0xf0, 0x05, 0x00


	//----- nvinfo : EIATTR_KPARAM_INFO
	.align		4
.L_162:
        /*0018*/ 	.byte	0x04, 0x17
        /*001a*/ 	.short	(.L_164 - .L_163)
.L_163:
        /*001c*/ 	.word	0x00000000
        /*0020*/ 	.short	0x0004
        /*0022*/ 	.short	0x001c
        /*0024*/ 	.byte	0x00, 0xf0, 0x11, 0x00


	//----- nvinfo : EIATTR_KPARAM_INFO
	.align		4
.L_164:
        /*0028*/ 	.byte	0x04, 0x17
        /*002a*/ 	.short	(.L_166 - .L_165)
.L_165:
        /*002c*/ 	.word	0x00000000
        /*0030*/ 	.short	0x0003
        /*0032*/ 	.short	0x0018
        /*0034*/ 	.byte	0x00, 0xf0, 0x05, 0x00


	//----- nvinfo : EIATTR_KPARAM_INFO
	.align		4
.L_166:
        /*0038*/ 	.byte	0x04, 0x17
        /*003a*/ 	.short	(.L_168 - .L_167)
.L_167:
        /*003c*/ 	.word	0x00000000
        /*0040*/ 	.short	0x0002
        /*0042*/ 	.short	0x0010
        /*0044*/ 	.byte	0x00, 0xf0, 0x21, 0x00


	//----- nvinfo : EIATTR_KPARAM_INFO
	.align		4
.L_168:
        /*0048*/ 	.byte	0x04, 0x17
        /*004a*/ 	.short	(.L_170 - .L_169)
.L_169:
        /*004c*/ 	.word	0x00000000
        /*0050*/ 	.short	0x0001
        /*0052*/ 	.short	0x0008
        /*0054*/ 	.byte	0x00, 0xf5, 0x21, 0x00


	//----- nvinfo : EIATTR_KPARAM_INFO
	.align		4
.L_170:
        /*0058*/ 	.byte	0x04, 0x17
        /*005a*/ 	.short	(.L_172 - .L_171)
.L_171:
        /*005c*/ 	.word	0x00000000
        /*0060*/ 	.short	0x0000
        /*0062*/ 	.short	0x0000
        /*0064*/ 	.byte	0x00, 0xf0, 0x21, 0x00


	//----- nvinfo : EIATTR_SPARSE_MMA_MASK
	.align		4
.L_172:
        /*0068*/ 	.byte	0x03, 0x50
        /*006a*/ 	.short	0x0000


	//----- nvinfo : EIATTR_MAXREG_COUNT
	.align		4
        /*006c*/ 	.byte	0x03, 0x1b
        /*006e*/ 	.short	0x00ff


	//----- nvinfo : EIATTR_NUM_BARRIERS
	.align		4
        /*0070*/ 	.byte	0x02, 0x4c
        /*0072*/ 	.byte	0x01
	.zero		1


	//----- nvinfo : EIATTR_MERCURY_ISA_VERSION
	.align		4
        /*0074*/ 	.byte	0x03, 0x5f
        /*0076*/ 	.short	0x0101


	//----- nvinfo : EIATTR_COOP_GROUP_MASK_REGIDS
	.align		4
        /*0078*/ 	.byte	0x04, 0x29
        /*007a*/ 	.short	(.L_174 - .L_173)


	//   ....[0]....
.L_173:
        /*007c*/ 	.word	0xffffffff


	//   ....[1]....
        /*0080*/ 	.word	0xffffffff


	//   ....[2]....
        /*0084*/ 	.word	0xffffffff


	//   ....[3]....
        /*0088*/ 	.word	0xffffffff


	//   ....[4]....
        /*008c*/ 	.word	0xffffffff


	//   ....[5]....
        /*0090*/ 	.word	0xffffffff


	//   ....[6]....
        /*0094*/ 	.word	0xffffffff


	//   ....[7]....
        /*0098*/ 	.word	0xffffffff


	//   ....[8]....
        /*009c*/ 	.word	0xffffffff


	//   ....[9]....
        /*00a0*/ 	.word	0xffffffff


	//   ....[10]....
        /*00a4*/ 	.word	0xffffffff


	//   ....[11]....
        /*00a8*/ 	.word	0xffffffff


	//   ....[12]....
        /*00ac*/ 	.word	0xffffffff


	//   ....[13]....
        /*00b0*/ 	.word	0xffffffff


	//   ....[14]....
        /*00b4*/ 	.word	0xffffffff


	//----- nvinfo : EIATTR_COOP_GROUP_INSTR_OFFSETS
	.align		4
.L_174:
        /*00b8*/ 	.byte	0x04, 0x28
        /*00ba*/ 	.short	(.L_176 - .L_175)


	//   ....[0]....
.L_175:
        /*00bc*/ 	.word	0x00000850


	//   ....[1]....
        /*00c0*/ 	.word	0x000008b0


	//   ....[2]....
        /*00c4*/ 	.word	0x00000910


	//   ....[3]....
        /*00c8*/ 	.word	0x00000970


	//   ....[4]....
        /*00cc*/ 	.word	0x000009d0


	//   ....[5]....
        /*00d0*/ 	.word	0x00000b60


	//   ....[6]....
        /*00d4*/ 	.word	0x00000c00


	//   ....[7]....
        /*00d8*/ 	.word	0x00000c80


	//   ....[8]....
        /*00dc*/ 	.word	0x00000ce0


	//   ....[9]....
        /*00e0*/ 	.word	0x00000d20


	//   ....[10]....
        /*00e4*/ 	.word	0x00001b90


	//   ....[11]....
        /*00e8*/ 	.word	0x00001bf0


	//   ....[12]....
        /*00ec*/ 	.word	0x00001c50


	//   ....[13]....
        /*00f0*/ 	.word	0x00001cb0


	//   ....[14]....
        /*00f4*/ 	.word	0x00001d10


	//----- nvinfo : EIATTR_VRC_CTA_INIT_COUNT
	.align		4
.L_176:
        /*00f8*/ 	.byte	0x02, 0x4a
	.zero		1
	.zero		1


	//----- nvinfo : EIATTR_EXIT_INSTR_OFFSETS
	.align		4
        /*00fc*/ 	.byte	0x04, 0x1c
        /*00fe*/ 	.short	(.L_178 - .L_177)


	//   ....[0]....
.L_177:
        /*0100*/ 	.word	0x000000a0


	//   ....[1]....
        /*0104*/ 	.word	0x000000e0


	//   ....[2]....
        /*0108*/ 	.word	0x00001e20


	//   ....[3]....
        /*010c*/ 	.word	0x00001e70


	//----- nvinfo : EIATTR_MAX_THREADS
	.align		4
.L_178:
        /*0110*/ 	.byte	0x04, 0x05
        /*0112*/ 	.short	(.L_180 - .L_179)
.L_179:
        /*0114*/ 	.word	0x00000100
        /*0118*/ 	.word	0x00000001
        /*011c*/ 	.word	0x00000001


	//----- nvinfo : EIATTR_CRS_STACK_SIZE
	.align		4
.L_180:
        /*0120*/ 	.byte	0x04, 0x1e
        /*0122*/ 	.short	(.L_182 - .L_181)
.L_181:
        /*0124*/ 	.word	0x00000000


	//----- nvinfo : EIATTR_CBANK_PARAM_SIZE
	.align		4
.L_182:
        /*0128*/ 	.byte	0x03, 0x19
        /*012a*/ 	.short	0x0021


	//----- nvinfo : EIATTR_PARAM_CBANK
	.align		4
        /*012c*/ 	.byte	0x04, 0x0a
        /*012e*/ 	.short	(.L_184 - .L_183)
	.align		4
.L_183:
        /*0130*/ 	.word	index@(.nv.constant0._ZN3cub18CUB_300001_SM_10006detail6reduce28DeviceReduceSingleTileKernelINS2_10policy_hubIjyN4cuda3std3__44plusIjEEE10Policy1000EN6thrust24THRUST_300001_SM_1000_NS10device_ptrIjEEPiyS9_ijNS7_10__identityEEEvT0_T1_T2_T3_T4_T6_)
        /*0134*/ 	.short	0x0380
        /*0136*/ 	.short	0x0021


	//----- nvinfo : EIATTR_SW_WAR
	.align		4
.L_184:
        /*0138*/ 	.byte	0x04, 0x36
        /*013a*/ 	.short	(.L_186 - .L_185)
.L_185:
        /*013c*/ 	.word	0x00000008
.L_186:


//--------------------- .nv.info._ZN3cub18CUB_300001_SM_10006detail6reduce28DeviceReduceSingleTileKernelINS2_10policy_hubIjjN4cuda3std3__44plusIjEEE10Policy1000EPjPiiS9_ijNS7_10__identityEEEvT0_T1_T2_T3_T4_T6_ --------------------------
	.section	.nv.info._ZN3cub18CUB_300001_SM_10006detail6reduce28DeviceReduceSingleTileKernelINS2_10policy_hubIjjN4cuda3std3__44plusIjEEE10Policy1000EPjPiiS9_ijNS7_10__identityEEEvT0_T1_T2_T3_T4_T6_,"",@"SHT_CUDA_INFO"
	.sectionflags	@""
	.align	4


	//----- nvinfo : EIATTR_CUDA_API_VERSION
	.align		4
        /*0000*/ 	.byte	0x04, 0x37
        /*0002*/ 	.short	(.L_188 - .L_187)
.L_187:
        /*0004*/ 	.word	0x00000082


	//----- nvinfo : EIATTR_KPARAM_INFO
	.align		4
.L_188:
        /*0008*/ 	.byte	0x04, 0x17
        /*000a*/ 	.short	(.L_190 - .L_189)
.L_189:
        /*000c*/ 	.word	0x00000000
        /*0010*/ 	.short	0x0005
        /*0012*/ 	.short	0x001c
        /*0014*/ 	.byte	0x00, 0xf0, 0x05, 0x00


	//----- nvinfo : EIATTR_KPARAM_INFO
	.align		4
.L_190:
        /*0018*/ 	.byte	0x04, 0x17
        /*001a*/ 	.short	(.L_192 - .L_191)
.L_191:
        /*001c*/ 	.word	0x00000000
        /*0020*/ 	.short	0x0004
        /*0022*/ 	.short	0x0018
        /*0024*/ 	.byte	0x00, 0xf0, 0x11, 0x00


	//----- nvinfo : EIATTR_KPARAM_INFO
	.align		4
.L_192:
        /*0028*/ 	.byte	0x04, 0x17
        /*002a*/ 	.short	(.L_194 - .L_193)
.L_193:
        /*002c*/ 	.word	0x00000000
        /*0030*/ 	.short	0x0003
        /*0032*/ 	.short	0x0014
        /*0034*/ 	.byte	0x00, 0xf0, 0x05, 0x00


	//----- nvinfo : EIATTR_KPARAM_INFO
	.align		4
.L_194:
        /*0038*/ 	.byte	0x04, 0x17
        /*003a*/ 	.short	(.L_196 - .L_195)
.L_195:
        /*003c*/ 	.word	0x00000000
        /*0040*/ 	.short	0x0002
        /*0042*/ 	.short	0x0010
        /*0044*/ 	.byte	0x00, 0xf0, 0x11, 0x00


	//----- nvinfo : EIATTR_KPARAM_INFO
	.align		4
.L_196:
        /*0048*/ 	.byte	0x04, 0x17
        /*004a*/ 	.short	(.L_198 - .L_197)
.L_197:
        /*004c*/ 	.word	0x00000000
        /*0050*/ 	.short	0x0001
        /*0052*/ 	.short	0x0008
        /*0054*/ 	.byte	0x00, 0xf5, 0x21, 0x00


	//----- nvinfo : EIATTR_KPARAM_INFO
	.align		4
.L_198:
        /*0058*/ 	.byte	0x04, 0x17
        /*005a*/ 	.short	(.L_200 - .L_199)
.L_199:
        /*005c*/ 	.word	0x00000000
        /*0060*/ 	.short	0x0000
        /*0062*/ 	.short	0x0000
        /*0064*/ 	.byte	0x00, 0xf5, 0x21, 0x00


	//----- nvinfo : EIATTR_SPARSE_MMA_MASK
	.align		4
.L_200:
        /*0068*/ 	.byte	0x03, 0x50
        /*006a*/ 	.short	0x0000


	//----- nvinfo : EIATTR_MAXREG_COUNT
	.align		4
        /*006c*/ 	.byte	0x03, 0x1b
        /*006e*/ 	.short	0x00ff


	//----- nvinfo : EIATTR_NUM_BARRIERS
	.align		4
        /*0070*/ 	.byte	0x02, 0x4c
        /*0072*/ 	.byte	0x01
	.zero		1


	//----- nvinfo : EIATTR_MERCURY_ISA_VERSION
	.align		4
        /*0074*/ 	.byte	0x03, 0x5f
        /*0076*/ 	.short	0x0101


	//----- nvinfo : EIATTR_COOP_GROUP_MASK_REGIDS
	.align		4
        /*0078*/ 	.byte	0x04, 0x29
        /*007a*/ 	.short	(.L_202 - .L_201)


	//   ....[0]....
.L_201:
        /*007c*/ 	.word	0xffffffff


	//   ....[1]....
        /*0080*/ 	.word	0xffffffff


	//   ....[2]....
        /*0084*/ 	.word	0xffffffff


	//   ....[3]....
        /*0088*/ 	.word	0xffffffff


	//   ....[4]....
        /*008c*/ 	.word	0xffffffff


	//   ....[5]....
        /*0090*/ 	.word	0xffffffff


	//   ....[6]....
        /*0094*/ 	.word	0xffffffff


	//   ....[7]....
        /*0098*/ 	.word	0xffffffff


	//   ....[8]....
        /*009c*/ 	.word	0xffffffff


	//   ....[9]....
        /*00a0*/ 	.word	0xffffffff


	//   ....[10]....
        /*00a4*/ 	.word	0xffffffff


	//   ....[11]....
        /*00a8*/ 	.word	0xffffffff


	//   ....[12]....
        /*00ac*/ 	.word	0xffffffff


	//   ....[13]....
        /*00b0*/ 	.word	0xffffffff


	//   ....[14]....
        /*00b4*/ 	.word	0xffffffff


	//   ....[15]....
        /*00b8*/ 	.word	0xffffffff


	//   ....[16]....
        /*00bc*/ 	.word	0xffffffff


	//   ....[17]....
        /*00c0*/ 	.word	0xffffffff


	//   ....[18]....
        /*00c4*/ 	.word	0xffffffff


	//   ....[19]....
        /*00c8*/ 	.word	0xffffffff


	//   ....[20]....
        /*00cc*/ 	.word	0xffffffff


	//   ....[21]....
        /*00d0*/ 	.word	0xffffffff


	//   ....[22]....
        /*00d4*/ 	.word	0xffffffff


	//   ....[23]....
        /*00d8*/ 	.word	0xffffffff


	//   ....[24]....
        /*00dc*/ 	.word	0xffffffff


	//   ....[25]....
        /*00e0*/ 	.word	0xffffffff


	//   ....[26]....
        /*00e4*/ 	.word	0xffffffff


	//   ....[27]....
        /*00e8*/ 	.word	0xffffffff


	//   ....[28]....
        /*00ec*/ 	.word	0xffffffff


	//   ....[29]....
        /*00f0*/ 	.word	0xffffffff


	//----- nvinfo : EIATTR_COOP_GROUP_INSTR_OFFSETS
	.align		4
.L_202:
        /*00f4*/ 	.byte	0x04, 0x28
        /*00f6*/ 	.short	(.L_204 - .L_203)


	//   ....[0]....
.L_203:
        /*00f8*/ 	.word	0x00000890


	//   ....[1]....
        /*00fc*/ 	.word	0x000008f0


	//   ....[2]....
        /*0100*/ 	.word	0x00000940


	//   ....[3]....
        /*0104*/ 	.word	0x000009b0


	//   ....[4]....
        /*0108*/ 	.word	0x00000a10


	//   ....[5]....
        /*010c*/ 	.word	0x00000ba0


	//   ....[6]....
        /*0110*/ 	.word	0x00000c40


	//   ....[7]....
        /*0114*/ 	.word	0x00000cc0


	//   ....[8]....
        /*0118*/ 	.word	0x00000d20


	//   ....[9]....
        /*011c*/ 	.word	0x00000d60


	//   ....[10]....
        /*0120*/ 	.word	0x000019d0


	//   ....[11]....
        /*0124*/ 	.word	0x00001a30


	//   ....[12]....
        /*0128*/ 	.word	0x00001a90


	//   ....[13]....
        /*012c*/ 	.word	0x00001af0


	//   ....[14]....
        /*0130*/ 	.word	0x00001b50


	//   ....[15]....
        /*0134*/ 	.word	0x000023f0


	//   ....[16]....
        /*0138*/ 	.word	0x00002450


	//   ....[17]....
        /*013c*/ 	.word	0x000024a0


	//   ....[18]....
        /*0140*/ 	.word	0x00002510


	//   ....[19]....
        /*0144*/ 	.word	0x00002570


	//   ....[20]....
        /*0148*/ 	.word	0x00002700


	//   ....[21]....
        /*014c*/ 	.word	0x00002790


	//   ....[22]....
        /*0150*/ 	.word	0x000027e0


	//   ....[23]....
        /*0154*/ 	.word	0x00002850


	//   ....[24]....
        /*0158*/ 	.word	0x000028c0


	//   ....[25]....
        /*015c*/ 	.word	0x000036a0


	//   ....[26]....
        /*0160*/ 	.word	0x00003700


	//   ....[27]....
        /*0164*/ 	.word	0x00003760


	//   ....[28]....
        /*0168*/ 	.word	0x000037c0


	//   ....[29]....
        /*016c*/ 	.word	0x00003820


	//----- nvinfo : EIATTR_VRC_CTA_INIT_COUNT
	.align		4
.L_204:
        /*0170*/ 	.byte	0x02, 0x4a
	.zero		1
	.zero		1


	//----- nvinfo : EIATTR_EXIT_INSTR_OFFSETS
	.align		4
        /*0174*/ 	.byte	0x04, 0x1c
        /*0176*/ 	.short	(.L_206 - .L_205)


	//   ....[0]....
.L_205:
        /*0178*/ 	.word	0x00000080


	//   ....[1]....
        /*017c*/ 	.word	0x000000c0


	//   ....[2]....
        /*0180*/ 	.word	0x00003940


	//   ....[3]....
        /*0184*/ 	.word	0x00003990


	//----- nvinfo : EIATTR_MAX_THREADS
	.align		4
.L_206:
        /*0188*/ 	.byte	0x04, 0x05
        /*018a*/ 	.short	(.L_208 - .L_207)
.L_207:
        /*018c*/ 	.word	0x00000100
        /*0190*/ 	.word	0x00000001
        /*0194*/ 	.word	0x00000001


	//----- nvinfo : EIATTR_CRS_STACK_SIZE
	.align		4
.L_208:
        /*0198*/ 	.byte	0x04, 0x1e
        /*019a*/ 	.short	(.L_210 - .L_209)
.L_209:
        /*019c*/ 	.word	0x00000000


	//----- nvinfo : EIATTR_CBANK_PARAM_SIZE
	.align		4
.L_210:
        /*01a0*/ 	.byte	0x03, 0x19
        /*01a2*/ 	.short	0x001d


	//----- nvinfo : EIATTR_PARAM_CBANK
	.align		4
        /*01a4*/ 	.byte	0x04, 0x0a
        /*01a6*/ 	.short	(.L_212 - .L_211)
	.align		4
.L_211:
        /*01a8*/ 	.word	index@(.nv.constant0._ZN3cub18CUB_300001_SM_10006detail6reduce28DeviceReduceSingleTileKernelINS2_10policy_hubIjjN4cuda3std3__44plusIjEEE10Policy1000EPjPiiS9_ijNS7_10__identityEEEvT0_T1_T2_T3_T4_T6_)
        /*01ac*/ 	.short	0x0380
        /*01ae*/ 	.short	0x001d


	//----- nvinfo : EIATTR_SW_WAR
	.align		4
.L_212:
        /*01b0*/ 	.byte	0x04, 0x36
        /*01b2*/ 	.short	(.L_214 - .L_213)
.L_213:
        /*01b4*/ 	.word	0x00000008
.L_214:


//--------------------- .nv.info._ZN3cub18CUB_300001_SM_10006detail6reduce18DeviceReduceKernelINS2_10policy_hubIjjN4cuda3std3__44plusIjEEE10Policy1000EN6thrust24THRUST_300001_SM_1000_NS10device_ptrIjEEjS9_jNS7_10__identityEEEvT0_PT3_T1_NS0_13GridEvenShareISK_EET2_T4_ --------------------------
	.section	.nv.info._ZN3cub18CUB_300001_SM_10006detail6reduce18DeviceReduceKernelINS2_10policy_hubIjjN4cuda3std3__44plusIjEEE10Policy1000EN6thrust24THRUST_300001_SM_1000_NS10device_ptrIjEEjS9_jNS7_10__identityEEEvT0_PT3_T1_NS0_13GridEvenShareISK_EET2_T4_,"",@"SHT_CUDA_INFO"
	.sectionflags	@""
	.align	4


	//----- nvinfo : EIATTR_CUDA_API_VERSION
	.align		4
        /*0000*/ 	.byte	0x04, 0x37
        /*0002*/ 	.short	(.L_216 - .L_215)
.L_215:
        /*0004*/ 	.word	0x00000082


	//----- nvinfo : EIATTR_KPARAM_INFO
	.align		4
.L_216:
        /*0008*/ 	.byte	0x04, 0x17
        /*000a*/ 	.short	(.L_218 - .L_217)
.L_217:
        /*000c*/ 	.word	0x00000000
        /*0010*/ 	.short	0x0005
        /*0012*/ 	.short	0x003d
        /*0014*/ 	.byte	0x00, 0xf0, 0x05, 0x00


	//----- nvinfo : EIATTR_KPARAM_INFO
	.align		4
.L_218:
        /*0018*/ 	.byte	0x04, 0x17
        /*001a*/ 	.short	(.L_220 - .L_219)
.L_219:
        /*001c*/ 	.word	0x00000000
        /*0020*/ 	.short	0x0004
        /*0022*/ 	.short	0x003c
        /*0024*/ 	.byte	0x00, 0xf0, 0x05, 0x00


	//----- nvinfo : EIATTR_KPARAM_INFO
	.align		4
.L_220:
        /*0028*/ 	.byte	0x04, 0x17
        /*002a*/ 	.short	(.L_222 - .L_221)
.L_221:
        /*002c*/ 	.word	0x00000000
        /*0030*/ 	.short	0x0003
        /*0032*/ 	.short	0x0014
        /*0034*/ 	.byte	0x00, 0xf0, 0xa1, 0x00


	//----- nvinfo : EIATTR_KPARAM_INFO
	.align		4
.L_222:
        /*0038*/ 	.byte	0x04, 0x17
        /*003a*/ 	.short	(.L_224 - .L_223)
.L_223:
        /*003c*/ 	.word	0x00000000
        /*0040*/ 	.short	0x0002
        /*0042*/ 	.short	0x0010
        /*0044*/ 	.byte	0x00, 0xf0, 0x11, 0x00


	//----- nvinfo : EIATTR_KPARAM_INFO
	.align		4
.L_224:
        /*0048*/ 	.byte	0x04, 0x17
        /*004a*/ 	.short	(.L_226 - .L_225)
.L_225:
        /*004c*/ 	.word	0x00000000
        /*0050*/ 	.short	0x0001
        /*0052*/ 	.short	0x0008
        /*0054*/ 	.byte	0x00, 0xf5, 0x21, 0x00


	//----- nvinfo : EIATTR_KPARAM_INFO
	.align		4
.L_226:
        /*0058*/ 	.byte	0x04, 0x17
        /*005a*/ 	.short	(.L_228 - .L_227)
.L_227:
        /*005c*/ 	.word	0x00000000
        /*0060*/ 	.short	0x0000
        /*0062*/ 	.short	0x0000
        /*0064*/ 	.byte	0x00, 0xf0, 0x21, 0x00


	//----- nvinfo : EIATTR_SPARSE_MMA_MASK
	.align		4
.L_228:
        /*0068*/ 	.byte	0x03, 0x50
        /*006a*/ 	.short	0x0000


	//----- nvinfo : EIATTR_MAXREG_COUNT
	.align		4
        /*006c*/ 	.byte	0x03, 0x1b
        /*006e*/ 	.short	0x00ff


	//----- nvinfo : EIATTR_NUM_BARRIERS
	.align		4
        /*0070*/ 	.byte	0x02, 0x4c
        /*0072*/ 	.byte	0x01
	.zero		1


	//----- nvinfo : EIATTR_MERCURY_ISA_VERSION
	.align		4
        /*0074*/ 	.byte	0x03, 0x5f
        /*0076*/ 	.short	0x0101


	//----- nvinfo : EIATTR_COOP_GROUP_MASK_REGIDS
	.align		4
        /*0078*/ 	.byte	0x04, 0x29
        /*007a*/ 	.short	(.L_230 - .L_229)


	//   ....[0]....
.L_229:
        /*007c*/ 	.word	0xffffffff


	//   ....[1]....
        /*0080*/ 	.word	0xffffffff


	//   ....[2]....
        /*0084*/ 	.word	0xffffffff


	//   ....[3]....
        /*0088*/ 	.word	0xffffffff


	//   ....[4]....
        /*008c*/ 	.word	0xffffffff


	//   ....[5]....
        /*0090*/ 	.word	0xffffffff


	//   ....[6]....
        /*0094*/ 	.word	0xffffffff


	//   ....[7]....
        /*0098*/ 	.word	0xffffffff


	//   ....[8]....
        /*009c*/ 	.word	0xffffffff


	//   ....[9]....
        /*00a0*/ 	.word	0xffffffff


	//   ....[10]....
        /*00a4*/ 	.word	0xffffffff


	//   ....[11]....
        /*00a8*/ 	.word	0xffffffff


	//   ....[12]....
        /*00ac*/ 	.word	0xffffffff


	//   ....[13]....
        /*00b0*/ 	.word	0xffffffff


	//   ....[14]....
        /*00b4*/ 	.word	0xffffffff


	//----- nvinfo : EIATTR_COOP_GROUP_INSTR_OFFSETS
	.align		4
.L_230:
        /*00b8*/ 	.byte	0x04, 0x28
        /*00ba*/ 	.short	(.L_232 - .L_231)


	//   ....[0]....
.L_231:
        /*00bc*/ 	.word	0x00000b10


	//   ....[1]....
        /*00c0*/ 	.word	0x00000b70


	//   ....[2]....
        /*00c4*/ 	.word	0x00000bd0


	//   ....[3]....
        /*00c8*/ 	.word	0x00000c30


	//   ....[4]....
        /*00cc*/ 	.word	0x00000c90


	//   ....[5]....
        /*00d0*/ 	.word	0x00000e20


	//   ....[6]....
        /*00d4*/ 	.word	0x00000ec0


	//   ....[7]....
        /*00d8*/ 	.word	0x00000f20


	//   ....[8]....
        /*00dc*/ 	.word	0x00000f80


	//   ....[9]....
        /*00e0*/ 	.word	0x00000fe0


	//   ....[10]....
        /*00e4*/ 	.word	0x00002100


	//   ....[11]....
        /*00e8*/ 	.word	0x00002170


	//   ....[12]....
        /*00ec*/ 	.word	0x000021c0


	//   ....[13]....
        /*00f0*/ 	.word	0x00002210


	//   ....[14]....
        /*00f4*/ 	.word	0x00002280


	//----- nvinfo : EIATTR_VRC_CTA_INIT_COUNT
	.align		4
.L_232:
        /*00f8*/ 	.byte	0x02, 0x4a
	.zero		1
	.zero		1


	//----- nvinfo : EIATTR_EXIT_INSTR_OFFSETS
	.align		4
        /*00fc*/ 	.byte	0x04, 0x1c
        /*00fe*/ 	.short	(.L_234 - .L_233)


	//   ....[0]....
.L_233:
        /*0100*/ 	.word	0x000023b0


	//   ....[1]....
        /*0104*/ 	.word	0x000023f0


	//----- nvinfo : EIATTR_MAX_THREADS
	.align		4
.L_234:
        /*0108*/ 	.byte	0x04, 0x05
        /*010a*/ 	.short	(.L_236 - .L_235)
.L_235:
        /*010c*/ 	.word	0x00000100
        /*0110*/ 	.word	0x00000001
        /*0114*/ 	.word	0x00000001


	//----- nvinfo : EIATTR_CRS_STACK_SIZE
	.align		4
.L_236:
        /*0118*/ 	.byte	0x04, 0x1e
        /*011a*/ 	.short	(.L_238 - .L_237)
.L_237:
        /*011c*/ 	.word	0x00000000


	//----- nvinfo : EIATTR_CBANK_PARAM_SIZE
	.align		4
.L_238:
        /*0120*/ 	.byte	0x03, 0x19
        /*0122*/ 	.short	0x003e


	//----- nvinfo : EIATTR_PARAM_CBANK
	.align		4
        /*0124*/ 	.byte	0x04, 0x0a
        /*0126*/ 	.short	(.L_240 - .L_239)
	.align		4
.L_239:
        /*0128*/ 	.word	index@(.nv.constant0._ZN3cub18CUB_300001_SM_10006detail6reduce18DeviceReduceKernelINS2_10policy_hubIjjN4cuda3std3__44plusIjEEE10Policy1000EN6thrust24THRUST_300001_SM_1000_NS10device_ptrIjEEjS9_jNS7_10__identityEEEvT0_PT3_T1_NS0_13GridEvenShareISK_EET2_T4_)
        /*012c*/ 	.short	0x0380
        /*012e*/ 	.short	0x003e


	//----- nvinfo : EIATTR_SW_WAR
	.align		4
.L_240:
        /*0130*/ 	.byte	0x04, 0x36
        /*0132*/ 	.short	(.L_242 - .L_241)
.L_241:
        /*0134*/ 	.word	0x00000008
.L_242:


//--------------------- .nv.info._ZN3cub18CUB_300001_SM_10006detail6reduce28DeviceReduceSingleTileKernelINS2_10policy_hubIjjN4cuda3std3__44plusIjEEE10Policy1000EN6thrust24THRUST_300001_SM_1000_NS10device_ptrIjEEPijS9_ijNS7_10__identityEEEvT0_T1_T2_T3_T4_T6_ --------------------------
	.section	.nv.info._ZN3cub18CUB_300001_SM_10006detail6reduce28DeviceReduceSingleTileKernelINS2_10policy_hubIjjN4cuda3std3__44plusIjEEE10Policy1000EN6thrust24THRUST_300001_SM_1000_NS10device_ptrIjEEPijS9_ijNS7_10__identityEEEvT0_T1_T2_T3_T4_T6_,"",@"SHT_CUDA_INFO"
	.sectionflags	@""
	.align	4


	//----- nvinfo : EIATTR_CUDA_API_VERSION
	.align		4
        /*0000*/ 	.byte	0x04, 0x37
        /*0002*/ 	.short	(.L_244 - .L_243)
.L_243:
        /*0004*/ 	.word	0x00000082


	//----- nvinfo : EIATTR_KPARAM_INFO
	.align		4
.L_244:
        /*0008*/ 	.byte	0x04, 0x17
        /*000a*/ 	.short	(.L_246 - .L_245)
.L_245:
        /*000c*/ 	.word	0x00000000
        /*0010*/ 	.short	0x0005
        /*0012*/ 	.short	0x001c
        /*0014*/ 	.byte	0x00, 0xf0, 0x05, 0x00


	//----- nvinfo : EIATTR_KPARAM_INFO
	.align		4
.L_246:
        /*0018*/ 	.byte	0x04, 0x17
        /*001a*/ 	.short	(.L_248 - .L_247)
.L_247:
        /*001c*/ 	.word	0x00000000
        /*0020*/ 	.short	0x0004
        /*0022*/ 	.short	0x0018
        /*0024*/ 	.byte	0x00, 0xf0, 0x11, 0x00


	//----- nvinfo : EIATTR_KPARAM_INFO
	.align		4
.L_248:
        /*0028*/ 	.byte	0x04, 0x17
        /*002a*/ 	.short	(.L_250 - .L_249)
.L_249:
        /*002c*/ 	.word	0x00000000
        /*0030*/ 	.short	0x0003
        /*0032*/ 	.short	0x0014
        /*0034*/ 	.byte	0x00, 0xf0, 0x05, 0x00


	//----- nvinfo : EIATTR_KPARAM_INFO
	.align		4
.L_250:
        /*0038*/ 	.byte	0x04, 0x17
        /*003a*/ 	.short	(.L_252 - .L_251)
.L_251:
        /*003c*/ 	.word	0x00000000
        /*0040*/ 	.short	0x0002
        /*0042*/ 	.short	0x0010
        /*0044*/ 	.byte	0x00, 0xf0, 0x11, 0x00


	//----- nvinfo : EIATTR_KPARAM_INFO
	.align		4
.L_252:
        /*0048*/ 	.byte	0x04, 0x17
        /*004a*/ 	.short	(.L_254 - .L_253)
.L_253:
        /*004c*/ 	.word	0x00000000
        /*0050*/ 	.short	0x0001
        /*0052*/ 	.short	0x0008
        /*0054*/ 	.byte	0x00, 0xf5, 0x21, 0x00


	//----- nvinfo : EIATTR_KPARAM_INFO
	.align		4
.L_254:
        /*0058*/ 	.byte	0x04, 0x17
        /*005a*/ 	.short	(.L_256 - .L_255)
.L_255:
        /*005c*/ 	.word	0x00000000
        /*0060*/ 	.short	0x0000
        /*0062*/ 	.short	0x0000
        /*0064*/ 	.byte	0x00, 0xf0, 0x21, 0x00


	//----- nvinfo : EIATTR_SPARSE_MMA_MASK
	.align		4
.L_256:
        /*0068*/ 	.byte	0x03, 0x50
        /*006a*/ 	.short	0x0000


	//----- nvinfo : EIATTR_MAXREG_COUNT
	.align		4
        /*006c*/ 	.byte	0x03, 0x1b
        /*006e*/ 	.short	0x00ff


	//----- nvinfo : EIATTR_NUM_BARRIERS
	.align		4
        /*0070*/ 	.byte	0x02, 0x4c
        /*0072*/ 	.byte	0x01
	.zero		1


	//----- nvinfo : EIATTR_MERCURY_ISA_VERSION
	.align		4
        /*0074*/ 	.byte	0x03, 0x5f
        /*0076*/ 	.short	0x0101


	//----- nvinfo : EIATTR_COOP_GROUP_MASK_REGIDS
	.align		4
        /*0078*/ 	.byte	0x04, 0x29
        /*007a*/ 	.short	(.L_258 - .L_257)


	//   ....[0]....
.L_257:
        /*007c*/ 	.word	0xffffffff


	//   ....[1]....
        /*0080*/ 	.word	0xffffffff


	//   ....[2]....
        /*0084*/ 	.word	0xffffffff


	//   ....[3]....
        /*0088*/ 	.word	0xffffffff


	//   ....[4]....
        /*008c*/ 	.word	0xffffffff


	//   ....[5]....
        /*0090*/ 	.word	0xffffffff


	//   ....[6]....
        /*0094*/ 	.word	0xffffffff


	//   ....[7]....
        /*0098*/ 	.word	0xffffffff


	//   ....[8]....
        /*009c*/ 	.word	0xffffffff


	//   ....[9]....
        /*00a0*/ 	.word	0xffffffff


	//   ....[10]....
        /*00a4*/ 	.word	0xffffffff


	//   ....[11]....
        /*00a8*/ 	.word	0xffffffff


	//   ....[12]....
        /*00ac*/ 	.word	0xffffffff


	//   ....[13]....
        /*00b0*/ 	.word	0xffffffff


	//   ....[14]....
        /*00b4*/ 	.word	0xffffffff


	//----- nvinfo : EIATTR_COOP_GROUP_INSTR_OFFSETS
	.align		4
.L_258:
        /*00b8*/ 	.byte	0x04, 0x28
        /*00ba*/ 	.short	(.L_260 - .L_259)


	//   ....[0]....
.L_259:
        /*00bc*/ 	.word	0x00000830


	//   ....[1]....
        /*00c0*/ 	.word	0x00000890


	//   ....[2]....
        /*00c4*/ 	.word	0x000008f0


	//   ....[3]....
        /*00c8*/ 	.word	0x00000950


	//   ....[4]....
        /*00cc*/ 	.word	0x000009b0


	//   ....[5]....
        /*00d0*/ 	.word	0x00000b40


	//   ....[6]....
        /*00d4*/ 	.word	0x00000be0


	//   ....[7]....
        /*00d8*/ 	.word	0x00000c60


	//   ....[8]....
        /*00dc*/ 	.word	0x00000cc0


	//   ....[9]....
        /*00e0*/ 	.word	0x00000d00


	//   ....[10]....
        /*00e4*/ 	.word	0x00001cc0


	//   ....[11]....
        /*00e8*/ 	.word	0x00001d20


	//   ....[12]....
        /*00ec*/ 	.word	0x00001d80


	//   ....[13]....
        /*00f0*/ 	.word	0x00001de0


	//   ....[14]....
        /*00f4*/ 	.word	0x00001e40


	//----- nvinfo : EIATTR_VRC_CTA_INIT_COUNT
	.align		4
.L_260:
        /*00f8*/ 	.byte	0x02, 0x4a
	.zero		1
	.zero		1


	//----- nvinfo : EIATTR_EXIT_INSTR_OFFSETS
	.align		4
        /*00fc*/ 	.byte	0x04, 0x1c
        /*00fe*/ 	.short	(.L_262 - .L_261)


	//   ....[0]....
.L_261:
        /*0100*/ 	.word	0x00000080


	//   ....[1]....
        /*0104*/ 	.word	0x000000c0


	//   ....[2]....
        /*0108*/ 	.word	0x00001f60


	//   ....[3]....
        /*010c*/ 	.word	0x00001fb0


	//----- nvinfo : EIATTR_MAX_THREADS
	.align		4
.L_262:
        /*0110*/ 	.byte	0x04, 0x05
        /*0112*/ 	.short	(.L_264 - .L_263)
.L_263:
        /*0114*/ 	.word	0x00000100
        /*0118*/ 	.word	0x00000001
        /*011c*/ 	.word	0x00000001


	//----- nvinfo : EIATTR_CRS_STACK_SIZE
	.align		4
.L_264:
        /*0120*/ 	.byte	0x04, 0x1e
        /*0122*/ 	.short	(.L_266 - .L_265)
.L_265:
        /*0124*/ 	.word	0x00000000


	//----- nvinfo : EIATTR_CBANK_PARAM_SIZE
	.align		4
.L_266:
        /*0128*/ 	.byte	0x03, 0x19
        /*012a*/ 	.short	0x001d


	//----- nvinfo : EIATTR_PARAM_CBANK
	.align		4
        /*012c*/ 	.byte	0x04, 0x0a
        /*012e*/ 	.short	(.L_268 - .L_267)
	.align		4
.L_267:
        /*0130*/ 	.word	index@(.nv.constant0._ZN3cub18CUB_300001_SM_10006detail6reduce28DeviceReduceSingleTileKernelINS2_10policy_hubIjjN4cuda3std3__44plusIjEEE10Policy1000EN6thrust24THRUST_300001_SM_1000_NS10device_ptrIjEEPijS9_ijNS7_10__identityEEEvT0_T1_T2_T3_T4_T6_)
        /*0134*/ 	.short	0x0380
        /*0136*/ 	.short	0x001d


	//----- nvinfo : EIATTR_SW_WAR
	.align		4
.L_268:
        /*0138*/ 	.byte	0x04, 0x36
        /*013a*/ 	.short	(.L_270 - .L_269)
.L_269:
        /*013c*/ 	.word	0x00000008
.L_270:


//--------------------- .nv.info._ZN3cub18CUB_300001_SM_10006detail8for_each13static_kernelINS2_12policy_hub_t12policy_500_tEmN6thrust24THRUST_300001_SM_1000_NS8cuda_cub20__uninitialized_fill7functorINS7_10device_ptrImEEmEEEEvT0_T1_ --------------------------
	.section	.nv.info._ZN3cub18CUB_300001_SM_10006detail8for_each13static_kernelINS2_12policy_hub_t12policy_500_tEmN6thrust24THRUST_300001_SM_1000_NS8cuda_cub20__uninitialized_fill7functorINS7_10device_ptrImEEmEEEEvT0_T1_,"",@"SHT_CUDA_INFO"
	.sectionflags	@""
	.align	4


	//----- nvinfo : EIATTR_CUDA_API_VERSION
	.align		4
        /*0000*/ 	.byte	0x04, 0x37
        /*0002*/ 	.short	(.L_272 - .L_271)
.L_271:
        /*0004*/ 	.word	0x00000082


	//----- nvinfo : EIATTR_KPARAM_INFO
	.align		4
.L_272:
        /*0008*/ 	.byte	0x04, 0x17
        /*000a*/ 	.short	(.L_274 - .L_273)
.L_273:
        /*000c*/ 	.word	0x00000000
        /*0010*/ 	.short	0x0001
        /*0012*/ 	.short	0x0008
        /*0014*/ 	.byte	0x00, 0xf0, 0x41, 0x00


	//----- nvinfo : EIATTR_KPARAM_INFO
	.align		4
.L_274:
        /*0018*/ 	.byte	0x04, 0x17
        /*001a*/ 	.short	(.L_276 - .L_275)
.L_275:
        /*001c*/ 	.word	0x00000000
        /*0020*/ 	.short	0x0000
        /*0022*/ 	.short	0x0000
        /*0024*/ 	.byte	0x00, 0xf0, 0x21, 0x00


	//----- nvinfo : EIATTR_SPARSE_MMA_MASK
	.align		4
.L_276:
        /*0028*/ 	.byte	0x03, 0x50
        /*002a*/ 	.short	0x0000


	//----- nvinfo : EIATTR_MAXREG_COUNT
	.align		4
        /*002c*/ 	.byte	0x03, 0x1b
        /*002e*/ 	.short	0x00ff


	//----- nvinfo : EIATTR_MERCURY_ISA_VERSION
	.align		4
        /*0030*/ 	.byte	0x03, 0x5f
        /*0032*/ 	.short	0x0101


	//----- nvinfo : EIATTR_VRC_CTA_INIT_COUNT
	.align		4
        /*0034*/ 	.byte	0x02, 0x4a
	.zero		1
	.zero		1


	//----- nvinfo : EIATTR_EXIT_INSTR_OFFSETS
	.align		4
        /*0038*/ 	.byte	0x04, 0x1c
        /*003a*/ 	.short	(.L_278 - .L_277)


	//   ....[0]....
.L_277:
        /*003c*/ 	.word	0x00000130


	//   ....[1]....
        /*0040*/ 	.word	0x00000230


	//   ....[2]....
        /*0044*/ 	.word	0x00000260


	//----- nvinfo : EIATTR_MAX_THREADS
	.align		4
.L_278:
        /*0048*/ 	.byte	0x04, 0x05
        /*004a*/ 	.short	(.L_280 - .L_279)
.L_279:
        /*004c*/ 	.word	0x00000100
        /*0050*/ 	.word	0x00000001
        /*0054*/ 	.word	0x00000001


	//----- nvinfo : EIATTR_CBANK_PARAM_SIZE
	.align		4
.L_280:
        /*0058*/ 	.byte	0x03, 0x19
        /*005a*/ 	.short	0x0018


	//----- nvinfo : EIATTR_PARAM_CBANK
	.align		4
        /*005c*/ 	.byte	0x04, 0x0a
        /*005e*/ 	.short	(.L_282 - .L_281)
	.align		4
.L_281:
        /*0060*/ 	.word	index@(.nv.constant0._ZN3cub18CUB_300001_SM_10006detail8for_each13static_kernelINS2_12policy_hub_t12policy_500_tEmN6thrust24THRUST_300001_SM_1000_NS8cuda_cub20__uninitialized_fill7functorINS7_10device_ptrImEEmEEEEvT0_T1_)
        /*0064*/ 	.short	0x0380
        /*0066*/ 	.short	0x0018


	//----- nvinfo : EIATTR_SW_WAR
	.align		4
.L_282:
        /*0068*/ 	.byte	0x04, 0x36
        /*006a*/ 	.short	(.L_284 - .L_283)
.L_283:
        /*006c*/ 	.word	0x00000008
.L_284:


//--------------------- .nv.info._ZN3cub18CUB_300001_SM_10006detail11EmptyKernelIvEEvv --------------------------
	.section	.nv.info._ZN3cub18CUB_300001_SM_10006detail11EmptyKernelIvEEvv,"",@"SHT_CUDA_INFO"
	.sectionflags	@""
	.align	4


	//----- nvinfo : EIATTR_CUDA_API_VERSION
	.align		4
        /*0000*/ 	.byte	0x04, 0x37
        /*0002*/ 	.short	(.L_286 - .L_285)
.L_285:
        /*0004*/ 	.word	0x00000082


	//----- nvinfo : EIATTR_SPARSE_MMA_MASK
	.align		4
.L_286:
        /*0008*/ 	.byte	0x03, 0x50
        /*000a*/ 	.short	0x0000


	//----- nvinfo : EIATTR_MAXREG_COUNT
	.align		4
        /*000c*/ 	.byte	0x03, 0x1b
        /*000e*/ 	.short	0x00ff


	//----- nvinfo : EIATTR_MERCURY_ISA_VERSION
	.align		4
        /*0010*/ 	.byte	0x03, 0x5f
        /*0012*/ 	.short	0x0101


	//----- nvinfo : EIATTR_VRC_CTA_INIT_COUNT
	.align		4
        /*0014*/ 	.byte	0x02, 0x4a
	.zero		1
	.zero		1


	//----- nvinfo : EIATTR_EXIT_INSTR_OFFSETS
	.align		4
        /*0018*/ 	.byte	0x04, 0x1c
        /*001a*/ 	.short	(.L_288 - .L_287)


	//   ....[0]....
.L_287:
        /*001c*/ 	.word	0x00000010


	//----- nvinfo : EIATTR_SW_WAR
	.align		4
.L_288:
        /*0020*/ 	.byte	0x04, 0x36
        /*0022*/ 	.short	(.L_290 - .L_289)
.L_289:
        /*0024*/ 	.word	0x00000008
.L_290:


//--------------------- .nv.info._Z19project_tm_to_graphmPjPmS0_mmm --------------------------
	.section	.nv.info._Z19project_tm_to_graphmPjPmS0_mmm,"",@"SHT_CUDA_INFO"
	.sectionflags	@""
	.align	4


	//----- nvinfo : EIATTR_CUDA_API_VERSION
	.align		4
        /*0000*/ 	.byte	0x04, 0x37
        /*0002*/ 	.short	(.L_292 - .L_291)
.L_291:
        /*0004*/ 	.word	0x00000082


	//----- nvinfo : EIATTR_KPARAM_INFO
	.align		4
.L_292:
        /*0008*/ 	.byte	0x04, 0x17
        /*000a*/ 	.short	(.L_294 - .L_293)
.L_293:
        /*000c*/ 	.word	0x00000000
        /*0010*/ 	.short	0x0006
        /*0012*/ 	.short	0x0030
        /*0014*/ 	.byte	0x00, 0xf0, 0x21, 0x00


	//----- nvinfo : EIATTR_KPARAM_INFO
	.align		4
.L_294:
        /*0018*/ 	.byte	0x04, 0x17
        /*001a*/ 	.short	(.L_296 - .L_295)
.L_295:
        /*001c*/ 	.word	0x00000000
        /*0020*/ 	.short	0x0005
        /*0022*/ 	.short	0x0028
        /*0024*/ 	.byte	0x00, 0xf0, 0x21, 0x00


	//----- nvinfo : EIATTR_KPARAM_INFO
	.align		4
.L_296:
        /*0028*/ 	.byte	0x04, 0x17
        /*002a*/ 	.short	(.L_298 - .L_297)
.L_297:
        /*002c*/ 	.word	0x00000000
        /*0030*/ 	.short	0x0004
        /*0032*/ 	.short	0x0020
        /*0034*/ 	.byte	0x00, 0xf0, 0x21, 0x00


	//----- nvinfo : EIATTR_KPARAM_INFO
	.align		4
.L_298:
        /*0038*/ 	.byte	0x04, 0x17
        /*003a*/ 	.short	(.L_300 - .L_299)
.L_299:
        /*003c*/ 	.word	0x00000000
        /*0040*/ 	.short	0x0003
        /*0042*/ 	.short	0x0018
        /*0044*/ 	.byte	0x00, 0xf5, 0x21, 0x00


	//----- nvinfo : EIATTR_KPARAM_INFO
	.align		4
.L_300:
        /*0048*/ 	.byte	0x04, 0x17
        /*004a*/ 	.short	(.L_302 - .L_301)
.L_301:
        /*004c*/ 	.word	0x00000000
        /*0050*/ 	.short	0x0002
        /*0052*/ 	.short	0x0010
        /*0054*/ 	.byte	0x00, 0xf5, 0x21, 0x00


	//----- nvinfo : EIATTR_KPARAM_INFO
	.align		4
.L_302:
        /*0058*/ 	.byte	0x04, 0x17
        /*005a*/ 	.short	(.L_304 - .L_303)
.L_303:
        /*005c*/ 	.word	0x00000000
        /*0060*/ 	.short	0x0001
        /*0062*/ 	.short	0x0008
        /*0064*/ 	.byte	0x00, 0xf5, 0x21, 0x00


	//----- nvinfo : EIATTR_KPARAM_INFO
	.align		4
.L_304:
        /*0068*/ 	.byte	0x04, 0x17
        /*006a*/ 	.short	(.L_306 - .L_305)
.L_305:
        /*006c*/ 	.word	0x00000000
        /*0070*/ 	.short	0x0000
        /*0072*/ 	.short	0x0000
        /*0074*/ 	.byte	0x00, 0xf0, 0x21, 0x00


	//----- nvinfo : EIATTR_SPARSE_MMA_MASK
	.align		4
.L_306:
        /*0078*/ 	.byte	0x03, 0x50
        /*007a*/ 	.short	0x0000


	//----- nvinfo : EIATTR_MAXREG_COUNT
	.align		4
        /*007c*/ 	.byte	0x03, 0x1b
        /*007e*/ 	.short	0x00ff


	//----- nvinfo : EIATTR_MERCURY_ISA_VERSION
	.align		4
        /*0080*/ 	.byte	0x03, 0x5f
        /*0082*/ 	.short	0x0101


	//----- nvinfo : EIATTR_VRC_CTA_INIT_COUNT
	.align		4
        /*0084*/ 	.byte	0x02, 0x4a
	.zero		1
	.zero		1


	//----- nvinfo : EIATTR_EXIT_INSTR_OFFSETS
	.align		4
        /*0088*/ 	.byte	0x04, 0x1c
        /*008a*/ 	.short	(.L_308 - .L_307)


	//   ....[0]....
.L_307:
        /*008c*/ 	.word	0x00000090


	//   ....[1]....
        /*0090*/ 	.word	0x00001ec0


	//   ....[2]....
        /*0094*/ 	.word	0x00001f20


	//----- nvinfo : EIATTR_CRS_STACK_SIZE
	.align		4
.L_308:
        /*0098*/ 	.byte	0x04, 0x1e
        /*009a*/ 	.short	(.L_310 - .L_309)
.L_309:
        /*009c*/ 	.word	0x00000000


	//----- nvinfo : EIATTR_CBANK_PARAM_SIZE
	.align		4
.L_310:
        /*00a0*/ 	.byte	0x03, 0x19
        /*00a2*/ 	.short	0x0038


	//----- nvinfo : EIATTR_PARAM_CBANK
	.align		4
        /*00a4*/ 	.byte	0x04, 0x0a
        /*00a6*/ 	.short	(.L_312 - .L_311)
	.align		4
.L_311:
        /*00a8*/ 	.word	index@(.nv.constant0._Z19project_tm_to_graphmPjPmS0_mmm)
        /*00ac*/ 	.short	0x0380
        /*00ae*/ 	.short	0x0038


	//----- nvinfo : EIATTR_SW_WAR
	.align		4
.L_312:
        /*00b0*/ 	.byte	0x04, 0x36
        /*00b2*/ 	.short	(.L_314 - .L_313)
.L_313:
        /*00b4*/ 	.word	0x00000008
.L_314:


//--------------------- .nv.callgraph             --------------------------
	.section	.nv.callgraph,"",@"SHT_CUDA_CALLGRAPH"
	.align	4
	.sectionentsize	8
	.align		4
        /*0000*/ 	.word	0x00000000
	.align		4
        /*0004*/ 	.word	0xffffffff
	.align		4
        /*0008*/ 	.word	0x00000000
	.align		4
        /*000c*/ 	.word	0xfffffffe
	.align		4
        /*0010*/ 	.word	0x00000000
	.align		4
        /*0014*/ 	.word	0xfffffffd
	.align		4
        /*0018*/ 	.word	0x00000000
	.align		4
        /*001c*/ 	.word	0xfffffffc


//--------------------- .nv.constant4             --------------------------
	.section	.nv.constant4,"a",@progbits
	.align	8
	.align		8
.nv.constant4:
        /*0000*/ 	.dword	_ZN34_INTERNAL_f2d0cdd7_4_k_cu_a3e7c1a84cuda3std3__45__cpo5beginE
	.align		8
        /*0008*/ 	.dword	_ZN34_INTERNAL_f2d0cdd7_4_k_cu_a3e7c1a84cuda3std3__45__cpo3endE
	.align		8
        /*0010*/ 	.dword	_ZN34_INTERNAL_f2d0cdd7_4_k_cu_a3e7c1a84cuda3std3__45__cpo6cbeginE
	.align		8
        /*0018*/ 	.dword	_ZN34_INTERNAL_f2d0cdd7_4_k_cu_a3e7c1a84cuda3std3__45__cpo4cendE
	.align		8
        /*0020*/ 	.dword	_ZN34_INTERNAL_f2d0cdd7_4_k_cu_a3e7c1a84cuda3std3__45__cpo6rbeginE
	.align		8
        /*0028*/ 	.dword	_ZN34_INTERNAL_f2d0cdd7_4_k_cu_a3e7c1a84cuda3std3__45__cpo4rendE
	.align		8
        /*0030*/ 	.dword	_ZN34_INTERNAL_f2d0cdd7_4_k_cu_a3e7c1a84cuda3std3__45__cpo7crbeginE
	.align		8
        /*0038*/ 	.dword	_ZN34_INTERNAL_f2d0cdd7_4_k_cu_a3e7c1a84cuda3std3__45__cpo5crendE
	.align		8
        /*0040*/ 	.dword	_ZN34_INTERNAL_f2d0cdd7_4_k_cu_a3e7c1a84cuda3std3__436_GLOBAL__N__f2d0cdd7_4_k_cu_a3e7c1a86ignoreE
	.align		8
        /*0048*/ 	.dword	_ZN34_INTERNAL_f2d0cdd7_4_k_cu_a3e7c1a84cuda3std3__419piecewise_constructE
	.align		8
        /*0050*/ 	.dword	_ZN34_INTERNAL_f2d0cdd7_4_k_cu_a3e7c1a84cuda3std3__48in_placeE
	.align		8
        /*0058*/ 	.dword	_ZN34_INTERNAL_f2d0cdd7_4_k_cu_a3e7c1a84cuda3std3__420unreachable_sentinelE
	.align		8
        /*0060*/ 	.dword	_ZN34_INTERNAL_f2d0cdd7_4_k_cu_a3e7c1a84cuda3std3__47nulloptE
	.align		8
        /*0068*/ 	.dword	_ZN34_INTERNAL_f2d0cdd7_4_k_cu_a3e7c1a84cuda3std3__48unexpectE
	.align		8
        /*0070*/ 	.dword	_ZN34_INTERNAL_f2d0cdd7_4_k_cu_a3e7c1a84cuda3std6ranges3__45__cpo4swapE
	.align		8
        /*0078*/ 	.dword	_ZN34_INTERNAL_f2d0cdd7_4_k_cu_a3e7c1a84cuda3std6ranges3__45__cpo9iter_moveE
	.align		8
        /*0080*/ 	.dword	_ZN34_INTERNAL_f2d0cdd7_4_k_cu_a3e7c1a84cuda3std6ranges3__45__cpo5beginE
	.align		8
        /*0088*/ 	.dword	_ZN34_INTERNAL_f2d0cdd7_4_k_cu_a3e7c1a84cuda3std6ranges3__45__cpo3endE
	.align		8
        /*0090*/ 	.dword	_ZN34_INTERNAL_f2d0cdd7_4_k_cu_a3e7c1a84cuda3std6ranges3__45__cpo6cbeginE
	.align		8
        /*0098*/ 	.dword	_ZN34_INTERNAL_f2d0cdd7_4_k_cu_a3e7c1a84cuda3std6ranges3__45__cpo4cendE
	.align		8
        /*00a0*/ 	.dword	_ZN34_INTERNAL_f2d0cdd7_4_k_cu_a3e7c1a84cuda3std6ranges3__45__cpo7advanceE
	.align		8
        /*00a8*/ 	.dword	_ZN34_INTERNAL_f2d0cdd7_4_k_cu_a3e7c1a84cuda3std6ranges3__45__cpo9iter_swapE
	.align		8
        /*00b0*/ 	.dword	_ZN34_INTERNAL_f2d0cdd7_4_k_cu_a3e7c1a84cuda3std6ranges3__45__cpo4nextE
	.align		8
        /*00b8*/ 	.dword	_ZN34_INTERNAL_f2d0cdd7_4_k_cu_a3e7c1a84cuda3std6ranges3__45__cpo4prevE
	.align		8
        /*00c0*/ 	.dword	_ZN34_INTERNAL_f2d0cdd7_4_k_cu_a3e7c1a84cuda3std6ranges3__45__cpo4dataE
	.align		8
        /*00c8*/ 	.dword	_ZN34_INTERNAL_f2d0cdd7_4_k_cu_a3e7c1a84cuda3std6ranges3__45__cpo5cdataE
	.align		8
        /*00d0*/ 	.dword	_ZN34_INTERNAL_f2d0cdd7_4_k_cu_a3e7c1a84cuda3std6ranges3__45__cpo4sizeE
	.align		8
        /*00d8*/ 	.dword	_ZN34_INTERNAL_f2d0cdd7_4_k_cu_a3e7c1a84cuda3std6ranges3__45__cpo5ssizeE
	.align		8
        /*00e0*/ 	.dword	_ZN34_INTERNAL_f2d0cdd7_4_k_cu_a3e7c1a84cuda3std6ranges3__45__cpo8distanceE
	.align		8
        /*00e8*/ 	.dword	_ZN34_INTERNAL_f2d0cdd7_4_k_cu_a3e7c1a86thrust24THRUST_300001_SM_1000_NS8cuda_cub3parE
	.align		8
        /*00f0*/ 	.dword	_ZN34_INTERNAL_f2d0cdd7_4_k_cu_a3e7c1a86thrust24THRUST_300001_SM_1000_NS8cuda_cub10par_nosyncE
	.align		8
        /*00f8*/ 	.dword	_ZN34_INTERNAL_f2d0cdd7_4_k_cu_a3e7c1a86thrust24THRUST_300001_SM_1000_NS6system6detail10sequential3seqE
	.align		8
        /*0100*/ 	.dword	_ZN34_INTERNAL_f2d0cdd7_4_k_cu_a3e7c1a86thrust24THRUST_300001_SM_1000_NS6system3cpp3parE
	.align		8
        /*0108*/ 	.dword	_ZN34_INTERNAL_f2d0cdd7_4_k_cu_a3e7c1a86thrust24THRUST_300001_SM_1000_NS12placeholders2_1E
	.align		8
        /*0110*/ 	.dword	_ZN34_INTERNAL_f2d0cdd7_4_k_cu_a3e7c1a86thrust24THRUST_300001_SM_1000_NS12placeholders2_2E
	.align		8
        /*0118*/ 	.dword	_ZN34_INTERNAL_f2d0cdd7_4_k_cu_a3e7c1a86thrust24THRUST_300001_SM_1000_NS12placeholders2_3E
	.align		8
        /*0120*/ 	.dword	_ZN34_INTERNAL_f2d0cdd7_4_k_cu_a3e7c1a86thrust24THRUST_300001_SM_1000_NS12placeholders2_4E
	.align		8
        /*0128*/ 	.dword	_ZN34_INTERNAL_f2d0cdd7_4_k_cu_a3e7c1a86thrust24THRUST_300001_SM_1000_NS12placeholders2_5E
	.align		8
        /*0130*/ 	.dword	_ZN34_INTERNAL_f2d0cdd7_4_k_cu_a3e7c1a86thrust24THRUST_300001_SM_1000_NS12placeholders2_6E
	.align		8
        /*0138*/ 	.dword	_ZN34_INTERNAL_f2d0cdd7_4_k_cu_a3e7c1a86thrust24THRUST_300001_SM_1000_NS12placeholders2_7E
	.align		8
        /*0140*/ 	.dword	_ZN34_INTERNAL_f2d0cdd7_4_k_cu_a3e7c1a86thrust24THRUST_300001_SM_1000_NS12placeholders2_8E
	.align		8
        /*0148*/ 	.dword	_ZN34_INTERNAL_f2d0cdd7_4_k_cu_a3e7c1a86thrust24THRUST_300001_SM_1000_NS12placeholders2_9E
	.align		8
        /*0150*/ 	.dword	_ZN34_INTERNAL_f2d0cdd7_4_k_cu_a3e7c1a86thrust24THRUST_300001_SM_1000_NS12placeholders3_10E
	.align		8
        /*0158*/ 	.dword	_ZN34_INTERNAL_f2d0cdd7_4_k_cu_a3e7c1a86thrust24THRUST_300001_SM_1000_NS3seqE
	.align		8
        /*0160*/ 	.dword	_ZN34_INTERNAL_f2d0cdd7_4_k_cu_a3e7c1a86thrust24THRUST_300001_SM_1000_NS6deviceE


//--------------------- .text._ZN3cub18CUB_300001_SM_10006detail6reduce28DeviceReduceSingleTileKernelINS2_10policy_hubIjyN4cuda3std3__44plusIjEEE10Policy1000EPjPiiS9_ijNS7_10__identityEEEvT0_T1_T2_T3_T4_T6_ --------------------------
	.section	.text._ZN3cub18CUB_300001_SM_10006detail6reduce28DeviceReduceSingleTileKernelINS2_10policy_hubIjyN4cuda3std3__44plusIjEEE10Policy1000EPjPiiS9_ijNS7_10__identityEEEvT0_T1_T2_T3_T4_T6_,"ax",@progbits
	.align	128
        .global         _ZN3cub18CUB_300001_SM_10006detail6reduce28DeviceReduceSingleTileKernelINS2_10policy_hubIjyN4cuda3std3__44plusIjEEE10Policy1000EPjPiiS9_ijNS7_10__identityEEEvT0_T1_T2_T3_T4_T6_
        .type           _ZN3cub18CUB_300001_SM_10006detail6reduce28DeviceReduceSingleTileKernelINS2_10policy_hubIjyN4cuda3std3__44plusIjEEE10Policy1000EPjPiiS9_ijNS7_10__identityEEEvT0_T1_T2_T3_T4_T6_,@function
        .size           _ZN3cub18CUB_300001_SM_10006detail6reduce28DeviceReduceSingleTileKernelINS2_10policy_hubIjyN4cuda3std3__44plusIjEEE10Policy1000EPjPiiS9_ijNS7_10__identityEEEvT0_T1_T2_T3_T4_T6_,(.L_x_305 - _ZN3cub18CUB_300001_SM_10006detail6reduce28DeviceReduceSingleTileKernelINS2_10policy_hubIjyN4cuda3std3__44plusIjEEE10Policy1000EPjPiiS9_ijNS7_10__identityEEEvT0_T1_T2_T3_T4_T6_)
        .other          _ZN3cub18CUB_300001_SM_10006detail6reduce28DeviceReduceSingleTileKernelINS2_10policy_hubIjyN4cuda3std3__44plusIjEEE10Policy1000EPjPiiS9_ijNS7_10__identityEEEvT0_T1_T2_T3_T4_T6_,@"STO_CUDA_ENTRY STV_DEFAULT"
_ZN3cub18CUB_300001_SM_10006detail6reduce28DeviceReduceSingleTileKernelINS2_10policy_hubIjyN4cuda3std3__44plusIjEEE10Policy1000EPjPiiS9_ijNS7_10__identityEEEvT0_T1_T2_T3_T4_T6_:
.text._ZN3cub18CUB_300001_SM_10006detail6reduce28DeviceReduceSingleTileKernelINS2_10policy_hubIjyN4cuda3std3__44plusIjEEE10Policy1000EPjPiiS9_ijNS7_10__identityEEEvT0_T1_T2_T3_T4_T6_:
[----:B------:R-:W-:Y:S01]  /*0000*/  LDC R1, c[0x0][0x37c] ;  /* 0x0000df00ff017b82 */ /* 0x000fe20000000800 */
[----:B------:R-:W0:Y:S01]  /*0010*/  LDCU UR4, c[0x0][0x390] ;  /* 0x00007200ff0477ac */ /* 0x000e220008000800 */
[----:B------:R-:W1:Y:S01]  /*0020*/  LDCU.64 UR6, c[0x0][0x358] ;  /* 0x00006b00ff0677ac */ /* 0x000e620008000a00 */
[----:B0-----:R-:W-:-:S05]  /*0030*/  IMAD.U32 R20, RZ, RZ, UR4 ;  /* 0x00000004ff147e24 */ /* 0x001fca000f8e00ff */
[----:B------:R-:W-:-:S13]  /*0040*/  ISETP.NE.AND P0, PT, R20, RZ, PT ;  /* 0x000000ff1400720c */ /* 0x000fda0003f05270 */
[----:B-1----:R-:W-:Y:S05]  /*0050*/  @P0 BRA `(.L_x_0) ;  /* 0x00000000001c0947 */ /* 0x002fea0003800000 */
[----:B------:R-:W0:Y:S02]  /*0060*/  S2R R0, SR_TID.X ;  /* 0x0000000000007919 */ /* 0x000e240000002100 */
[----:B0-----:R-:W-:-:S13]  /*0070*/  ISETP.NE.AND P0, PT, R0, RZ, PT ;  /* 0x000000ff0000720c */ /* 0x001fda0003f05270 */
[----:B------:R-:W-:Y:S05]  /*0080*/  @P0 EXIT ;  /* 0x000000000000094d */ /* 0x000fea0003800000 */
[----:B------:R-:W0:Y:S08]  /*0090*/  LDC R5, c[0x0][0x398] ;  /* 0x0000e600ff057b82 */ /* 0x000e300000000800 */
[----:B------:R-:W0:Y:S02]  /*00a0*/  LDC.64 R2, c[0x0][0x388] ;  /* 0x0000e200ff027b82 */ /* 0x000e240000000a00 */
[----:B0-----:R-:W-:Y:S01]  /*00b0*/  STG.E desc[UR6][R2.64], R5 ;  /* 0x0000000502007986 */ /* 0x001fe2000c101906 */
[----:B------:R-:W-:Y:S05]  /*00c0*/  EXIT ;  /* 0x000000000000794d */ /* 0x000fea0003800000 */
.L_x_0:
[----:B------:R-:W0:Y:S01]  /*00d0*/  LDCU UR4, c[0x0][0x380] ;  /* 0x00007000ff0477ac */ /* 0x000e220008000800 */
[----:B------:R-:W-:Y:S01]  /*00e0*/  BSSY.RECONVERGENT B0, `(.L_x_1) ;  /* 0x0000385000007945 */ /* 0x000fe20003800200 */
[----:B0-----:R-:W-:-:S09]  /*00f0*/  ULOP3.LUT UP0, URZ, UR4, 0xf, URZ, 0xc0, !UPT ;  /* 0x0000000f04ff7892 */ /* 0x001fd2000f80c0ff */
[----:B------:R-:W-:Y:S05]  /*0100*/  BRA.U UP0, `(.L_x_2) ;  /* 0x0000001900d87547 */ /* 0x000fea000b800000 */
[----:B------:R-:W-:-:S13]  /*0110*/  ISETP.GT.AND P0, PT, R20, 0xfff, PT ;  /* 0x00000fff1400780c */ /* 0x000fda0003f04270 */
[----:B------:R-:W-:Y:S05]  /*0120*/  @P0 BRA `(.L_x_3) ;  /* 0x0000000c008c0947 */ /* 0x000fea0003800000 */
[----:B------:R-:W0:Y:S01]  /*0130*/  S2R R9, SR_TID.X ;  /* 0x0000000000097919 */ /* 0x000e220000002100 */
[----:B------:R-:W-:Y:S01]  /*0140*/  BSSY.RECONVERGENT B1, `(.L_x_4) ;  /* 0x0000009000017945 */ /* 0x000fe20003800200 */
[----:B------:R-:W-:Y:S01]  /*0150*/  IMAD.MOV.U32 R0, RZ, RZ, RZ ;  /* 0x000000ffff007224 */ /* 0x000fe200078e00ff */
[----:B0-----:R-:W-:Y:S01]  /*0160*/  ISETP.GE.AND P0, PT, R9, R20, PT ;  /* 0x000000140900720c */ /* 0x001fe20003f06270 */
[----:B------:R-:W-:-:S12]  /*0170*/  IMAD.MOV.U32 R11, RZ, RZ, R9 ;  /* 0x000000ffff0b7224 */ /* 0x000fd800078e0009 */
[----:B------:R-:W-:Y:S05]  /*0180*/  @P0 BRA `(.L_x_5) ;  /* 0x0000000000100947 */ /* 0x000fea0003800000 */
[----:B------:R-:W0:Y:S02]  /*0190*/  LDC.64 R2, c[0x0][0x380] ;  /* 0x0000e000ff027b82 */ /* 0x000e240000000a00 */
[----:B0-----:R-:W-:-:S05]  /*01a0*/  IMAD.WIDE.U32 R2, R9, 0x4, R2 ;  /* 0x0000000409027825 */ /* 0x001fca00078e0002 */
[----:B------:R0:W5:Y:S01]  /*01b0*/  LDG.E.CONSTANT R0, desc[UR6][R2.64] ;  /* 0x0000000602007981 */ /* 0x000162000c1e9900 */
[----:B------:R-:W-:-:S07]  /*01c0*/  VIADD R11, R9, 0x100 ;  /* 0x00000100090b7836 */ /* 0x000fce0000000000 */
.L_x_5:
[----:B------:R-:W-:Y:S05]  /*01d0*/  BSYNC.RECONVERGENT B1 ;  /* 0x0000000000017941 */ /* 0x000fea0003800200 */
.L_x_4:
[----:B------:R-:W-:Y:S01]  /*01e0*/  ISETP.GE.AND P0, PT, R11, R20, PT ;  /* 0x000000140b00720c */ /* 0x000fe20003f06270 */
[----:B------:R-:W-:-:S12]  /*01f0*/  BSSY.RECONVERGENT B1, `(.L_x_6) ;  /* 0x0000066000017945 */ /* 0x000fd80003800200 */
[----:B------:R-:W-:Y:S05]  /*0200*/  @P0 BRA `(.L_x_7) ;  /* 0x0000000400900947 */ /* 0x000fea0003800000 */
[----:B0-----:R-:W-:Y:S01]  /*0210*/  LOP3.LUT R3, RZ, R11, RZ, 0x33, !PT ;  /* 0x0000000bff037212 */ /* 0x001fe200078e33ff */
[----:B------:R-:W-:Y:S04]  /*0220*/  BSSY.RECONVERGENT B2, `(.L_x_8) ;  /* 0x0000015000027945 */ /* 0x000fe80003800200 */
[----:B------:R-:W-:-:S05]  /*0230*/  IMAD.IADD R4, R3, 0x1, R20 ;  /* 0x0000000103047824 */ /* 0x000fca00078e0214 */
[C---:B------:R-:W-:Y:S02]  /*0240*/  LOP3.LUT R2, R4.reuse, 0x300, RZ, 0xc0, !PT ;  /* 0x0000030004027812 */ /* 0x040fe400078ec0ff */
[----:B------:R-:W-:Y:S02]  /*0250*/  ISETP.GE.U32.AND P1, PT, R4, 0x300, PT ;  /* 0x000003000400780c */ /* 0x000fe40003f26070 */
[----:B------:R-:W-:-:S13]  /*0260*/  ISETP.NE.AND P0, PT, R2, 0x300, PT ;  /* 0x000003000200780c */ /* 0x000fda0003f05270 */
[----:B------:R-:W-:Y:S05]  /*0270*/  @!P0 BRA `(.L_x_9) ;  /* 0x00000000003c8947 */ /* 0x000fea0003800000 */
[----:B------:R-:W0:Y:S01]  /*0280*/  LDC.64 R2, c[0x0][0x380] ;  /* 0x0000e000ff027b82 */ /* 0x000e220000000a00 */
[----:B------:R-:W-:-:S04]  /*0290*/  LEA.HI R4, R4, 0x1, RZ, 0x18 ;  /* 0x0000000104047811 */ /* 0x000fc800078fc0ff */
[----:B------:R-:W-:-:S05]  /*02a0*/  LOP3.LUT R4, R4, 0x3, RZ, 0xc0, !PT ;  /* 0x0000000304047812 */ /* 0x000fca00078ec0ff */
[----:B------:R-:W-:Y:S02]  /*02b0*/  IMAD.MOV R4, RZ, RZ, -R4 ;  /* 0x000000ffff047224 */ /* 0x000fe400078e0a04 */
[----:B0-----:R-:W-:-:S04]  /*02c0*/  IMAD.WIDE.U32 R2, R11, 0x4, R2 ;  /* 0x000000040b027825 */ /* 0x001fc800078e0002 */
[----:B------:R-:W-:-:S07]  /*02d0*/  IMAD.MOV.U32 R5, RZ, RZ, R3 ;  /* 0x000000ffff057224 */ /* 0x000fce00078e0003 */
.L_x_10:
[----:B------:R-:W-:-:S06]  /*02e0*/  IMAD.MOV.U32 R3, RZ, RZ, R5 ;  /* 0x000000ffff037224 */ /* 0x000fcc00078e0005 */
[----:B------:R0:W2:Y:S01]  /*02f0*/  LDG.E.CONSTANT R3, desc[UR6][R2.64] ;  /* 0x0000000602037981 */ /* 0x0000a2000c1e9900 */
[----:B------:R-:W-:Y:S02]  /*0300*/  VIADD R4, R4, 0x1 ;  /* 0x0000000104047836 */ /* 0x000fe40000000000 */
[----:B------:R-:W-:-:S03]  /*0310*/  VIADD R11, R11, 0x100 ;  /* 0x000001000b0b7836 */ /* 0x000fc60000000000 */
[----:B------:R-:W-:Y:S02]  /*0320*/  ISETP.NE.AND P0, PT, R4, RZ, PT ;  /* 0x000000ff0400720c */ /* 0x000fe40003f05270 */
[----:B0-----:R-:W-:-:S05]  /*0330*/  IADD3 R2, P2, PT, R2, 0x400, RZ ;  /* 0x0000040002027810 */ /* 0x001fca0007f5e0ff */
[----:B------:R-:W-:Y:S02]  /*0340*/  IMAD.X R5, RZ, RZ, R5, P2 ;  /* 0x000000ffff057224 */ /* 0x000fe400010e0605 */
[----:B--2--5:R-:W-:-:S04]  /*0350*/  IMAD.IADD R0, R3, 0x1, R0 ;  /* 0x0000000103007824 */ /* 0x024fc800078e0200 */
[----:B------:R-:W-:Y:S05]  /*0360*/  @P0 BRA `(.L_x_10) ;  /* 0xfffffffc00dc0947 */ /* 0x000fea000383ffff */
.L_x_9:
[----:B------:R-:W-:Y:S05]  /*0370*/  BSYNC.RECONVERGENT B2 ;  /* 0x0000000000027941 */ /* 0x000fea0003800200 */
.L_x_8:
[----:B------:R-:W-:Y:S05]  /*0380*/  @!P1 BRA `(.L_x_7) ;  /* 0x0000000400309947 */ /* 0x000fea0003800000 */
[----:B------:R-:W-:Y:S01]  /*0390*/  IMAD.IADD R2, R20, 0x1, -R11 ;  /* 0x0000000114027824 */ /* 0x000fe200078e0a0b */
[----:B------:R-:W-:Y:S01]  /*03a0*/  BSSY.RECONVERGENT B2, `(.L_x_11) ;  /* 0x0000029000027945 */ /* 0x000fe20003800200 */
[----:B------:R-:W-:-:S03]  /*03b0*/  PLOP3.LUT P0, PT, PT, PT, PT, 0x80, 0x8 ;  /* 0x000000000008781c */ /* 0x000fc60003f0f070 */
[----:B------:R-:W-:-:S13]  /*03c0*/  ISETP.GT.AND P1, PT, R2, 0xc00, PT ;  /* 0x00000c000200780c */ /* 0x000fda0003f24270 */
[----:B------:R-:W-:Y:S05]  /*03d0*/  @!P1 BRA `(.L_x_12) ;  /* 0x0000000000949947 */ /* 0x000fea0003800000 */
[----:B------:R-:W-:Y:S01]  /*03e0*/  PLOP3.LUT P0, PT, PT, PT, PT, 0x8, 0x80 ;  /* 0x000000000080781c */ /* 0x000fe20003f0e170 */
[----:B------:R-:W-:-:S12]  /*03f0*/  VIADD R8, R20, 0xfffff400 ;  /* 0xfffff40014087836 */ /* 0x000fd80000000000 */
.L_x_13:
[----:B------:R-:W0:Y:S01]  /*0400*/  LDC.64 R4, c[0x0][0x380] ;  /* 0x0000e000ff047b82 */ /* 0x000e220000000a00 */
[C---:B------:R-:W-:Y:S02]  /*0410*/  VIADD R7, R11.reuse, 0x400 ;  /* 0x000004000b077836 */ /* 0x040fe40000000000 */
[C---:B------:R-:W-:Y:S02]  /*0420*/  VIADD R3, R11.reuse, 0x800 ;  /* 0x000008000b037836 */ /* 0x040fe40000000000 */
[----:B0-----:R-:W-:-:S05]  /*0430*/  IMAD.WIDE R22, R11, 0x4, R4 ;  /* 0x000000040b167825 */ /* 0x001fca00078e0204 */
[----:B------:R-:W2:Y:S01]  /*0440*/  LDG.E.CONSTANT R13, desc[UR6][R22.64] ;  /* 0x00000006160d7981 */ /* 0x000ea2000c1e9900 */
[----:B------:R-:W-:-:S03]  /*0450*/  IMAD.WIDE R6, R7, 0x4, R4 ;  /* 0x0000000407067825 */ /* 0x000fc600078e0204 */
[----:B------:R-:W2:Y:S04]  /*0460*/  LDG.E.CONSTANT R10, desc[UR6][R22.64+0x400] ;  /* 0x00040006160a7981 */ /* 0x000ea8000c1e9900 */
[----:B------:R-:W3:Y:S04]  /*0470*/  LDG.E.CONSTANT R12, desc[UR6][R22.64+0x800] ;  /* 0x00080006160c7981 */ /* 0x000ee8000c1e9900 */
[----:B------:R-:W3:Y:S01]  /*0480*/  LDG.E.CONSTANT R19, desc[UR6][R22.64+0xc00] ;  /* 0x000c000616137981 */ /* 0x000ee2000c1e9900 */
[----:B------:R-:W-:-:S03]  /*0490*/  IMAD.WIDE R2, R3, 0x4, R4 ;  /* 0x0000000403027825 */ /* 0x000fc600078e0204 */
[----:B------:R-:W4:Y:S04]  /*04a0*/  LDG.E.CONSTANT R16, desc[UR6][R6.64] ;  /* 0x0000000606107981 */ /* 0x000f28000c1e9900 */
[----:B------:R-:W4:Y:S01]  /*04b0*/  LDG.E.CONSTANT R15, desc[UR6][R6.64+0x400] ;  /* 0x00040006060f7981 */ /* 0x000f22000c1e9900 */
[----:B------:R-:W-:-:S03]  /*04c0*/  VIADD R25, R11, 0xc00 ;  /* 0x00000c000b197836 */ /* 0x000fc60000000000 */
[----:B------:R-:W4:Y:S04]  /*04d0*/  LDG.E.CONSTANT R14, desc[UR6][R6.64+0x800] ;  /* 0x00080006060e7981 */ /* 0x000f28000c1e9900 */
[----:B------:R-:W4:Y:S01]  /*04e0*/  LDG.E.CONSTANT R21, desc[UR6][R6.64+0xc00] ;  /* 0x000c000606157981 */ /* 0x000f22000c1e9900 */
[----:B------:R-:W-:-:S03]  /*04f0*/  IMAD.WIDE R4, R25, 0x4, R4 ;  /* 0x0000000419047825 */ /* 0x000fc600078e0204 */
[----:B------:R-:W4:Y:S04]  /*0500*/  LDG.E.CONSTANT R18, desc[UR6][R2.64] ;  /* 0x0000000602127981 */ /* 0x000f28000c1e9900 */
[----:B------:R-:W4:Y:S04]  /*0510*/  LDG.E.CONSTANT R17, desc[UR6][R2.64+0x400] ;  /* 0x0004000602117981 */ /* 0x000f28000c1e9900 */
[----:B------:R-:W4:Y:S04]  /*0520*/  LDG.E.CONSTANT R23, desc[UR6][R2.64+0x800] ;  /* 0x0008000602177981 */ /* 0x000f28000c1e9900 */
[----:B------:R-:W4:Y:S04]  /*0530*/  LDG.E.CONSTANT R24, desc[UR6][R2.64+0xc00] ;  /* 0x000c000602187981 */ /* 0x000f28000c1e9900 */
[----:B------:R-:W4:Y:S04]  /*0540*/  LDG.E.CONSTANT R25, desc[UR6][R4.64] ;  /* 0x0000000604197981 */ /* 0x000f28000c1e9900 */
[----:B------:R-:W4:Y:S04]  /*0550*/  LDG.E.CONSTANT R26, desc[UR6][R4.64+0x400] ;  /* 0x00040006041a7981 */ /* 0x000f28000c1e9900 */
[----:B------:R-:W4:Y:S04]  /*0560*/  LDG.E.CONSTANT R22, desc[UR6][R4.64+0x800] ;  /* 0x0008000604167981 */ /* 0x000f28000c1e9900 */
[----:B------:R-:W4:Y:S01]  /*0570*/  LDG.E.CONSTANT R27, desc[UR6][R4.64+0xc00] ;  /* 0x000c0006041b7981 */ /* 0x000f22000c1e9900 */
[----:B------:R-:W-:-:S05]  /*0580*/  VIADD R11, R11, 0x1000 ;  /* 0x000010000b0b7836 */ /* 0x000fca0000000000 */
[----:B------:R-:W-:Y:S02]  /*0590*/  ISETP.GE.AND P1, PT, R11, R8, PT ;  /* 0x000000080b00720c */ /* 0x000fe40003f26270 */
[----:B--2--5:R-:W-:-:S04]  /*05a0*/  IADD3 R10, PT, PT, R10, R13, R0 ;  /* 0x0000000d0a0a7210 */ /* 0x024fc80007ffe000 */
[----:B---3--:R-:W-:-:S04]  /*05b0*/  IADD3 R10, PT, PT, R19, R12, R10 ;  /* 0x0000000c130a7210 */ /* 0x008fc80007ffe00a */
[----:B----4-:R-:W-:-:S04]  /*05c0*/  IADD3 R10, PT, PT, R15, R16, R10 ;  /* 0x000000100f0a7210 */ /* 0x010fc80007ffe00a */
[----:B------:R-:W-:-:S04]  /*05d0*/  IADD3 R10, PT, PT, R21, R14, R10 ;  /* 0x0000000e150a7210 */ /* 0x000fc80007ffe00a */
[----:B------:R-:W-:-:S04]  /*05e0*/  IADD3 R10, PT, PT, R17, R18, R10 ;  /* 0x00000012110a7210 */ /* 0x000fc80007ffe00a */
[----:B------:R-:W-:-:S04]  /*05f0*/  IADD3 R10, PT, PT, R24, R23, R10 ;  /* 0x00000017180a7210 */ /* 0x000fc80007ffe00a */
[----:B------:R-:W-:-:S04]  /*0600*/  IADD3 R25, PT, PT, R26, R25, R10 ;  /* 0x000000191a197210 */ /* 0x000fc80007ffe00a */
[----:B------:R-:W-:Y:S01]  /*0610*/  IADD3 R0, PT, PT, R27, R22, R25 ;  /* 0x000000161b007210 */ /* 0x000fe20007ffe019 */
[----:B------:R-:W-:Y:S06]  /*0620*/  @!P1 BRA `(.L_x_13) ;  /* 0xfffffffc00749947 */ /* 0x000fec000383ffff */
.L_x_12:
[----:B------:R-:W-:Y:S05]  /*0630*/  BSYNC.RECONVERGENT B2 ;  /* 0x0000000000027941 */ /* 0x000fea0003800200 */
.L_x_11:
[----:B------:R-:W-:Y:S01]  /*0640*/  IMAD.IADD R2, R20, 0x1, -R11 ;  /* 0x0000000114027824 */ /* 0x000fe200078e0a0b */
[----:B------:R-:W-:Y:S04]  /*0650*/  BSSY.RECONVERGENT B2, `(.L_x_14) ;  /* 0x0000015000027945 */ /* 0x000fe80003800200 */
[----:B------:R-:W-:-:S13]  /*0660*/  ISETP.GT.AND P1, PT, R2, 0x400, PT ;  /* 0x000004000200780c */ /* 0x000fda0003f24270 */
[----:B------:R-:W-:Y:S05]  /*0670*/  @!P1 BRA `(.L_x_15) ;  /* 0x0000000000489947 */ /* 0x000fea0003800000 */
[----:B------:R-:W0:Y:S01]  /*0680*/  LDC.64 R4, c[0x0][0x380] ;  /* 0x0000e000ff047b82 */ /* 0x000e220000000a00 */
[C---:B------:R-:W-:Y:S02]  /*0690*/  VIADD R13, R11.reuse, 0x400 ;  /* 0x000004000b0d7836 */ /* 0x040fe40000000000 */
[----:B0-----:R-:W-:-:S05]  /*06a0*/  IMAD.WIDE R2, R11, 0x4, R4 ;  /* 0x000000040b027825 */ /* 0x001fca00078e0204 */
[----:B------:R-:W2:Y:S01]  /*06b0*/  LDG.E.CONSTANT R7, desc[UR6][R2.64] ;  /* 0x0000000602077981 */ /* 0x000ea2000c1e9900 */
[----:B------:R-:W-:-:S03]  /*06c0*/  IMAD.WIDE R4, R13, 0x4, R4 ;  /* 0x000000040d047825 */ /* 0x000fc600078e0204 */
[----:B------:R-:W2:Y:S04]  /*06d0*/  LDG.E.CONSTANT R6, desc[UR6][R2.64+0x400] ;  /* 0x0004000602067981 */ /* 0x000ea8000c1e9900 */
[----:B------:R-:W3:Y:S04]  /*06e0*/  LDG.E.CONSTANT R13, desc[UR6][R2.64+0x800] ;  /* 0x00080006020d7981 */ /* 0x000ee8000c1e9900 */
[----:B------:R-:W3:Y:S04]  /*06f0*/  LDG.E.CONSTANT R8, desc[UR6][R2.64+0xc00] ;  /* 0x000c000602087981 */ /* 0x000ee8000c1e9900 */
[----:B------:R-:W4:Y:S04]  /*0700*/  LDG.E.CONSTANT R15, desc[UR6][R4.64] ;  /* 0x00000006040f7981 */ /* 0x000f28000c1e9900 */
[----:B------:R-:W4:Y:S04]  /*0710*/  LDG.E.CONSTANT R10, desc[UR6][R4.64+0x400] ;  /* 0x00040006040a7981 */ /* 0x000f28000c1e9900 */
[----:B------:R-:W4:Y:S04]  /*0720*/  LDG.E.CONSTANT R17, desc[UR6][R4.64+0x800] ;  /* 0x0008000604117981 */ /* 0x000f28000c1e9900 */
[----:B------:R-:W4:Y:S01]  /*0730*/  LDG.E.CONSTANT R12, desc[UR6][R4.64+0xc00] ;  /* 0x000c0006040c7981 */ /* 0x000f22000c1e9900 */
[----:B------:R-:W-:Y:S01]  /*0740*/  PLOP3.LUT P0, PT, PT, PT, PT, 0x8, 0x80 ;  /* 0x000000000080781c */ /* 0x000fe20003f0e170 */
[----:B------:R-:W-:Y:S01]  /*0750*/  VIADD R11, R11, 0x800 ;  /* 0x000008000b0b7836 */ /* 0x000fe20000000000 */
[----:B--2--5:R-:W-:-:S04]  /*0760*/  IADD3 R6, PT, PT, R6, R7, R0 ;  /* 0x0000000706067210 */ /* 0x024fc80007ffe000 */
[----:B---3--:R-:W-:-:S04]  /*0770*/  IADD3 R6, PT, PT, R8, R13, R6 ;  /* 0x0000000d08067210 */ /* 0x008fc80007ffe006 */
[----:B----4-:R-:W-:-:S04]  /*0780*/  IADD3 R6, PT, PT, R10, R15, R6 ;  /* 0x0000000f0a067210 */ /* 0x010fc80007ffe006 */
[----:B------:R-:W-:-:S07]  /*0790*/  IADD3 R0, PT, PT, R12, R17, R6 ;  /* 0x000000110c007210 */ /* 0x000fce0007ffe006 */
.L_x_15:
[----:B------:R-:W-:Y:S05]  /*07a0*/  BSYNC.RECONVERGENT B2 ;  /* 0x0000000000027941 */ /* 0x000fea0003800200 */
.L_x_14:
[----:B------:R-:W-:-:S13]  /*07b0*/  ISETP.LT.OR P0, PT, R11, R20, P0 ;  /* 0x000000140b00720c */ /* 0x000fda0000701670 */
[----:B------:R-:W-:Y:S05]  /*07c0*/  @!P0 BRA `(.L_x_7) ;  /* 0x0000000000208947 */ /* 0x000fea0003800000 */
[----:B------:R-:W0:Y:S02]  /*07d0*/  LDC.64 R2, c[0x0][0x380] ;  /* 0x0000e000ff027b82 */ /* 0x000e240000000a00 */
[----:B0-----:R-:W-:-:S05]  /*07e0*/  IMAD.WIDE R2, R11, 0x4, R2 ;  /* 0x000000040b027825 */ /* 0x001fca00078e0202 */
[----:B------:R-:W2:Y:S04]  /*07f0*/  LDG.E.CONSTANT R5, desc[UR6][R2.64] ;  /* 0x0000000602057981 */ /* 0x000ea8000c1e9900 */
[----:B------:R-:W2:Y:S04]  /*0800*/  LDG.E.CONSTANT R4, desc[UR6][R2.64+0x400] ;  /* 0x0004000602047981 */ /* 0x000ea8000c1e9900 */
[----:B------:R-:W3:Y:S04]  /*0810*/  LDG.E.CONSTANT R7, desc[UR6][R2.64+0x800] ;  /* 0x0008000602077981 */ /* 0x000ee8000c1e9900 */
[----:B------:R-:W3:Y:S01]  /*0820*/  LDG.E.CONSTANT R6, desc[UR6][R2.64+0xc00] ;  /* 0x000c000602067981 */ /* 0x000ee2000c1e9900 */
[----:B--2--5:R-:W-:-:S04]  /*0830*/  IADD3 R0, PT, PT, R4, R5, R0 ;  /* 0x0000000504007210 */ /* 0x024fc80007ffe000 */
[----:B---3--:R-:W-:-:S07]  /*0840*/  IADD3 R0, PT, PT, R6, R7, R0 ;  /* 0x0000000706007210 */ /* 0x008fce0007ffe000 */
.L_x_7:
[----:B------:R-:W-:Y:S05]  /*0850*/  BSYNC.RECONVERGENT B1 ;  /* 0x0000000000017941 */ /* 0x000fea0003800200 */
.L_x_6:
[----:B------:R-:W-:-:S13]  /*0860*/  ISETP.GE.AND P0, PT, R20, 0x100, PT ;  /* 0x000001001400780c */ /* 0x000fda0003f06270 */
[----:B------:R-:W-:Y:S05]  /*0870*/  @!P0 BRA `(.L_x_16) ;  /* 0x0000000000ac8947 */ /* 0x000fea0003800000 */
[----:B------:R-:W1:Y:S01]  /*0880*/  S2R R6, SR_LANEID ;  /* 0x0000000000067919 */ /* 0x000e620000000000 */
[----:B0----5:R-:W0:Y:S01]  /*0890*/  SHFL.DOWN PT, R2, R0, 0x1, 0x1f ;  /* 0x08201f0000027f89 */ /* 0x021e2200000e0000 */
[C---:B-1----:R-:W-:Y:S02]  /*08a0*/  ISETP.GT.AND P0, PT, R6.reuse, 0x1e, PT ;  /* 0x0000001e0600780c */ /* 0x042fe40003f04270 */
[----:B------:R-:W-:Y:S02]  /*08b0*/  ISETP.NE.AND P1, PT, R6, RZ, PT ;  /* 0x000000ff0600720c */ /* 0x000fe40003f25270 */
[----:B0-----:R-:W-:Y:S02]  /*08c0*/  SEL R3, R2, RZ, !P0 ;  /* 0x000000ff02037207 */ /* 0x001fe40004000000 */
[----:B------:R-:W-:-:S03]  /*08d0*/  ISETP.GT.AND P0, PT, R6, 0x1d, PT ;  /* 0x0000001d0600780c */ /* 0x000fc60003f04270 */
[----:B------:R-:W-:-:S05]  /*08e0*/  IMAD.IADD R3, R3, 0x1, R0 ;  /* 0x0000000103037824 */ /* 0x000fca00078e0200 */
[----:B------:R-:W0:Y:S01]  /*08f0*/  SHFL.DOWN PT, R2, R3, 0x2, 0x1f ;  /* 0x08401f0003027f89 */ /* 0x000e2200000e0000 */
[----:B------:R-:W1:Y:S01]  /*0900*/  @!P1 S2R R7, SR_CgaCtaId ;  /* 0x0000000000079919 */ /* 0x000e620000008800 */
[----:B0-----:R-:W-:Y:S02]  /*0910*/  SEL R2, R2, RZ, !P0 ;  /* 0x000000ff02027207 */ /* 0x001fe40004000000 */
[----:B------:R-:W-:-:S03]  /*0920*/  ISETP.GT.AND P0, PT, R6, 0x1b, PT ;  /* 0x0000001b0600780c */ /* 0x000fc60003f04270 */
[----:B------:R-:W-:-:S05]  /*0930*/  IMAD.IADD R2, R3, 0x1, R2 ;  /* 0x0000000103027824 */ /* 0x000fca00078e0202 */
[----:B------:R-:W0:Y:S02]  /*0940*/  SHFL.DOWN PT, R4, R2, 0x4, 0x1f ;  /* 0x08801f0002047f89 */ /* 0x000e2400000e0000 */
[----:B0-----:R-:W-:Y:S02]  /*0950*/  SEL R5, R4, RZ, !P0 ;  /* 0x000000ff04057207 */ /* 0x001fe40004000000 */
[----:B------:R-:W-:Y:S02]  /*0960*/  ISETP.GT.AND P0, PT, R6, 0x17, PT ;  /* 0x000000170600780c */ /* 0x000fe40003f04270 */
[----:B------:R-:W-:Y:S01]  /*0970*/  @!P1 MOV R4, 0x400 ;  /* 0x0000040000049802 */ /* 0x000fe20000000f00 */
[----:B------:R-:W-:Y:S01]  /*0980*/  IMAD.IADD R5, R2, 0x1, R5 ;  /* 0x0000000102057824 */ /* 0x000fe200078e0205 */
[----:B------:R-:W-:Y:S02]  /*0990*/  @!P1 SHF.R.U32.HI R2, RZ, 0x3, R9 ;  /* 0x00000003ff029819 */ /* 0x000fe40000011609 */
[----:B-1----:R-:W-:-:S02]  /*09a0*/  @!P1 LEA R7, R7, R4, 0x18 ;  /* 0x0000000407079211 */ /* 0x002fc400078ec0ff */
[----:B------:R-:W0:Y:S01]  /*09b0*/  SHFL.DOWN PT, R0, R5, 0x8, 0x1f ;  /* 0x09001f0005007f89 */ /* 0x000e2200000e0000 */
[----:B------:R-:W-:-:S05]  /*09c0*/  @!P1 LOP3.LUT R2, R2, 0x7c, RZ, 0xc0, !PT ;  /* 0x0000007c02029812 */ /* 0x000fca00078ec0ff */
[----:B------:R-:W-:Y:S01]  /*09d0*/  @!P1 IMAD.IADD R2, R2, 0x1, R7 ;  /* 0x0000000102029824 */ /* 0x000fe200078e0207 */
[----:B0-----:R-:W-:Y:S02]  /*09e0*/  SEL R0, R0, RZ, !P0 ;  /* 0x000000ff00007207 */ /* 0x001fe40004000000 */
[----:B------:R-:W-:-:S03]  /*09f0*/  ISETP.GT.AND P0, PT, R6, 0xf, PT ;  /* 0x0000000f0600780c */ /* 0x000fc60003f04270 */
[----:B------:R-:W-:-:S05]  /*0a00*/  IMAD.IADD R0, R5, 0x1, R0 ;  /* 0x0000000105007824 */ /* 0x000fca00078e0200 */
[----:B------:R-:W0:Y:S02]  /*0a10*/  SHFL.DOWN PT, R3, R0, 0x10, 0x1f ;  /* 0x0a001f0000037f89 */ /* 0x000e2400000e0000 */
[----:B0-----:R-:W-:Y:S02]  /*0a20*/  SEL R3, R3, RZ, !P0 ;  /* 0x000000ff03037207 */ /* 0x001fe40004000000 */
[----:B------:R-:W-:-:S03]  /*0a30*/  ISETP.NE.AND P0, PT, R9, RZ, PT ;  /* 0x000000ff0900720c */ /* 0x000fc60003f05270 */
[----:B------:R-:W-:-:S05]  /*0a40*/  IMAD.IADD R3, R0, 0x1, R3 ;  /* 0x0000000100037824 */ /* 0x000fca00078e0203 */
[----:B------:R0:W-:Y:S01]  /*0a50*/  @!P1 STS [R2+0x8], R3 ;  /* 0x0000080302009388 */ /* 0x0001e20000000800 */
[----:B------:R-:W-:Y:S06]  /*0a60*/  BAR.SYNC.DEFER_BLOCKING 0x0 ;  /* 0x0000000000007b1d */ /* 0x000fec0000010000 */
[----:B------:R-:W-:Y:S05]  /*0a70*/  @P0 BRA `(.L_x_17) ;  /* 0x0000002c00ac0947 */ /* 0x000fea0003800000 */
[----:B------:R-:W1:Y:S01]  /*0a80*/  S2UR UR5, SR_CgaCtaId ;  /* 0x00000000000579c3 */ /* 0x000e620000008800 */
[----:B------:R-:W-:Y:S02]  /*0a90*/  UMOV UR4, 0x400 ;  /* 0x0000040000047882 */ /* 0x000fe40000000000 */
[----:B-1----:R-:W-:-:S09]  /*0aa0*/  ULEA UR4, UR5, UR4, 0x18 ;  /* 0x0000000405047291 */ /* 0x002fd2000f8ec0ff */
[----:B------:R-:W-:Y:S04]  /*0ab0*/  LDS R0, [UR4+0xc] ;  /* 0x00000c04ff007984 */ /* 0x000fe80008000800 */
[----:B------:R-:W1:Y:S04]  /*0ac0*/  LDS.128 R4, [UR4+0x10] ;  /* 0x00001004ff047984 */ /* 0x000e680008000c00 */
[----:B------:R-:W2:Y:S01]  /*0ad0*/  LDS.64 R8, [UR4+0x20] ;  /* 0x00002004ff087984 */ /* 0x000ea20008000a00 */
[----:B-1----:R-:W-:-:S04]  /*0ae0*/  IADD3 R0, PT, PT, R4, R0, R3 ;  /* 0x0000000004007210 */ /* 0x002fc80007ffe003 */
[----:B------:R-:W-:-:S04]  /*0af0*/  IADD3 R0, PT, PT, R6, R0, R5 ;  /* 0x0000000006007210 */ /* 0x000fc80007ffe005 */
[----:B--2---:R-:W-:-:S05]  /*0b00*/  IADD3 R0, PT, PT, R8, R0, R7 ;  /* 0x0000000008007210 */ /* 0x004fca0007ffe007 */
[----:B0-----:R-:W-:Y:S01]  /*0b10*/  IMAD.IADD R3, R0, 0x1, R9 ;  /* 0x0000000100037824 */ /* 0x001fe200078e0209 */
[----:B------:R-:W-:Y:S06]  /*0b20*/  BRA `(.L_x_17) ;  /* 0x0000002c00807947 */ /* 0x000fec0003800000 */
.L_x_16:
[----:B0-----:R-:W-:Y:S01]  /*0b30*/  LOP3.LUT R2, R9, 0x3e0, RZ, 0xc0, !PT ;  /* 0x000003e009027812 */ /* 0x001fe200078ec0ff */
[----:B------:R-:W0:Y:S03]  /*0b40*/  S2R R8, SR_LANEID ;  /* 0x0000000000087919 */ /* 0x000e260000000000 */
[----:B------:R-:W-:Y:S01]  /*0b50*/  LOP3.LUT R5, RZ, R2, RZ, 0x33, !PT ;  /* 0x00000002ff057212 */ /* 0x000fe200078e33ff */
[----:B------:R-:W-:-:S04]  /*0b60*/  VIADD R3, R2, 0x20 ;  /* 0x0000002002037836 */ /* 0x000fc80000000000 */
[----:B------:R-:W-:Y:S01]  /*0b70*/  IMAD.IADD R5, R5, 0x1, R20 ;  /* 0x0000000105057824 */ /* 0x000fe200078e0214 */
[----:B------:R-:W-:-:S04]  /*0b80*/  ISETP.GT.AND P0, PT, R3, R20, PT ;  /* 0x000000140300720c */ /* 0x000fc80003f04270 */
[----:B------:R-:W-:-:S05]  /*0b90*/  SEL R5, R5, 0x1f, P0 ;  /* 0x0000001f05057807 */ /* 0x000fca0000000000 */
[----:B-----5:R-:W1:Y:S01]  /*0ba0*/  SHFL.DOWN PT, R2, R0, 0x1, R5 ;  /* 0x0820000000027989 */ /* 0x020e6200000e0005 */
[CC--:B0-----:R-:W-:Y:S01]  /*0bb0*/  ISETP.GE.AND P0, PT, R8.reuse, R5.reuse, PT ;  /* 0x000000050800720c */ /* 0x0c1fe20003f06270 */
[C---:B------:R-:W-:Y:S01]  /*0bc0*/  VIADD R4, R8.reuse, 0x2 ;  /* 0x0000000208047836 */ /* 0x040fe20000000000 */
[C---:B------:R-:W-:Y:S01]  /*0bd0*/  ISETP.NE.AND P1, PT, R8.reuse, RZ, PT ;  /* 0x000000ff0800720c */ /* 0x040fe20003f25270 */
[----:B------:R-:W-:Y:S01]  /*0be0*/  VIADD R6, R8, 0x4 ;  /* 0x0000000408067836 */ /* 0x000fe20000000000 */
[----:B-1----:R-:W-:Y:S02]  /*0bf0*/  SEL R3, R2, RZ, !P0 ;  /* 0x000000ff02037207 */ /* 0x002fe40004000000 */
[----:B------:R-:W-:-:S03]  /*0c00*/  ISETP.GT.AND P0, PT, R4, R5, PT ;  /* 0x000000050400720c */ /* 0x000fc60003f04270 */
[----:B------:R-:W-:-:S06]  /*0c10*/  IMAD.IADD R2, R3, 0x1, R0 ;  /* 0x0000000103027824 */ /* 0x000fcc00078e0200 */
[----:B------:R-:W0:Y:S01]  /*0c20*/  @!P1 S2R R10, SR_CgaCtaId ;  /* 0x00000000000a9919 */ /* 0x000e220000008800 */
[----:B------:R-:W-:Y:S01]  /*0c30*/  @!P1 MOV R7, 0x400 ;  /* 0x0000040000079802 */ /* 0x000fe20000000f00 */
[----:B------:R-:W1:Y:S02]  /*0c40*/  SHFL.DOWN PT, R3, R2, 0x2, R5 ;  /* 0x0840000002037989 */ /* 0x000e6400000e0005 */
[----:B-1----:R-:W-:Y:S02]  /*0c50*/  SEL R3, R3, RZ, !P0 ;  /* 0x000000ff03037207 */ /* 0x002fe40004000000 */
[----:B------:R-:W-:Y:S02]  /*0c60*/  ISETP.GT.AND P0, PT, R6, R5, PT ;  /* 0x000000050600720c */ /* 0x000fe40003f04270 */
[----:B------:R-:W-:Y:S01]  /*0c70*/  @!P1 SHF.R.U32.HI R6, RZ, 0x3, R9 ;  /* 0x00000003ff069819 */ /* 0x000fe20000011609 */
[----:B------:R-:W-:Y:S01]  /*0c80*/  IMAD.IADD R4, R2, 0x1, R3 ;  /* 0x0000000102047824 */ /* 0x000fe200078e0203 */
[----:B0-----:R-:W-:Y:S01]  /*0c90*/  @!P1 LEA R7, R10, R7, 0x18 ;  /* 0x000000070a079211 */ /* 0x001fe200078ec0ff */
[----:B------:R-:W-:Y:S01]  /*0ca0*/  VIADD R2, R8, 0x8 ;  /* 0x0000000808027836 */ /* 0x000fe20000000000 */
[----:B------:R-:W-:-:S02]  /*0cb0*/  @!P1 LOP3.LUT R6, R6, 0x7c, RZ, 0xc0, !PT ;  /* 0x0000007c06069812 */ /* 0x000fc400078ec0ff */
[----:B------:R-:W0:Y:S03]  /*0cc0*/  SHFL.DOWN PT, R3, R4, 0x4, R5 ;  /* 0x0880000004037989 */ /* 0x000e2600000e0005 */
[----:B------:R-:W-:Y:S01]  /*0cd0*/  @!P1 IMAD.IADD R6, R6, 0x1, R7 ;  /* 0x0000000106069824 */ /* 0x000fe200078e0207 */
[----:B0-----:R-:W-:Y:S02]  /*0ce0*/  SEL R3, R3, RZ, !P0 ;  /* 0x000000ff03037207 */ /* 0x001fe40004000000 */
[----:B------:R-:W-:-:S03]  /*0cf0*/  ISETP.GT.AND P0, PT, R2, R5, PT ;  /* 0x000000050200720c */ /* 0x000fc60003f04270 */
[----:B------:R-:W-:Y:S02]  /*0d00*/  IMAD.IADD R0, R4, 0x1, R3 ;  /* 0x0000000104007824 */ /* 0x000fe400078e0203 */
[----:B------:R-:W-:-:S03]  /*0d10*/  VIADD R4, R8, 0x10 ;  /* 0x0000001008047836 */ /* 0x000fc60000000000 */
[----:B------:R-:W0:Y:S02]  /*0d20*/  SHFL.DOWN PT, R3, R0, 0x8, R5 ;  /* 0x0900000000037989 */ /* 0x000e2400000e0005 */
[----:B0-----:R-:W-:Y:S02]  /*0d30*/  SEL R3, R3, RZ, !P0 ;  /* 0x000000ff03037207 */ /* 0x001fe40004000000 */
[----:B------:R-:W-:-:S03]  /*0d40*/  ISETP.GT.AND P0, PT, R4, R5, PT ;  /* 0x000000050400720c */ /* 0x000fc60003f04270 */
[----:B------:R-:W-:-:S05]  /*0d50*/  IMAD.IADD R2, R0, 0x1, R3 ;  /* 0x0000000100027824 */ /* 0x000fca00078e0203 */
[----:B------:R-:W0:Y:S02]  /*0d60*/  SHFL.DOWN PT, R3, R2, 0x10, R5 ;  /* 0x0a00000002037989 */ /* 0x000e2400000e0005 */
[----:B0-----:R-:W-:Y:S02]  /*0d70*/  SEL R3, R3, RZ, !P0 ;  /* 0x000000ff03037207 */ /* 0x001fe40004000000 */
[----:B------:R-:W-:-:S03]  /*0d80*/  ISETP.NE.AND P0, PT, R9, RZ, PT ;  /* 0x000000ff0900720c */ /* 0x000fc60003f05270 */
[----:B------:R-:W-:-:S05]  /*0d90*/  IMAD.IADD R3, R2, 0x1, R3 ;  /* 0x0000000102037824 */ /* 0x000fca00078e0203 */
[----:B------:R4:W-:Y:S01]  /*0da0*/  @!P1 STS [R6+0x8], R3 ;  /* 0x0000080306009388 */ /* 0x0009e20000000800 */
[----:B------:R-:W-:Y:S06]  /*0db0*/  BAR.SYNC.DEFER_BLOCKING 0x0 ;  /* 0x0000000000007b1d */ /* 0x000fec0000010000 */
[----:B------:R-:W-:Y:S05]  /*0dc0*/  @P0 BRA `(.L_x_17) ;  /* 0x0000002800d80947 */ /* 0x000fea0003800000 */
[----:B------:R-:W0:Y:S01]  /*0dd0*/  S2UR UR5, SR_CgaCtaId ;  /* 0x00000000000579c3 */ /* 0x000e220000008800 */
[----:B------:R-:W-:Y:S01]  /*0de0*/  UMOV UR4, 0x400 ;  /* 0x0000040000047882 */ /* 0x000fe20000000000 */
[C---:B------:R-:W-:Y:S02]  /*0df0*/  ISETP.GT.AND P2, PT, R20.reuse, 0x40, PT ;  /* 0x000000401400780c */ /* 0x040fe40003f44270 */
[C---:B------:R-:W-:Y:S02]  /*0e00*/  ISETP.GT.AND P1, PT, R20.reuse, 0x20, PT ;  /* 0x000000201400780c */ /* 0x040fe40003f24270 */
[----:B------:R-:W-:Y:S01]  /*0e10*/  ISETP.GT.AND P3, PT, R20, 0x80, PT ;  /* 0x000000801400780c */ /* 0x000fe20003f64270 */
[----:B0-----:R-:W-:-:S09]  /*0e20*/  ULEA UR4, UR5, UR4, 0x18 ;  /* 0x0000000405047291 */ /* 0x001fd2000f8ec0ff */
[----:B----4-:R-:W0:Y:S04]  /*0e30*/  LDS.128 R4, [UR4+0x10] ;  /* 0x00001004ff047984 */ /* 0x010e280008000c00 */
[----:B------:R-:W1:Y:S04]  /*0e40*/  LDS R0, [UR4+0xc] ;  /* 0x00000c04ff007984 */ /* 0x000e680008000800 */
[----:B------:R-:W2:Y:S01]  /*0e50*/  LDS.64 R8, [UR4+0x20] ;  /* 0x00002004ff087984 */ /* 0x000ea20008000a00 */
[----:B0-----:R-:W-:Y:S02]  /*0e60*/  SEL R4, R4, RZ, P2 ;  /* 0x000000ff04047207 */ /* 0x001fe40001000000 */
[----:B------:R-:W-:-:S02]  /*0e70*/  ISETP.GT.AND P2, PT, R20, 0x60, PT ;  /* 0x000000601400780c */ /* 0x000fc40003f44270 */
[----:B-1----:R-:W-:Y:S02]  /*0e80*/  SEL R0, R0, RZ, P1 ;  /* 0x000000ff00007207 */ /* 0x002fe40000800000 */
[----:B------:R-:W-:Y:S02]  /*0e90*/  SEL R5, R5, RZ, P2 ;  /* 0x000000ff05057207 */ /* 0x000fe40001000000 */
[----:B------:R-:W-:Y:S02]  /*0ea0*/  IADD3 R0, PT, PT, R4, R0, R3 ;  /* 0x0000000004007210 */ /* 0x000fe40007ffe003 */
[----:B------:R-:W-:Y:S02]  /*0eb0*/  ISETP.GT.AND P1, PT, R20, 0xa0, PT ;  /* 0x000000a01400780c */ /* 0x000fe40003f24270 */
[----:B------:R-:W-:Y:S02]  /*0ec0*/  SEL R6, R6, RZ, P3 ;  /* 0x000000ff06067207 */ /* 0x000fe40001800000 */
[----:B------:R-:W-:-:S02]  /*0ed0*/  ISETP.GT.AND P2, PT, R20, 0xc0, PT ;  /* 0x000000c01400780c */ /* 0x000fc40003f44270 */
[----:B------:R-:W-:Y:S02]  /*0ee0*/  ISETP.GT.AND P3, PT, R20, 0xe0, PT ;  /* 0x000000e01400780c */ /* 0x000fe40003f64270 */
[----:B------:R-:W-:Y:S02]  /*0ef0*/  SEL R7, R7, RZ, P1 ;  /* 0x000000ff07077207 */ /* 0x000fe40000800000 */
[----:B------:R-:W-:Y:S02]  /*0f00*/  IADD3 R0, PT, PT, R6, R0, R5 ;  /* 0x0000000006007210 */ /* 0x000fe40007ffe005 */
[----:B--2---:R-:W-:Y:S02]  /*0f10*/  SEL R8, R8, RZ, P2 ;  /* 0x000000ff08087207 */ /* 0x004fe40001000000 */
[----:B------:R-:W-:Y:S02]  /*0f20*/  SEL R9, R9, RZ, P3 ;  /* 0x000000ff09097207 */ /* 0x000fe40001800000 */
[----:B------:R-:W-:-:S05]  /*0f30*/  IADD3 R0, PT, PT, R8, R0, R7 ;  /* 0x0000000008007210 */ /* 0x000fca0007ffe007 */
[----:B------:R-:W-:Y:S01]  /*0f40*/  IMAD.IADD R3, R0, 0x1, R9 ;  /* 0x0000000100037824 */ /* 0x000fe200078e0209 */
[----:B------:R-:W-:Y:S06]  /*0f50*/  BRA `(.L_x_17) ;  /* 0x0000002800747947 */ /* 0x000fec0003800000 */
.L_x_3:
[----:B------:R-:W0:Y:S01]  /*0f60*/  S2R R0, SR_TID.X ;  /* 0x0000000000007919 */ /* 0x000e220000002100 */
[----:B------:R-:W1:Y:S01]  /*0f70*/  LDC.64 R2, c[0x0][0x380] ;  /* 0x0000e000ff027b82 */ /* 0x000e620000000a00 */
[----:B0-----:R-:W-:-:S04]  /*0f80*/  IMAD.SHL.U32 R5, R0, 0x4, RZ ;  /* 0x0000000400057824 */ /* 0x001fc800078e00ff */
[----:B-1----:R-:W-:-:S05]  /*0f90*/  IMAD.WIDE.U32 R2, R5, 0x4, R2 ;  /* 0x0000000405027825 */ /* 0x002fca00078e0002 */
[----:B------:R-:W2:Y:S04]  /*0fa0*/  LDG.E.128.CONSTANT R4, desc[UR6][R2.64] ;  /* 0x0000000602047981 */ /* 0x000ea8000c1e9d00 */
[----:B------:R-:W3:Y:S04]  /*0fb0*/  LDG.E.128.CONSTANT R8, desc[UR6][R2.64+0x1000] ;  /* 0x0010000602087981 */ /* 0x000ee8000c1e9d00 */
[----:B------:R-:W4:Y:S04]  /*0fc0*/  LDG.E.128.CONSTANT R12, desc[UR6][R2.64+0x2000] ;  /* 0x00200006020c7981 */ /* 0x000f28000c1e9d00 */
[----:B------:R-:W5:Y:S01]  /*0fd0*/  LDG.E.128.CONSTANT R16, desc[UR6][R2.64+0x3000] ;  /* 0x0030000602107981 */ /* 0x000f62000c1e9d00 */
[----:B------:R-:W-:Y:S01]  /*0fe0*/  ISETP.GE.U32.AND P0, PT, R20, 0x2000, PT ;  /* 0x000020001400780c */ /* 0x000fe20003f06070 */
[----:B------:R-:W-:Y:S01]  /*0ff0*/  IMAD.MOV.U32 R23, RZ, RZ, 0x1000 ;  /* 0x00001000ff177424 */ /* 0x000fe200078e00ff */
[----:B--2---:R-:W-:-:S04]  /*1000*/  IADD3 R5, PT, PT, R6, R5, R4 ;  /* 0x0000000506057210 */ /* 0x004fc80007ffe004 */
[----:B---3--:R-:W-:-:S04]  /*1010*/  IADD3 R5, PT, PT, R8, R7, R5 ;  /* 0x0000000708057210 */ /* 0x008fc80007ffe005 */
[----:B------:R-:W-:-:S04]  /*1020*/  IADD3 R5, PT, PT, R10, R9, R5 ;  /* 0x000000090a057210 */ /* 0x000fc80007ffe005 */
[----:B----4-:R-:W-:-:S04]  /*1030*/  IADD3 R5, PT, PT, R12, R11, R5 ;  /* 0x0000000b0c057210 */ /* 0x010fc80007ffe005 */
[----:B------:R-:W-:-:S04]  /*1040*/  IADD3 R5, PT, PT, R14, R13, R5 ;  /* 0x0000000d0e057210 */ /* 0x000fc80007ffe005 */
[----:B-----5:R-:W-:-:S04]  /*1050*/  IADD3 R5, PT, PT, R16, R15, R5 ;  /* 0x0000000f10057210 */ /* 0x020fc80007ffe005 */
[----:B------:R-:W-:-:S05]  /*1060*/  IADD3 R5, PT, PT, R18, R17, R5 ;  /* 0x0000001112057210 */ /* 0x000fca0007ffe005 */
[----:B------:R-:W-:Y:S01]  /*1070*/  IMAD.IADD R21, R19, 0x1, R5 ;  /* 0x0000000113157824 */ /* 0x000fe200078e0205 */
[----:B------:R-:W-:Y:S06]  /*1080*/  @!P0 BRA `(.L_x_18) ;  /* 0x00000000005c8947 */ /* 0x000fec0003800000 */
[----:B------:R-:W0:Y:S01]  /*1090*/  LDC R24, c[0x0][0x390] ;  /* 0x0000e400ff187b82 */ /* 0x000e220000000800 */
[----:B------:R-:W-:Y:S02]  /*10a0*/  VIADD R22, R20, 0xfffff000 ;  /* 0xfffff00014167836 */ /* 0x000fe40000000000 */
[----:B------:R-:W-:-:S07]  /*10b0*/  IMAD.MOV.U32 R23, RZ, RZ, 0x1000 ;  /* 0x00001000ff177424 */ /* 0x000fce00078e00ff */
.L_x_20:
[----:B------:R-:W-:-:S05]  /*10c0*/  IMAD.WIDE R26, R23, 0x4, R2 ;  /* 0x00000004171a7825 */ /* 0x000fca00078e0202 */
[----:B------:R-:W2:Y:S04]  /*10d0*/  LDG.E.128.CONSTANT R12, desc[UR6][R26.64] ;  /* 0x000000061a0c7981 */ /* 0x000ea8000c1e9d00 */
[----:B------:R-:W3:Y:S04]  /*10e0*/  LDG.E.128.CONSTANT R16, desc[UR6][R26.64+0x1000] ;  /* 0x001000061a107981 */ /* 0x000ee8000c1e9d00 */
[----:B------:R-:W4:Y:S04]  /*10f0*/  LDG.E.128.CONSTANT R4, desc[UR6][R26.64+0x2000] ;  /* 0x002000061a047981 */ /* 0x000f28000c1e9d00 */
[----:B------:R-:W5:Y:S01]  /*1100*/  LDG.E.128.CONSTANT R8, desc[UR6][R26.64+0x3000] ;  /* 0x003000061a087981 */ /* 0x000f62000c1e9d00 */
[----:B0-----:R-:W-:Y:S01]  /*1110*/  IMAD.MOV.U32 R20, RZ, RZ, R24 ;  /* 0x000000ffff147224 */ /* 0x001fe200078e0018 */
[----:B--2---:R-:W-:-:S04]  /*1120*/  IADD3 R13, PT, PT, R13, R12, R21 ;  /* 0x0000000c0d0d7210 */ /* 0x004fc80007ffe015 */
[----:B------:R-:W-:-:S04]  /*1130*/  IADD3 R13, PT, PT, R15, R14, R13 ;  /* 0x0000000e0f0d7210 */ /* 0x000fc80007ffe00d */
[----:B---3--:R-:W-:-:S04]  /*1140*/  IADD3 R13, PT, PT, R17, R16, R13 ;  /* 0x00000010110d7210 */ /* 0x008fc80007ffe00d */
[----:B------:R-:W-:-:S04]  /*1150*/  IADD3 R13, PT, PT, R19, R18, R13 ;  /* 0x00000012130d7210 */ /* 0x000fc80007ffe00d */
[----:B----4-:R-:W-:Y:S01]  /*1160*/  IADD3 R13, PT, PT, R5, R4, R13 ;  /* 0x00000004050d7210 */ /* 0x010fe20007ffe00d */
[----:B------:R-:W-:-:S03]  /*1170*/  IMAD.IADD R4, R20, 0x1, -R23 ;  /* 0x0000000114047824 */ /* 0x000fc600078e0a17 */
[----:B------:R-:W-:Y:S02]  /*1180*/  IADD3 R13, PT, PT, R7, R6, R13 ;  /* 0x00000006070d7210 */ /* 0x000fe40007ffe00d */
[----:B------:R-:W-:Y:S02]  /*1190*/  ISETP.GE.AND P0, PT, R4, 0x1000, PT ;  /* 0x000010000400780c */ /* 0x000fe40003f06270 */
[----:B-----5:R-:W-:-:S04]  /*11a0*/  IADD3 R13, PT, PT, R9, R8, R13 ;  /* 0x00000008090d7210 */ /* 0x020fc80007ffe00d */
[----:B------:R-:W-:-:S07]  /*11b0*/  IADD3 R21, PT, PT, R11, R10, R13 ;  /* 0x0000000a0b157210 */ /* 0x000fce0007ffe00d */
[----:B------:R-:W-:Y:S05]  /*11c0*/  @!P0 BRA `(.L_x_19) ;  /* 0x0000000400fc8947 */ /* 0x000fea0003800000 */
[----:B------:R-:W-:-:S05]  /*11d0*/  VIADD R23, R23, 0x1000 ;  /* 0x0000100017177836 */ /* 0x000fca0000000000 */
[----:B------:R-:W-:-:S13]  /*11e0*/  ISETP.GT.AND P0, PT, R23, R22, PT ;  /* 0x000000161700720c */ /* 0x000fda0003f04270 */
[----:B------:R-:W-:Y:S05]  /*11f0*/  @!P0 BRA `(.L_x_20) ;  /* 0xfffffffc00b08947 */ /* 0x000fea000383ffff */
.L_x_18:
[----:B------:R-:W-:-:S13]  /*1200*/  ISETP.GE.AND P0, PT, R23, R20, PT ;  /* 0x000000141700720c */ /* 0x000fda0003f06270 */
[----:B------:R-:W-:Y:S05]  /*1210*/  @P0 BRA `(.L_x_19) ;  /* 0x0000000400e80947 */ /* 0x000fea0003800000 */
[----:B------:R-:W-:Y:S01]  /*1220*/  IMAD.IADD R9, R20, 0x1, -R23 ;  /* 0x0000000114097824 */ /* 0x000fe200078e0a17 */
[----:B------:R-:W-:Y:S04]  /*1230*/  BSSY.RECONVERGENT B1, `(.L_x_19) ;  /* 0x0000078000017945 */ /* 0x000fe80003800200 */
[----:B------:R-:W-:-:S13]  /*1240*/  ISETP.GE.AND P0, PT, R0, R9, PT ;  /* 0x000000090000720c */ /* 0x000fda0003f06270 */
[----:B------:R-:W-:Y:S05]  /*1250*/  @P0 BRA `(.L_x_21) ;  /* 0x0000000400d40947 */ /* 0x000fea0003800000 */
[----:B------:R-:W-:Y:S01]  /*1260*/  LOP3.LUT R2, RZ, R0, RZ, 0x33, !PT ;  /* 0x00000000ff027212 */ /* 0x000fe200078e33ff */
[----:B------:R-:W-:Y:S01]  /*1270*/  BSSY.RECONVERGENT B2, `(.L_x_22) ;  /* 0x0000015000027945 */ /* 0x000fe20003800200 */
[----:B------:R-:W-:Y:S02]  /*1280*/  IMAD.MOV.U32 R8, RZ, RZ, R0 ;  /* 0x000000ffff087224 */ /* 0x000fe400078e0000 */
[----:B------:R-:W-:-:S04]  /*1290*/  IADD3 R2, PT, PT, -R23, R20, R2 ;  /* 0x0000001417027210 */ /* 0x000fc80007ffe102 */
[C---:B------:R-:W-:Y:S02]  /*12a0*/  LOP3.LUT R3, R2.reuse, 0x300, RZ, 0xc0, !PT ;  /* 0x0000030002037812 */ /* 0x040fe400078ec0ff */
[----:B------:R-:W-:Y:S02]  /*12b0*/  ISETP.GE.U32.AND P1, PT, R2, 0x300, PT ;  /* 0x000003000200780c */ /* 0x000fe40003f26070 */
[----:B------:R-:W-:-:S13]  /*12c0*/  ISETP.NE.AND P0, PT, R3, 0x300, PT ;  /* 0x000003000300780c */ /* 0x000fda0003f05270 */
[----:B------:R-:W-:Y:S05]  /*12d0*/  @!P0 BRA `(.L_x_23) ;  /* 0x0000000000388947 */ /* 0x000fea0003800000 */
[----:B------:R-:W0:Y:S01]  /*12e0*/  LDC.64 R4, c[0x0][0x380] ;  /* 0x0000e000ff047b82 */ /* 0x000e220000000a00 */
[----:B------:R-:W-:Y:S01]  /*12f0*/  LEA.HI R2, R2, 0x1, RZ, 0x18 ;  /* 0x0000000102027811 */ /* 0x000fe200078fc0ff */
[----:B------:R-:W-:Y:S02]  /*1300*/  IMAD.IADD R7, R0, 0x1, R23 ;  /* 0x0000000100077824 */ /* 0x000fe400078e0217 */
[----:B------:R-:W-:Y:S01]  /*1310*/  IMAD.MOV.U32 R8, RZ, RZ, R0 ;  /* 0x000000ffff087224 */ /* 0x000fe200078e0000 */
[----:B------:R-:W-:-:S05]  /*1320*/  LOP3.LUT R2, R2, 0x3, RZ, 0xc0, !PT ;  /* 0x0000000302027812 */ /* 0x000fca00078ec0ff */
[----:B------:R-:W-:-:S07]  /*1330*/  IMAD.MOV R6, RZ, RZ, -R2 ;  /* 0x000000ffff067224 */ /* 0x000fce00078e0a02 */
.L_x_24:
[----:B0-----:R-:W-:-:S06]  /*1340*/  IMAD.WIDE.U32 R2, R7, 0x4, R4 ;  /* 0x0000000407027825 */ /* 0x001fcc00078e0004 */
[----:B------:R-:W2:Y:S01]  /*1350*/  LDG.E.CONSTANT R2, desc[UR6][R2.64] ;  /* 0x0000000602027981 */ /* 0x000ea2000c1e9900 */
[----:B------:R-:W-:Y:S02]  /*1360*/  VIADD R6, R6, 0x1 ;  /* 0x0000000106067836 */ /* 0x000fe40000000000 */
[----:B------:R-:W-:Y:S02]  /*1370*/  VIADD R8, R8, 0x100 ;  /* 0x0000010008087836 */ /* 0x000fe40000000000 */
[----:B------:R-:W-:Y:S01]  /*1380*/  VIADD R7, R7, 0x100 ;  /* 0x0000010007077836 */ /* 0x000fe20000000000 */
[----:B------:R-:W-:Y:S01]  /*1390*/  ISETP.NE.AND P0, PT, R6, RZ, PT ;  /* 0x000000ff0600720c */ /* 0x000fe20003f05270 */
[----:B--2---:R-:W-:-:S12]  /*13a0*/  IMAD.IADD R21, R2, 0x1, R21 ;  /* 0x0000000102157824 */ /* 0x004fd800078e0215 */
[----:B------:R-:W-:Y:S05]  /*13b0*/  @P0 BRA `(.L_x_24) ;  /* 0xfffffffc00e00947 */ /* 0x000fea000383ffff */
.L_x_23:
[----:B------:R-:W-:Y:S05]  /*13c0*/  BSYNC.RECONVERGENT B2 ;  /* 0x0000000000027941 */ /* 0x000fea0003800200 */
.L_x_22:
[----:B------:R-:W-:Y:S05]  /*13d0*/  @!P1 BRA `(.L_x_21) ;  /* 0x0000000400749947 */ /* 0x000fea0003800000 */
[----:B------:R-:W0:Y:S01]  /*13e0*/  LDCU.64 UR4, c[0x0][0x380] ;  /* 0x00007000ff0477ac */ /* 0x000e220008000a00 */
[----:B------:R-:W-:Y:S01]  /*13f0*/  IMAD.IADD R5, R9, 0x1, -R8 ;  /* 0x0000000109057824 */ /* 0x000fe200078e0a08 */
[C---:B------:R-:W-:Y:S01]  /*1400*/  IADD3 R3, P0, PT, R8.reuse, R23, RZ ;  /* 0x0000001708037210 */ /* 0x040fe20007f1e0ff */
[----:B------:R-:W-:Y:S01]  /*1410*/  BSSY.RECONVERGENT B2, `(.L_x_25) ;  /* 0x0000033000027945 */ /* 0x000fe20003800200 */
[----:B------:R-:W-:Y:S02]  /*1420*/  IMAD.IADD R23, R8, 0x1, R23 ;  /* 0x0000000108177824 */ /* 0x000fe400078e0217 */
[----:B------:R-:W-:Y:S01]  /*1430*/  ISETP.GT.AND P1, PT, R5, 0xc00, PT ;  /* 0x00000c000500780c */ /* 0x000fe20003f24270 */
[----:B------:R-:W-:Y:S01]  /*1440*/  IMAD.X R4, RZ, RZ, RZ, P0 ;  /* 0x000000ffff047224 */ /* 0x000fe200000e06ff */
[----:B0-----:R-:W-:-:S04]  /*1450*/  LEA R2, P0, R3, UR4, 0x2 ;  /* 0x0000000403027c11 */ /* 0x001fc8000f8010ff */
[----:B------:R-:W-:Y:S02]  /*1460*/  LEA.HI.X R3, R3, UR5, R4, 0x2, P0 ;  /* 0x0000000503037c11 */ /* 0x000fe400080f1404 */
[----:B------:R-:W-:-:S05]  /*1470*/  IADD3 R2, P0, PT, R2, 0x800, RZ ;  /* 0x0000080002027810 */ /* 0x000fca0007f1e0ff */
[----:B------:R-:W-:Y:S01]  /*1480*/  IMAD.X R3, RZ, RZ, R3, P0 ;  /* 0x000000ffff037224 */ /* 0x000fe200000e0603 */
[----:B------:R-:W-:Y:S01]  /*1490*/  PLOP3.LUT P0, PT, PT, PT, PT, 0x80, 0x8 ;  /* 0x000000000008781c */ /* 0x000fe20003f0f070 */
[----:B------:R-:W-:-:S12]  /*14a0*/  @!P1 BRA `(.L_x_26) ;  /* 0x0000000000a49947 */ /* 0x000fd80003800000 */
[----:B------:R-:W-:Y:S01]  /*14b0*/  PLOP3.LUT P0, PT, PT, PT, PT, 0x8, 0x80 ;  /* 0x000000000080781c */ /* 0x000fe20003f0e170 */
[----:B------:R-:W-:-:S12]  /*14c0*/  VIADD R11, R9, 0xfffff400 ;  /* 0xfffff400090b7836 */ /* 0x000fd80000000000 */
.L_x_27:
[----:B------:R-:W0:Y:S01]  /*14d0*/  LDC.64 R4, c[0x0][0x380] ;  /* 0x0000e000ff047b82 */ /* 0x000e220000000a00 */
[C---:B------:R-:W-:Y:S01]  /*14e0*/  VIADD R27, R23.reuse, 0x400 ;  /* 0x00000400171b7836 */ /* 0x040fe20000000000 */
[----:B------:R-:W2:Y:S01]  /*14f0*/  LDG.E.CONSTANT R12, desc[UR6][R2.64+-0x400] ;  /* 0xfffc0006020c7981 */ /* 0x000ea2000c1e9900 */
[----:B------:R-:W-:-:S03]  /*1500*/  VIADD R7, R23, 0x800 ;  /* 0x0000080017077836 */ /* 0x000fc60000000000 */
[----:B------:R-:W3:Y:S04]  /*1510*/  LDG.E.CONSTANT R18, desc[UR6][R2.64] ;  /* 0x0000000602127981 */ /* 0x000ee8000c1e9900 */
[----:B------:R-:W3:Y:S04]  /*1520*/  LDG.E.CONSTANT R17, desc[UR6][R2.64+0x400] ;  /* 0x0004000602117981 */ /* 0x000ee8000c1e9900 */
[----:B------:R-:W4:Y:S01]  /*1530*/  LDG.E.CONSTANT R15, desc[UR6][R2.64+0xc00] ;  /* 0x000c0006020f7981 */ /* 0x000f22000c1e9900 */
[----:B------:R-:W-:-:S03]  /*1540*/  VIADD R29, R23, 0xc00 ;  /* 0x00000c00171d7836 */ /* 0x000fc60000000000 */
[----:B------:R-:W5:Y:S04]  /*1550*/  LDG.E.CONSTANT R14, desc[UR6][R2.64+0x1000] ;  /* 0x00100006020e7981 */ /* 0x000f68000c1e9900 */
[----:B------:R-:W5:Y:S01]  /*1560*/  LDG.E.CONSTANT R13, desc[UR6][R2.64+0x1400] ;  /* 0x00140006020d7981 */ /* 0x000f62000c1e9900 */
[----:B0-----:R-:W-:-:S03]  /*1570*/  IMAD.WIDE.U32 R24, R23, 0x4, R4 ;  /* 0x0000000417187825 */ /* 0x001fc600078e0004 */
[----:B------:R-:W5:Y:S04]  /*1580*/  LDG.E.CONSTANT R19, desc[UR6][R2.64+0x1c00] ;  /* 0x001c000602137981 */ /* 0x000f68000c1e9900 */
[----:B------:R-:W2:Y:S01]  /*1590*/  LDG.E.CONSTANT R10, desc[UR6][R24.64] ;  /* 0x00000006180a7981 */ /* 0x000ea2000c1e9900 */
[----:B------:R-:W-:-:S03]  /*15a0*/  IMAD.WIDE.U32 R26, R27, 0x4, R4 ;  /* 0x000000041b1a7825 */ /* 0x000fc600078e0004 */
[----:B------:R-:W5:Y:S01]  /*15b0*/  LDG.E.CONSTANT R20, desc[UR6][R2.64+0x2400] ;  /* 0x0024000602147981 */ /* 0x000f62000c1e9900 */
[----:B------:R-:W-:-:S03]  /*15c0*/  IMAD.WIDE.U32 R6, R7, 0x4, R4 ;  /* 0x0000000407067825 */ /* 0x000fc600078e0004 */
[----:B------:R-:W4:Y:S01]  /*15d0*/  LDG.E.CONSTANT R16, desc[UR6][R26.64] ;  /* 0x000000061a107981 */ /* 0x000f22000c1e9900 */
[----:B------:R-:W-:-:S03]  /*15e0*/  IMAD.WIDE.U32 R4, R29, 0x4, R4 ;  /* 0x000000041d047825 */ /* 0x000fc600078e0004 */
[----:B------:R-:W5:Y:S04]  /*15f0*/  LDG.E.CONSTANT R6, desc[UR6][R6.64] ;  /* 0x0000000606067981 */ /* 0x000f68000c1e9900 */
[----:B------:R-:W5:Y:S04]  /*1600*/  LDG.E.CONSTANT R25, desc[UR6][R2.64+0x2000] ;  /* 0x0020000602197981 */ /* 0x000f68000c1e9900 */
[----:B------:R0:W5:Y:S04]  /*1610*/  LDG.E.CONSTANT R5, desc[UR6][R4.64] ;  /* 0x0000000604057981 */ /* 0x000168000c1e9900 */
[----:B------:R-:W5:Y:S04]  /*1620*/  LDG.E.CONSTANT R24, desc[UR6][R2.64+0x2c00] ;  /* 0x002c000602187981 */ /* 0x000f68000c1e9900 */
[----:B------:R-:W5:Y:S04]  /*1630*/  LDG.E.CONSTANT R27, desc[UR6][R2.64+0x3000] ;  /* 0x00300006021b7981 */ /* 0x000f68000c1e9900 */
[----:B------:R1:W5:Y:S01]  /*1640*/  LDG.E.CONSTANT R22, desc[UR6][R2.64+0x3400] ;  /* 0x0034000602167981 */ /* 0x000362000c1e9900 */
[----:B------:R-:W-:-:S05]  /*1650*/  VIADD R8, R8, 0x1000 ;  /* 0x0000100008087836 */ /* 0x000fca0000000000 */
[----:B------:R-:W-:Y:S02]  /*1660*/  ISETP.GE.AND P1, PT, R8, R11, PT ;  /* 0x0000000b0800720c */ /* 0x000fe40003f26270 */
[----:B0-----:R-:W-:Y:S01]  /*1670*/  IADD3 R4, P2, PT, R2, 0x4000, RZ ;  /* 0x0000400002047810 */ /* 0x001fe20007f5e0ff */
[----:B------:R-:W-:-:S04]  /*1680*/  VIADD R23, R23, 0x1000 ;  /* 0x0000100017177836 */ /* 0x000fc80000000000 */
[----:B-1----:R-:W-:Y:S02]  /*1690*/  IMAD.X R3, RZ, RZ, R3, P2 ;  /* 0x000000ffff037224 */ /* 0x002fe400010e0603 */
[----:B------:R-:W-:Y:S01]  /*16a0*/  IMAD.MOV.U32 R2, RZ, RZ, R4 ;  /* 0x000000ffff027224 */ /* 0x000fe200078e0004 */
[----:B--2---:R-:W-:-:S04]  /*16b0*/  IADD3 R10, PT, PT, R12, R10, R21 ;  /* 0x0000000a0c0a7210 */ /* 0x004fc80007ffe015 */
[----:B---3--:R-:W-:-:S04]  /*16c0*/  IADD3 R10, PT, PT, R17, R18, R10 ;  /* 0x00000012110a7210 */ /* 0x008fc80007ffe00a */
[----:B----4-:R-:W-:-:S04]  /*16d0*/  IADD3 R10, PT, PT, R15, R16, R10 ;  /* 0x000000100f0a7210 */ /* 0x010fc80007ffe00a */
[----:B-----5:R-:W-:-:S04]  /*16e0*/  IADD3 R10, PT, PT, R13, R14, R10 ;  /* 0x0000000e0d0a7210 */ /* 0x020fc80007ffe00a */
[----:B------:R-:W-:-:S04]  /*16f0*/  IADD3 R6, PT, PT, R19, R6, R10 ;  /* 0x0000000613067210 */ /* 0x000fc80007ffe00a */
[----:B------:R-:W-:-:S04]  /*1700*/  IADD3 R6, PT, PT, R20, R25, R6 ;  /* 0x0000001914067210 */ /* 0x000fc80007ffe006 */
[----:B------:R-:W-:-:S04]  /*1710*/  IADD3 R5, PT, PT, R24, R5, R6 ;  /* 0x0000000518057210 */ /* 0x000fc80007ffe006 */
[----:B------:R-:W-:Y:S01]  /*1720*/  IADD3 R21, PT, PT, R22, R27, R5 ;  /* 0x0000001b16157210 */ /* 0x000fe20007ffe005 */
[----:B------:R-:W-:Y:S06]  /*1730*/  @!P1 BRA `(.L_x_27) ;  /* 0xfffffffc00649947 */ /* 0x000fec000383ffff */
.L_x_26:
[----:B------:R-:W-:Y:S05]  /*1740*/  BSYNC.RECONVERGENT B2 ;  /* 0x0000000000027941 */ /* 0x000fea0003800200 */
.L_x_25:
[----:B------:R-:W-:Y:S01]  /*1750*/  IMAD.IADD R4, R9, 0x1, -R8 ;  /* 0x0000000109047824 */ /* 0x000fe200078e0a08 */
[----:B------:R-:W-:Y:S04]  /*1760*/  BSSY.RECONVERGENT B2, `(.L_x_28) ;  /* 0x000001a000027945 */ /* 0x000fe80003800200 */
[----:B------:R-:W-:-:S13]  /*1770*/  ISETP.GT.AND P1, PT, R4, 0x400, PT ;  /* 0x000004000400780c */ /* 0x000fda0003f24270 */
[----:B------:R-:W-:Y:S05]  /*1780*/  @!P1 BRA `(.L_x_29) ;  /* 0x00000000005c9947 */ /* 0x000fea0003800000 */
[----:B------:R-:W0:Y:S01]  /*1790*/  LDC.64 R6, c[0x0][0x380] ;  /* 0x0000e000ff067b82 */ /* 0x000e220000000a00 */
[C---:B------:R-:W-:Y:S01]  /*17a0*/  VIADD R11, R23.reuse, 0x400 ;  /* 0x00000400170b7836 */ /* 0x040fe20000000000 */
[----:B------:R-:W2:Y:S04]  /*17b0*/  LDG.E.CONSTANT R10, desc[UR6][R2.64+-0x400] ;  /* 0xfffc0006020a7981 */ /* 0x000ea8000c1e9900 */
[----:B------:R-:W3:Y:S04]  /*17c0*/  LDG.E.CONSTANT R12, desc[UR6][R2.64+0x400] ;  /* 0x00040006020c7981 */ /* 0x000ee8000c1e9900 */
[----:B------:R-:W4:Y:S04]  /*17d0*/  LDG.E.CONSTANT R13, desc[UR6][R2.64+0xc00] ;  /* 0x000c0006020d7981 */ /* 0x000f28000c1e9900 */
[----:B------:R-:W5:Y:S04]  /*17e0*/  LDG.E.CONSTANT R15, desc[UR6][R2.64+0x1000] ;  /* 0x00100006020f7981 */ /* 0x000f68000c1e9900 */
[----:B------:R1:W5:Y:S01]  /*17f0*/  LDG.E.CONSTANT R14, desc[UR6][R2.64+0x1400] ;  /* 0x00140006020e7981 */ /* 0x000362000c1e9900 */
[----:B0-----:R-:W-:-:S04]  /*1800*/  IMAD.WIDE.U32 R4, R23, 0x4, R6 ;  /* 0x0000000417047825 */ /* 0x001fc800078e0006 */
[----:B------:R-:W-:Y:S02]  /*1810*/  IMAD.WIDE.U32 R6, R11, 0x4, R6 ;  /* 0x000000040b067825 */ /* 0x000fe400078e0006 */
[----:B------:R-:W2:Y:S04]  /*1820*/  LDG.E.CONSTANT R4, desc[UR6][R4.64] ;  /* 0x0000000604047981 */ /* 0x000ea8000c1e9900 */
[----:B------:R-:W3:Y:S04]  /*1830*/  LDG.E.CONSTANT R11, desc[UR6][R2.64] ;  /* 0x00000006020b7981 */ /* 0x000ee8000c1e9900 */
[----:B------:R-:W4:Y:S01]  /*1840*/  LDG.E.CONSTANT R7, desc[UR6][R6.64] ;  /* 0x0000000606077981 */ /* 0x000f22000c1e9900 */
[----:B------:R-:W-:Y:S01]  /*1850*/  PLOP3.LUT P0, PT, PT, PT, PT, 0x8, 0x80 ;  /* 0x000000000080781c */ /* 0x000fe20003f0e170 */
[----:B------:R-:W-:-:S02]  /*1860*/  VIADD R8, R8, 0x800 ;  /* 0x0000080008087836 */ /* 0x000fc40000000000 */
[----:B------:R-:W-:Y:S01]  /*1870*/  VIADD R23, R23, 0x800 ;  /* 0x0000080017177836 */ /* 0x000fe20000000000 */
[----:B--2---:R-:W-:Y:S02]  /*1880*/  IADD3 R10, PT, PT, R10, R4, R21 ;  /* 0x000000040a0a7210 */ /* 0x004fe40007ffe015 */
[----:B------:R-:W-:Y:S02]  /*1890*/  IADD3 R4, P1, PT, R2, 0x2000, RZ ;  /* 0x0000200002047810 */ /* 0x000fe40007f3e0ff */
[----:B---3--:R-:W-:-:S03]  /*18a0*/  IADD3 R10, PT, PT, R12, R11, R10 ;  /* 0x0000000b0c0a7210 */ /* 0x008fc60007ffe00a */
[----:B------:R-:W-:Y:S01]  /*18b0*/  IMAD.X R5, RZ, RZ, R3, P1 ;  /* 0x000000ffff057224 */ /* 0x000fe200008e0603 */
[----:B----4-:R-:W-:Y:S01]  /*18c0*/  IADD3 R10, PT, PT, R13, R7, R10 ;  /* 0x000000070d0a7210 */ /* 0x010fe20007ffe00a */
[----:B-1----:R-:W-:Y:S02]  /*18d0*/  IMAD.MOV.U32 R2, RZ, RZ, R4 ;  /* 0x000000ffff027224 */ /* 0x002fe400078e0004 */
[----:B------:R-:W-:Y:S01]  /*18e0*/  IMAD.MOV.U32 R3, RZ, RZ, R5 ;  /* 0x000000ffff037224 */ /* 0x000fe200078e0005 */
[----:B-----5:R-:W-:-:S07]  /*18f0*/  IADD3 R21, PT, PT, R14, R15, R10 ;  /* 0x0000000f0e157210 */ /* 0x020fce0007ffe00a */
.L_x_29:
[----:B------:R-:W-:Y:S05]  /*1900*/  BSYNC.RECONVERGENT B2 ;  /* 0x0000000000027941 */ /* 0x000fea0003800200 */
.L_x_28:
[----:B------:R-:W-:-:S13]  /*1910*/  ISETP.LT.OR P0, PT, R8, R9, P0 ;  /* 0x000000090800720c */ /* 0x000fda0000701670 */
[----:B------:R-:W-:Y:S05]  /*1920*/  @!P0 BRA `(.L_x_21) ;  /* 0x0000000000208947 */ /* 0x000fea0003800000 */
[----:B------:R-:W0:Y:S01]  /*1930*/  LDC.64 R4, c[0x0][0x380] ;  /* 0x0000e000ff047b82 */ /* 0x000e220000000a00 */
[----:B------:R-:W2:Y:S04]  /*1940*/  LDG.E.CONSTANT R6, desc[UR6][R2.64+-0x400] ;  /* 0xfffc000602067981 */ /* 0x000ea8000c1e9900 */
[----:B------:R-:W3:Y:S04]  /*1950*/  LDG.E.CONSTANT R7, desc[UR6][R2.64] ;  /* 0x0000000602077981 */ /* 0x000ee8000c1e9900 */
[----:B------:R-:W3:Y:S01]  /*1960*/  LDG.E.CONSTANT R8, desc[UR6][R2.64+0x400] ;  /* 0x0004000602087981 */ /* 0x000ee2000c1e9900 */
[----:B0-----:R-:W-:-:S06]  /*1970*/  IMAD.WIDE.U32 R4, R23, 0x4, R4 ;  /* 0x0000000417047825 */ /* 0x001fcc00078e0004 */
[----:B------:R-:W2:Y:S02]  /*1980*/  LDG.E.CONSTANT R4, desc[UR6][R4.64] ;  /* 0x0000000604047981 */ /* 0x000ea4000c1e9900 */
[----:B--2---:R-:W-:-:S04]  /*1990*/  IADD3 R6, PT, PT, R6, R4, R21 ;  /* 0x0000000406067210 */ /* 0x004fc80007ffe015 */
[----:B---3--:R-:W-:-:S07]  /*19a0*/  IADD3 R21, PT, PT, R8, R7, R6 ;  /* 0x0000000708157210 */ /* 0x008fce0007ffe006 */
.L_x_21:
[----:B------:R-:W-:Y:S05]  /*19b0*/  BSYNC.RECONVERGENT B1 ;  /* 0x0000000000017941 */ /* 0x000fea0003800200 */
.L_x_19:
[----:B------:R-:W0:Y:S01]  /*19c0*/  S2R R8, SR_LANEID ;  /* 0x0000000000087919 */ /* 0x000e220000000000 */
[----:B------:R-:W1:Y:S01]  /*19d0*/  SHFL.DOWN PT, R2, R21, 0x1, 0x1f ;  /* 0x08201f0015027f89 */ /* 0x000e6200000e0000 */
[C---:B0-----:R-:W-:Y:S02]  /*19e0*/  ISETP.GT.AND P0, PT, R8.reuse, 0x1e, PT ;  /* 0x0000001e0800780c */ /* 0x041fe40003f04270 */
[----:B------:R-:W-:Y:S02]  /*19f0*/  ISETP.NE.AND P1, PT, R8, RZ, PT ;  /* 0x000000ff0800720c */ /* 0x000fe40003f25270 */
[----:B-1----:R-:W-:Y:S02]  /*1a00*/  SEL R2, R2, RZ, !P0 ;  /* 0x000000ff02027207 */ /* 0x002fe40004000000 */
[----:B------:R-:W-:-:S03]  /*1a10*/  ISETP.GT.AND P0, PT, R8, 0x1d, PT ;  /* 0x0000001d0800780c */ /* 0x000fc60003f04270 */
[----:B------:R-:W-:-:S05]  /*1a20*/  IMAD.IADD R2, R2, 0x1, R21 ;  /* 0x0000000102027824 */ /* 0x000fca00078e0215 */
[----:B------:R-:W0:Y:S01]  /*1a30*/  SHFL.DOWN PT, R3, R2, 0x2, 0x1f ;  /* 0x08401f0002037f89 */ /* 0x000e2200000e0000 */
[----:B------:R-:W-:Y:S01]  /*1a40*/  @!P1 MOV R6, 0x400 ;  /* 0x0000040000069802 */ /* 0x000fe20000000f00 */
[----:B------:R-:W1:Y:S01]  /*1a50*/  @!P1 S2R R7, SR_CgaCtaId ;  /* 0x0000000000079919 */ /* 0x000e620000008800 */
[----:B0-----:R-:W-:Y:S02]  /*1a60*/  SEL R3, R3, RZ, !P0 ;  /* 0x000000ff03037207 */ /* 0x001fe40004000000 */
[----:B------:R-:W-:-:S03]  /*1a70*/  ISETP.GT.AND P0, PT, R8, 0x1b, PT ;  /* 0x0000001b0800780c */ /* 0x000fc60003f04270 */
[----:B------:R-:W-:-:S05]  /*1a80*/  IMAD.IADD R3, R2, 0x1, R3 ;  /* 0x0000000102037824 */ /* 0x000fca00078e0203 */
[----:B------:R-:W0:Y:S01]  /*1a90*/  SHFL.DOWN PT, R4, R3, 0x4, 0x1f ;  /* 0x08801f0003047f89 */ /* 0x000e2200000e0000 */
[----:B-1----:R-:W-:Y:S02]  /*1aa0*/  @!P1 LEA R6, R7, R6, 0x18 ;  /* 0x0000000607069211 */ /* 0x002fe400078ec0ff */
[----:B0-----:R-:W-:Y:S02]  /*1ab0*/  SEL R4, R4, RZ, !P0 ;  /* 0x000000ff04047207 */ /* 0x001fe40004000000 */
[----:B------:R-:W-:-:S03]  /*1ac0*/  ISETP.GT.AND P0, PT, R8, 0x17, PT ;  /* 0x000000170800780c */ /* 0x000fc60003f04270 */
[----:B------:R-:W-:Y:S01]  /*1ad0*/  IMAD.IADD R4, R3, 0x1, R4 ;  /* 0x0000000103047824 */ /* 0x000fe200078e0204 */
[----:B------:R-:W-:-:S04]  /*1ae0*/  @!P1 SHF.R.U32.HI R3, RZ, 0x3, R0 ;  /* 0x00000003ff039819 */ /* 0x000fc80000011600 */
        /* <DEDUP_REMOVED lines=13> */
[----:B------:R-:W0:Y:S01]  /*1bc0*/  S2UR UR5, SR_CgaCtaId ;  /* 0x00000000000579c3 */ /* 0x000e220000008800 */
[----:B------:R-:W-:Y:S02]  /*1bd0*/  UMOV UR4, 0x400 ;  /* 0x0000040000047882 */ /* 0x000fe40000000000 */
[----:B0-----:R-:W-:-:S09]  /*1be0*/  ULEA UR4, UR5, UR4, 0x18 ;  /* 0x0000000405047291 */ /* 0x001fd2000f8ec0ff */
[----:B------:R-:W-:Y:S04]  /*1bf0*/  LDS R0, [UR4+0xc] ;  /* 0x00000c04ff007984 */ /* 0x000fe80008000800 */
[----:B---3--:R-:W0:Y:S04]  /*1c00*/  LDS.128 R4, [UR4+0x10] ;  /* 0x00001004ff047984 */ /* 0x008e280008000c00 */
[----:B------:R-:W1:Y:S01]  /*1c10*/  LDS.64 R8, [UR4+0x20] ;  /* 0x00002004ff087984 */ /* 0x000e620008000a00 */
[----:B0-----:R-:W-:-:S04]  /*1c20*/  IADD3 R0, PT, PT, R4, R0, R3 ;  /* 0x0000000004007210 */ /* 0x001fc80007ffe003 */
[----:B------:R-:W-:-:S04]  /*1c30*/  IADD3 R0, PT, PT, R6, R0, R5 ;  /* 0x0000000006007210 */ /* 0x000fc80007ffe005 */
[----:B-1----:R-:W-:-:S05]  /*1c40*/  IADD3 R0, PT, PT, R8, R0, R7 ;  /* 0x0000000008007210 */ /* 0x002fca0007ffe007 */
[----:B------:R-:W-:Y:S01]  /*1c50*/  IMAD.IADD R3, R0, 0x1, R9 ;  /* 0x0000000100037824 */ /* 0x000fe200078e0209 */
[----:B------:R-:W-:Y:S06]  /*1c60*/  BRA `(.L_x_17) ;  /* 0x0000001c00307947 */ /* 0x000fec0003800000 */
.L_x_2:
        /* <DEDUP_REMOVED lines=12> */
.L_x_32:
[----:B------:R-:W-:Y:S05]  /*1d30*/  BSYNC.RECONVERGENT B1 ;  /* 0x0000000000017941 */ /* 0x000fea0003800200 */
.L_x_31:
        /* <DEDUP_REMOVED lines=16> */
.L_x_37:
        /* <DEDUP_REMOVED lines=9> */
.L_x_36:
[----:B------:R-:W-:Y:S05]  /*1ed0*/  BSYNC.RECONVERGENT B2 ;  /* 0x0000000000027941 */ /* 0x000fea0003800200 */
.L_x_35:
        /* <DEDUP_REMOVED lines=8> */
.L_x_40:
        /* <DEDUP_REMOVED lines=35> */
.L_x_39:
[----:B------:R-:W-:Y:S05]  /*2190*/  BSYNC.RECONVERGENT B2 ;  /* 0x0000000000027941 */ /* 0x000fea0003800200 */
.L_x_38:
        /* <DEDUP_REMOVED lines=22> */
.L_x_42:
[----:B------:R-:W-:Y:S05]  /*2300*/  BSYNC.RECONVERGENT B2 ;  /* 0x0000000000027941 */ /* 0x000fea0003800200 */
.L_x_41:
        /* <DEDUP_REMOVED lines=10> */
.L_x_34:
[----:B------:R-:W-:Y:S05]  /*23b0*/  BSYNC.RECONVERGENT B1 ;  /* 0x0000000000017941 */ /* 0x000fea0003800200 */
.L_x_33:
        /* <DEDUP_REMOVED lines=38> */
[----:B------:R-:W0:Y:S04]  /*2620*/  LDS.128 R4, [UR4+0x10] ;  /* 0x00001004ff047984 */ /* 0x000e280008000c00 */
[----:B------:R-:W1:Y:S01]  /*2630*/  LDS.64 R8, [UR4+0x20] ;  /* 0x00002004ff087984 */ /* 0x000e620008000a00 */
[----:B0-----:R-:W-:-:S04]  /*2640*/  IADD3 R0, PT, PT, R4, R0, R3 ;  /* 0x0000000004007210 */ /* 0x001fc80007ffe003 */
[----:B------:R-:W-:-:S04]  /*2650*/  IADD3 R0, PT, PT, R6, R0, R5 ;  /* 0x0000000006007210 */ /* 0x000fc80007ffe005 */
[----:B-1----:R-:W-:-:S05]  /*2660*/  IADD3 R0, PT, PT, R8, R0, R7 ;  /* 0x0000000008007210 */ /* 0x002fca0007ffe007 */
[----:B--2---:R-:W-:Y:S01]  /*2670*/  IMAD.IADD R3, R0, 0x1, R9 ;  /* 0x0000000100037824 */ /* 0x004fe200078e0209 */
[----:B------:R-:W-:Y:S06]  /*2680*/  BRA `(.L_x_17) ;  /* 0x0000001000a87947 */ /* 0x000fec0003800000 */
.L_x_43:
        /* <DEDUP_REMOVED lines=16> */
[----:B------:R-:W1:Y:S02]  /*2790*/  SHFL.DOWN PT, R2, R3, 0x2, R7 ;  /* 0x0840000003027989 */ /* 0x000e6400000e0007 */
[----:B-1----:R-:W-:Y:S02]  /*27a0*/  SEL R2, R2, RZ, !P0 ;  /* 0x000000ff02027207 */ /* 0x002fe40004000000 */
[----:B------:R-:W-:-:S03]  /*27b0*/  ISETP.GT.AND P0, PT, R8, R7, PT ;  /* 0x000000070800720c */ /* 0x000fc60003f04270 */
[----:B------:R-:W-:Y:S01]  /*27c0*/  IMAD.IADD R2, R3, 0x1, R2 ;  /* 0x0000000103027824 */ /* 0x000fe200078e0202 */
[----:B------:R-:W-:-:S04]  /*27d0*/  @!P1 SHF.R.U32.HI R3, RZ, 0x3, R9 ;  /* 0x00000003ff039819 */ /* 0x000fc80000011609 */
[----:B------:R-:W1:Y:S02]  /*27e0*/  SHFL.DOWN PT, R4, R2, 0x4, R7 ;  /* 0x0880000002047989 */ /* 0x000e6400000e0007 */
[----:B-1----:R-:W-:Y:S01]  /*27f0*/  SEL R5, R4, RZ, !P0 ;  /* 0x000000ff04057207 */ /* 0x002fe20004000000 */
[C---:B------:R-:W-:Y:S02]  /*2800*/  VIADD R4, R6.reuse, 0x8 ;  /* 0x0000000806047836 */ /* 0x040fe40000000000 */
[----:B------:R-:W-:Y:S02]  /*2810*/  VIADD R6, R6, 0x10 ;  /* 0x0000001006067836 */ /* 0x000fe40000000000 */
[----:B------:R-:W-:Y:S01]  /*2820*/  IMAD.IADD R5, R2, 0x1, R5 ;  /* 0x0000000102057824 */ /* 0x000fe200078e0205 */
[----:B------:R-:W-:Y:S02]  /*2830*/  ISETP.GT.AND P0, PT, R4, R7, PT ;  /* 0x000000070400720c */ /* 0x000fe40003f04270 */
[----:B------:R-:W-:-:S02]  /*2840*/  @!P1 MOV R4, 0x400 ;  /* 0x0000040000049802 */ /* 0x000fc40000000f00 */
[----:B------:R-:W1:Y:S02]  /*2850*/  SHFL.DOWN PT, R0, R5, 0x8, R7 ;  /* 0x0900000005007989 */ /* 0x000e6400000e0007 */
[----:B0-----:R-:W-:Y:S02]  /*2860*/  @!P1 LEA R11, R11, R4, 0x18 ;  /* 0x000000040b0b9211 */ /* 0x001fe400078ec0ff */
[----:B------:R-:W-:-:S05]  /*2870*/  @!P1 LOP3.LUT R4, R3, 0x7c, RZ, 0xc0, !PT ;  /* 0x0000007c03049812 */ /* 0x000fca00078ec0ff */
[----:B------:R-:W-:Y:S01]  /*2880*/  @!P1 IMAD.IADD R4, R4, 0x1, R11 ;  /* 0x0000000104049824 */ /* 0x000fe200078e020b */
[----:B-1----:R-:W-:Y:S02]  /*2890*/  SEL R0, R0, RZ, !P0 ;  /* 0x000000ff00007207 */ /* 0x002fe40004000000 */
        /* <DEDUP_REMOVED lines=15> */
[----:B-1----:R-:W0:Y:S04]  /*2990*/  LDS.128 R4, [UR4+0x10] ;  /* 0x00001004ff047984 */ /* 0x002e280008000c00 */
        /* <DEDUP_REMOVED lines=18> */
.L_x_30:
[----:B------:R-:W0:Y:S01]  /*2ac0*/  S2R R0, SR_TID.X ;  /* 0x0000000000007919 */ /* 0x000e220000002100 */
[----:B------:R-:W0:Y:S02]  /*2ad0*/  LDC.64 R2, c[0x0][0x380] ;  /* 0x0000e000ff027b82 */ /* 0x000e240000000a00 */
[----:B0-----:R-:W-:-:S05]  /*2ae0*/  IMAD.WIDE.U32 R2, R0, 0x4, R2 ;  /* 0x0000000400027825 */ /* 0x001fca00078e0002 */
[----:B------:R-:W2:Y:S04]  /*2af0*/  LDG.E.CONSTANT R19, desc[UR6][R2.64] ;  /* 0x0000000602137981 */ /* 0x000ea8000c1e9900 */
[----:B------:R-:W2:Y:S04]  /*2b00*/  LDG.E.CONSTANT R4, desc[UR6][R2.64+0x400] ;  /* 0x0004000602047981 */ /* 0x000ea8000c1e9900 */
[----:B------:R-:W2:Y:S04]  /*2b10*/  LDG.E.CONSTANT R5, desc[UR6][R2.64+0x800] ;  /* 0x0008000602057981 */ /* 0x000ea8000c1e9900 */
[----:B------:R-:W3:Y:S04]  /*2b20*/  LDG.E.CONSTANT R6, desc[UR6][R2.64+0xc00] ;  /* 0x000c000602067981 */ /* 0x000ee8000c1e9900 */
[----:B------:R-:W3:Y:S04]  /*2b30*/  LDG.E.CONSTANT R7, desc[UR6][R2.64+0x1000] ;  /* 0x0010000602077981 */ /* 0x000ee8000c1e9900 */
[----:B------:R-:W4:Y:S04]  /*2b40*/  LDG.E.CONSTANT R8, desc[UR6][R2.64+0x1400] ;  /* 0x0014000602087981 */ /* 0x000f28000c1e9900 */
[----:B------:R-:W4:Y:S04]  /*2b50*/  LDG.E.CONSTANT R9, desc[UR6][R2.64+0x1800] ;  /* 0x0018000602097981 */ /* 0x000f28000c1e9900 */
[----:B------:R-:W5:Y:S04]  /*2b60*/  LDG.E.CONSTANT R10, desc[UR6][R2.64+0x1c00] ;  /* 0x001c0006020a7981 */ /* 0x000f68000c1e9900 */
[----:B------:R-:W5:Y:S04]  /*2b70*/  LDG.E.CONSTANT R11, desc[UR6][R2.64+0x2000] ;  /* 0x00200006020b7981 */ /* 0x000f68000c1e9900 */
[----:B------:R-:W5:Y:S04]  /*2b80*/  LDG.E.CONSTANT R12, desc[UR6][R2.64+0x2400] ;  /* 0x00240006020c7981 */ /* 0x000f68000c1e9900 */
[----:B------:R-:W5:Y:S04]  /*2b90*/  LDG.E.CONSTANT R13, desc[UR6][R2.64+0x2800] ;  /* 0x00280006020d7981 */ /* 0x000f68000c1e9900 */
[----:B------:R-:W5:Y:S04]  /*2ba0*/  LDG.E.CONSTANT R14, desc[UR6][R2.64+0x2c00] ;  /* 0x002c0006020e7981 */ /* 0x000f68000c1e9900 */
[----:B------:R-:W5:Y:S04]  /*2bb0*/  LDG.E.CONSTANT R15, desc[UR6][R2.64+0x3000] ;  /* 0x00300006020f7981 */ /* 0x000f68000c1e9900 */
[----:B------:R-:W5:Y:S04]  /*2bc0*/  LDG.E.CONSTANT R16, desc[UR6][R2.64+0x3400] ;  /* 0x0034000602107981 */ /* 0x000f68000c1e9900 */
[----:B------:R-:W5:Y:S04]  /*2bd0*/  LDG.E.CONSTANT R17, desc[UR6][R2.64+0x3800] ;  /* 0x0038000602117981 */ /* 0x000f68000c1e9900 */
[----:B------:R-:W5:Y:S01]  /*2be0*/  LDG.E.CONSTANT R18, desc[UR6][R2.64+0x3c00] ;  /* 0x003c000602127981 */ /* 0x000f62000c1e9900 */
[----:B------:R-:W-:-:S02]  /*2bf0*/  ISETP.GE.U32.AND P0, PT, R20, 0x2000, PT ;  /* 0x000020001400780c */ /* 0x000fc40003f06070 */
[----:B--2---:R-:W-:-:S04]  /*2c00*/  IADD3 R4, PT, PT, R5, R4, R19 ;  /* 0x0000000405047210 */ /* 0x004fc80007ffe013 */
[----:B---3--:R-:W-:-:S04]  /*2c10*/  IADD3 R4, PT, PT, R7, R6, R4 ;  /* 0x0000000607047210 */ /* 0x008fc80007ffe004 */
[----:B----4-:R-:W-:-:S04]  /*2c20*/  IADD3 R4, PT, PT, R9, R8, R4 ;  /* 0x0000000809047210 */ /* 0x010fc80007ffe004 */
[----:B-----5:R-:W-:Y:S01]  /*2c30*/  IADD3 R4, PT, PT, R11, R10, R4 ;  /* 0x0000000a0b047210 */ /* 0x020fe20007ffe004 */
[----:B------:R-:W-:-:S03]  /*2c40*/  IMAD.MOV.U32 R11, RZ, RZ, 0x1000 ;  /* 0x00001000ff0b7424 */ /* 0x000fc600078e00ff */
[----:B------:R-:W-:-:S04]  /*2c50*/  IADD3 R4, PT, PT, R13, R12, R4 ;  /* 0x0000000c0d047210 */ /* 0x000fc80007ffe004 */
[----:B------:R-:W-:-:S04]  /*2c60*/  IADD3 R4, PT, PT, R15, R14, R4 ;  /* 0x0000000e0f047210 */ /* 0x000fc80007ffe004 */
[----:B------:R-:W-:-:S05]  /*2c70*/  IADD3 R17, PT, PT, R17, R16, R4 ;  /* 0x0000001011117210 */ /* 0x000fca0007ffe004 */
[----:B------:R-:W-:Y:S01]  /*2c80*/  IMAD.IADD R8, R18, 0x1, R17 ;  /* 0x0000000112087824 */ /* 0x000fe200078e0211 */
[----:B------:R-:W-:Y:S06]  /*2c90*/  @!P0 BRA `(.L_x_44) ;  /* 0x00000000008c8947 */ /* 0x000fec0003800000 */
[----:B------:R-:W0:Y:S01]  /*2ca0*/  LDC R7, c[0x0][0x390] ;  /* 0x0000e400ff077b82 */ /* 0x000e220000000800 */
[----:B------:R-:W-:Y:S02]  /*2cb0*/  VIADD R6, R20, 0xfffff000 ;  /* 0xfffff00014067836 */ /* 0x000fe40000000000 */
[----:B------:R-:W-:-:S07]  /*2cc0*/  IMAD.MOV.U32 R11, RZ, RZ, 0x1000 ;  /* 0x00001000ff0b7424 */ /* 0x000fce00078e00ff */
.L_x_46:
[----:B------:R-:W-:-:S05]  /*2cd0*/  IMAD.WIDE R4, R11, 0x4, R2 ;  /* 0x000000040b047825 */ /* 0x000fca00078e0202 */
        /* <DEDUP_REMOVED lines=16> */
[----:B--2---:R-:W-:-:S04]  /*2de0*/  IADD3 R18, PT, PT, R18, R19, R8 ;  /* 0x0000001312127210 */ /* 0x004fc80007ffe008 */
[----:B---3--:R-:W-:Y:S01]  /*2df0*/  IADD3 R18, PT, PT, R21, R20, R18 ;  /* 0x0000001415127210 */ /* 0x008fe20007ffe012 */
[----:B0-----:R-:W-:-:S04]  /*2e00*/  IMAD.MOV.U32 R20, RZ, RZ, R7 ;  /* 0x000000ffff147224 */ /* 0x001fc800078e0007 */
[----:B------:R-:W-:Y:S01]  /*2e10*/  IMAD.IADD R8, R20, 0x1, -R11 ;  /* 0x0000000114087824 */ /* 0x000fe200078e0a0b */
[----:B----4-:R-:W-:-:S04]  /*2e20*/  IADD3 R18, PT, PT, R23, R22, R18 ;  /* 0x0000001617127210 */ /* 0x010fc80007ffe012 */
[----:B------:R-:W-:Y:S02]  /*2e30*/  ISETP.GE.AND P0, PT, R8, 0x1000, PT ;  /* 0x000010000800780c */ /* 0x000fe40003f06270 */
[----:B-----5:R-:W-:-:S04]  /*2e40*/  IADD3 R18, PT, PT, R25, R24, R18 ;  /* 0x0000001819127210 */ /* 0x020fc80007ffe012 */
[----:B------:R-:W-:-:S04]  /*2e50*/  IADD3 R14, PT, PT, R14, R17, R18 ;  /* 0x000000110e0e7210 */ /* 0x000fc80007ffe012 */
[----:B------:R-:W-:-:S04]  /*2e60*/  IADD3 R12, PT, PT, R15, R12, R14 ;  /* 0x0000000c0f0c7210 */ /* 0x000fc80007ffe00e */
[----:B------:R-:W-:-:S04]  /*2e70*/  IADD3 R10, PT, PT, R10, R13, R12 ;  /* 0x0000000d0a0a7210 */ /* 0x000fc80007ffe00c */
[----:B------:R-:W-:Y:S01]  /*2e80*/  IADD3 R8, PT, PT, R16, R9, R10 ;  /* 0x0000000910087210 */ /* 0x000fe20007ffe00a */
[----:B------:R-:W-:Y:S06]  /*2e90*/  @!P0 BRA `(.L_x_45) ;  /* 0x0000000400fc8947 */ /* 0x000fec0003800000 */
[----:B------:R-:W-:-:S05]  /*2ea0*/  VIADD R11, R11, 0x1000 ;  /* 0x000010000b0b7836 */ /* 0x000fca0000000000 */
[----:B------:R-:W-:-:S13]  /*2eb0*/  ISETP.GT.AND P0, PT, R11, R6, PT ;  /* 0x000000060b00720c */ /* 0x000fda0003f04270 */
[----:B------:R-:W-:Y:S05]  /*2ec0*/  @!P0 BRA `(.L_x_46) ;  /* 0xfffffffc00808947 */ /* 0x000fea000383ffff */
.L_x_44:
        /* <DEDUP_REMOVED lines=20> */
.L_x_50:
        /* <DEDUP_REMOVED lines=8> */
.L_x_49:
[----:B------:R-:W-:Y:S05]  /*3090*/  BSYNC.RECONVERGENT B2 ;  /* 0x0000000000027941 */ /* 0x000fea0003800200 */
.L_x_48:
        /* <DEDUP_REMOVED lines=16> */
.L_x_53:
        /* <DEDUP_REMOVED lines=20> */
[----:B------:R-:W5:Y:S04]  /*32e0*/  LDG.E.CONSTANT R22, desc[UR6][R2.64+0x2400] ;  /* 0x0024000602167981 */ /* 0x000f68000c1e9900 */
[----:B------:R0:W5:Y:S04]  /*32f0*/  LDG.E.CONSTANT R5, desc[UR6][R4.64] ;  /* 0x0000000604057981 */ /* 0x000168000c1e9900 */
        /* <DEDUP_REMOVED lines=17> */
.L_x_52:
[----:B------:R-:W-:Y:S05]  /*3410*/  BSYNC.RECONVERGENT B2 ;  /* 0x0000000000027941 */ /* 0x000fea0003800200 */
.L_x_51:
        /* <DEDUP_REMOVED lines=10> */
[----:B------:R-:W5:Y:S01]  /*34c0*/  LDG.E.CONSTANT R16, desc[UR6][R2.64+0x1400] ;  /* 0x0014000602107981 */ /* 0x000f62000c1e9900 */
[----:B0-----:R-:W-:-:S04]  /*34d0*/  IMAD.WIDE.U32 R4, R11, 0x4, R6 ;  /* 0x000000040b047825 */ /* 0x001fc800078e0006 */
[----:B------:R-:W-:Y:S02]  /*34e0*/  IMAD.WIDE.U32 R6, R13, 0x4, R6 ;  /* 0x000000040d067825 */ /* 0x000fe400078e0006 */
[----:B------:R0:W2:Y:S04]  /*34f0*/  LDG.E.CONSTANT R5, desc[UR6][R4.64] ;  /* 0x0000000604057981 */ /* 0x0000a8000c1e9900 */
[----:B------:R1:W3:Y:S04]  /*3500*/  LDG.E.CONSTANT R13, desc[UR6][R2.64] ;  /* 0x00000006020d7981 */ /* 0x0002e8000c1e9900 */
[----:B------:R-:W4:Y:S01]  /*3510*/  LDG.E.CONSTANT R7, desc[UR6][R6.64] ;  /* 0x0000000606077981 */ /* 0x000f22000c1e9900 */
[----:B0-----:R-:W-:Y:S01]  /*3520*/  IADD3 R4, P1, PT, R2, 0x2000, RZ ;  /* 0x0000200002047810 */ /* 0x001fe20007f3e0ff */
[----:B------:R-:W-:Y:S01]  /*3530*/  VIADD R10, R10, 0x800 ;  /* 0x000008000a0a7836 */ /* 0x000fe20000000000 */
[----:B------:R-:W-:Y:S01]  /*3540*/  PLOP3.LUT P0, PT, PT, PT, PT, 0x8, 0x80 ;  /* 0x000000000080781c */ /* 0x000fe20003f0e170 */
[----:B------:R-:W-:-:S02]  /*3550*/  VIADD R11, R11, 0x800 ;  /* 0x000008000b0b7836 */ /* 0x000fc40000000000 */
[----:B-1----:R-:W-:Y:S01]  /*3560*/  IMAD.MOV.U32 R2, RZ, RZ, R4 ;  /* 0x000000ffff027224 */ /* 0x002fe200078e0004 */
[----:B--2---:R-:W-:-:S04]  /*3570*/  IADD3 R12, PT, PT, R12, R5, R8 ;  /* 0x000000050c0c7210 */ /* 0x004fc80007ffe008 */
[----:B---3--:R-:W-:Y:S01]  /*3580*/  IADD3 R12, PT, PT, R14, R13, R12 ;  /* 0x0000000d0e0c7210 */ /* 0x008fe20007ffe00c */
[----:B------:R-:W-:-:S03]  /*3590*/  IMAD.X R5, RZ, RZ, R3, P1 ;  /* 0x000000ffff057224 */ /* 0x000fc600008e0603 */
[----:B----4-:R-:W-:Y:S01]  /*35a0*/  IADD3 R12, PT, PT, R15, R7, R12 ;  /* 0x000000070f0c7210 */ /* 0x010fe20007ffe00c */
[----:B------:R-:W-:-:S03]  /*35b0*/  IMAD.MOV.U32 R3, RZ, RZ, R5 ;  /* 0x000000ffff037224 */ /* 0x000fc600078e0005 */
[----:B-----5:R-:W-:-:S07]  /*35c0*/  IADD3 R8, PT, PT, R16, R17, R12 ;  /* 0x0000001110087210 */ /* 0x020fce0007ffe00c */
.L_x_55:
[----:B------:R-:W-:Y:S05]  /*35d0*/  BSYNC.RECONVERGENT B2 ;  /* 0x0000000000027941 */ /* 0x000fea0003800200 */
.L_x_54:
        /* <DEDUP_REMOVED lines=10> */
.L_x_47:
[----:B------:R-:W-:Y:S05]  /*3680*/  BSYNC.RECONVERGENT B1 ;  /* 0x0000000000017941 */ /* 0x000fea0003800200 */
.L_x_45:
[----:B------:R-:W0:Y:S01]  /*3690*/  S2R R9, SR_LANEID ;  /* 0x0000000000097919 */ /* 0x000e220000000000 */
[----:B------:R-:W1:Y:S01]  /*36a0*/  SHFL.DOWN PT, R2, R8, 0x1, 0x1f ;  /* 0x08201f0008027f89 */ /* 0x000e6200000e0000 */
[C---:B0-----:R-:W-:Y:S02]  /*36b0*/  ISETP.GT.AND P0, PT, R9.reuse, 0x1e, PT ;  /* 0x0000001e0900780c */ /* 0x041fe40003f04270 */
[C---:B------:R-:W-:Y:S02]  /*36c0*/  ISETP.NE.AND P1, PT, R9.reuse, RZ, PT ;  /* 0x000000ff0900720c */ /* 0x040fe40003f25270 */
        /* <DEDUP_REMOVED lines=37> */
[----:B0-----:R-:W-:-:S07]  /*3920*/  IMAD.IADD R3, R0, 0x1, R9 ;  /* 0x0000000100037824 */ /* 0x001fce00078e0209 */
.L_x_17:
[----:B------:R-:W-:Y:S05]  /*3930*/  BSYNC.RECONVERGENT B0 ;  /* 0x0000000000007941 */ /* 0x000fea0003800200 */
.L_x_1:
[----:B------:R-:W-:Y:S05]  /*3940*/  @P0 EXIT ;  /* 0x000000000000094d */ /* 0x000fea0003800000 */
[----:B-1----:R-:W1:Y:S01]  /*3950*/  LDC.64 R4, c[0x0][0x388] ;  /* 0x0000e200ff047b82 */ /* 0x002e620000000a00 */
[----:B------:R-:W0:Y:S02]  /*3960*/  LDCU UR4, c[0x0][0x398] ;  /* 0x00007300ff0477ac */ /* 0x000e240008000800 */
[----:B0-234-:R-:W-:-:S05]  /*3970*/  VIADD R3, R3, UR4 ;  /* 0x0000000403037c36 */ /* 0x01dfca0008000000 */
[----:B-1----:R-:W-:Y:S01]  /*3980*/  STG.E desc[UR6][R4.64], R3 ;  /* 0x0000000304007986 */ /* 0x002fe2000c101906 */
[----:B------:R-:W-:Y:S05]  /*3990*/  EXIT ;  /* 0x000000000000794d */ /* 0x000fea0003800000 */
.L_x_56:
[----:B------:R-:W-:-:S00]  /*39a0*/  BRA `(.L_x_56) ;  /* 0xfffffffc00fc7947 */ /* 0x000fc0000383ffff */
[----:B------:R-:W-:-:S00]  /*39b0*/  NOP ;  /* 0x0000000000007918 */ /* 0x000fc00000000000 */
        /* <DEDUP_REMOVED lines=12> */
.L_x_305:


//--------------------- .text._ZN3cub18CUB_300001_SM_10006detail6reduce18DeviceReduceKernelINS2_10policy_hubIjyN4cuda3std3__44plusIjEEE10Policy1000EN6thrust24THRUST_300001_SM_1000_NS10device_ptrIjEEyS9_jNS7_10__identityEEEvT0_PT3_T1_NS0_13GridEvenShareISK_EET2_T4_ --------------------------
	.section	.text._ZN3cub18CUB_300001_SM_10006detail6reduce18DeviceReduceKernelINS2_10policy_hubIjyN4cuda3std3__44plusIjEEE10Policy1000EN6thrust24THRUST_300001_SM_1000_NS10device_ptrIjEEyS9_jNS7_10__identityEEEvT0_PT3_T1_NS0_13GridEvenShareISK_EET2_T4_,"ax",@progbits
	.align	128
        .global         _ZN3cub18CUB_300001_SM_10006detail6reduce18DeviceReduceKernelINS2_10policy_hubIjyN4cuda3std3__44plusIjEEE10Policy1000EN6thrust24THRUST_300001_SM_1000_NS10device_ptrIjEEyS9_jNS7_10__identityEEEvT0_PT3_T1_NS0_13GridEvenShareISK_EET2_T4_
        .type           _ZN3cub18CUB_300001_SM_10006detail6reduce18DeviceReduceKernelINS2_10policy_hubIjyN4cuda3std3__44plusIjEEE10Policy1000EN6thrust24THRUST_300001_SM_1000_NS10device_ptrIjEEyS9_jNS7_10__identityEEEvT0_PT3_T1_NS0_13GridEvenShareISK_EET2_T4_,@function
        .size           _ZN3cub18CUB_300001_SM_10006detail6reduce18DeviceReduceKernelINS2_10policy_hubIjyN4cuda3std3__44plusIjEEE10Policy1000EN6thrust24THRUST_300001_SM_1000_NS10device_ptrIjEEyS9_jNS7_10__identityEEEvT0_PT3_T1_NS0_13GridEvenShareISK_EET2_T4_,(.L_x_306 - _ZN3cub18CUB_300001_SM_10006detail6reduce18DeviceReduceKernelINS2_10policy_hubIjyN4cuda3std3__44plusIjEEE10Policy1000EN6thrust24THRUST_300001_SM_1000_NS10device_ptrIjEEyS9_jNS7_10__identityEEEvT0_PT3_T1_NS0_13GridEvenShareISK_EET2_T4_)
        .other          _ZN3cub18CUB_300001_SM_10006detail6reduce18DeviceReduceKernelINS2_10policy_hubIjyN4cuda3std3__44plusIjEEE10Policy1000EN6thrust24THRUST_300001_SM_1000_NS10device_ptrIjEEyS9_jNS7_10__identityEEEvT0_PT3_T1_NS0_13GridEvenShareISK_EET2_T4_,@"STO_CUDA_ENTRY STV_DEFAULT"
_ZN3cub18CUB_300001_SM_10006detail6reduce18DeviceReduceKernelINS2_10policy_hubIjyN4cuda3std3__44plusIjEEE10Policy1000EN6thrust24THRUST_300001_SM_1000_NS10device_ptrIjEEyS9_jNS7_10__identityEEEvT0_PT3_T1_NS0_13GridEvenShareISK_EET2_T4_:
.text._ZN3cub18CUB_300001_SM_10006detail6reduce18DeviceReduceKernelINS2_10policy_hubIjyN4cuda3std3__44plusIjEEE10Policy1000EN6thrust24THRUST_300001_SM_1000_NS10device_ptrIjEEyS9_jNS7_10__identityEEEvT0_PT3_T1_NS0_13GridEvenShareISK_EET2_T4_:
[----:B------:R-:W-:Y:S08]  /*0000*/  LDC R1, c[0x0][0x37c] ;  /* 0x0000df00ff017b82 */ /* 0x000ff00000000800 */
[----:B------:R-:W0:Y:S01]  /*0010*/  S2UR UR16, SR_CTAID.X ;  /* 0x00000000001079c3 */ /* 0x000e220000002500 */
[----:B------:R-:W1:Y:S01]  /*0020*/  LDCU.64 UR8, c[0x0][0x3b8] ;  /* 0x00007700ff0877ac */ /* 0x000e620008000a00 */
[----:B------:R-:W-:Y:S01]  /*0030*/  BSSY.RECONVERGENT B0, `(.L_x_57) ;  /* 0x0000201000007945 */ /* 0x000fe20003800200 */
[----:B------:R-:W2:Y:S01]  /*0040*/  LDCU UR5, c[0x0][0x3c0] ;  /* 0x00007800ff0577ac */ /* 0x000ea20008000800 */
[----:B------:R-:W3:Y:S01]  /*0050*/  LDCU.64 UR14, c[0x0][0x358] ;  /* 0x00006b00ff0e77ac */ /* 0x000ee20008000a00 */
[----:B-1----:R-:W-:-:S02]  /*0060*/  IMAD.U32 R2, RZ, RZ, UR8 ;  /* 0x00000008ff027e24 */ /* 0x002fc4000f8e00ff */
[----:B------:R-:W-:Y:S01]  /*0070*/  IMAD.U32 R3, RZ, RZ, UR9 ;  /* 0x00000009ff037e24 */ /* 0x000fe2000f8e00ff */
[----:B--2---:R-:W-:Y:S02]  /*0080*/  USHF.L.U32 UR5, UR5, 0xc, URZ ;  /* 0x0000000c05057899 */ /* 0x004fe400080006ff */
[----:B0-----:R-:W-:Y:S02]  /*0090*/  USHF.L.U32 UR7, UR16, 0xc, URZ ;  /* 0x0000000c10077899 */ /* 0x001fe400080006ff */
[----:B------:R-:W-:-:S04]  /*00a0*/  USHF.R.S32.HI UR4, URZ, 0x1f, UR5 ;  /* 0x0000001fff047899 */ /* 0x000fc80008011405 */
[----:B------:R-:W-:-:S04]  /*00b0*/  IADD3 R23, P1, PT, R2, -UR7, RZ ;  /* 0x8000000702177c10 */ /* 0x000fc8000ff3e0ff */
[----:B------:R-:W-:Y:S02]  /*00c0*/  ISETP.GT.U32.AND P0, PT, R23, 0xfff, PT ;  /* 0x00000fff1700780c */ /* 0x000fe40003f04070 */
[----:B------:R-:W-:-:S04]  /*00d0*/  IADD3.X R22, PT, PT, R3, -0x1, RZ, P1, !PT ;  /* 0xffffffff03167810 */ /* 0x000fc80000ffe4ff */
[----:B------:R-:W-:-:S13]  /*00e0*/  ISETP.GT.U32.AND.EX P0, PT, R22, RZ, PT, P0 ;  /* 0x000000ff1600720c */ /* 0x000fda0003f04100 */
[----:B---3--:R-:W-:Y:S05]  /*00f0*/  @P0 BRA `(.L_x_58) ;  /* 0x0000000c00ac0947 */ /* 0x008fea0003800000 */
[----:B------:R-:W0:Y:S01]  /*0100*/  S2R R3, SR_TID.X ;  /* 0x0000000000037919 */ /* 0x000e220000002100 */
[----:B------:R-:W-:Y:S01]  /*0110*/  VIADD R0, R2, -UR7 ;  /* 0x8000000702007c36 */ /* 0x000fe20008000000 */
[----:B------:R-:W-:Y:S01]  /*0120*/  BSSY.RECONVERGENT B1, `(.L_x_59) ;  /* 0x000000a000017945 */ /* 0x000fe20003800200 */
[----:B------:R-:W-:-:S03]  /*0130*/  IMAD.MOV.U32 R4, RZ, RZ, RZ ;  /* 0x000000ffff047224 */ /* 0x000fc600078e00ff */
[----:B0-----:R-:W-:Y:S01]  /*0140*/  ISETP.GE.AND P0, PT, R3, R0, PT ;  /* 0x000000000300720c */ /* 0x001fe20003f06270 */
[----:B------:R-:W-:-:S12]  /*0150*/  IMAD.MOV.U32 R5, RZ, RZ, R3 ;  /* 0x000000ffff057224 */ /* 0x000fd800078e0003 */
[----:B------:R-:W-:Y:S05]  /*0160*/  @P0 BRA `(.L_x_60) ;  /* 0x0000000000140947 */ /* 0x000fea0003800000 */
[----:B------:R-:W0:Y:S01]  /*0170*/  LDC.64 R6, c[0x0][0x380] ;  /* 0x0000e000ff067b82 */ /* 0x000e220000000a00 */
[----:B------:R-:W-:-:S04]  /*0180*/  VIADD R5, R3, UR7 ;  /* 0x0000000703057c36 */ /* 0x000fc80008000000 */
[----:B0-----:R-:W-:-:S05]  /*0190*/  IMAD.WIDE.U32 R6, R5, 0x4, R6 ;  /* 0x0000000405067825 */ /* 0x001fca00078e0006 */
[----:B------:R0:W5:Y:S01]  /*01a0*/  LDG.E R4, desc[UR14][R6.64] ;  /* 0x0000000e06047981 */ /* 0x000162000c1e1900 */
[----:B------:R-:W-:-:S07]  /*01b0*/  VIADD R5, R3, 0x100 ;  /* 0x0000010003057836 */ /* 0x000fce0000000000 */
.L_x_60:
[----:B------:R-:W-:Y:S05]  /*01c0*/  BSYNC.RECONVERGENT B1 ;  /* 0x0000000000017941 */ /* 0x000fea0003800200 */
.L_x_59:
[----:B------:R-:W-:Y:S01]  /*01d0*/  ISETP.GE.AND P0, PT, R5, R0, PT ;  /* 0x000000000500720c */ /* 0x000fe20003f06270 */
[----:B------:R-:W-:-:S12]  /*01e0*/  BSSY.RECONVERGENT B1, `(.L_x_61) ;  /* 0x000006c000017945 */ /* 0x000fd80003800200 */
[----:B------:R-:W-:Y:S05]  /*01f0*/  @P0 BRA `(.L_x_62) ;  /* 0x0000000400a80947 */ /* 0x000fea0003800000 */
[----:B0-----:R-:W-:Y:S01]  /*0200*/  LOP3.LUT R7, RZ, R5, RZ, 0x33, !PT ;  /* 0x00000005ff077212 */ /* 0x001fe200078e33ff */
[----:B------:R-:W-:Y:S03]  /*0210*/  BSSY.RECONVERGENT B2, `(.L_x_63) ;  /* 0x0000030000027945 */ /* 0x000fe60003800200 */
[----:B------:R-:W-:-:S04]  /*0220*/  IADD3 R7, PT, PT, R2, -UR7, R7 ;  /* 0x8000000702077c10 */ /* 0x000fc8000fffe007 */
[C---:B------:R-:W-:Y:S02]  /*0230*/  ISETP.GE.U32.AND P1, PT, R7.reuse, 0xf00, PT ;  /* 0x00000f000700780c */ /* 0x040fe40003f26070 */
[----:B------:R-:W-:-:S04]  /*0240*/  LEA.HI R2, R7, 0x1, RZ, 0x18 ;  /* 0x0000000107027811 */ /* 0x000fc800078fc0ff */
[----:B------:R-:W-:-:S04]  /*0250*/  LOP3.LUT R21, R2, 0xf, RZ, 0xc0, !PT ;  /* 0x0000000f02157812 */ /* 0x000fc800078ec0ff */
[----:B------:R-:W-:-:S03]  /*0260*/  ISETP.NE.AND P0, PT, R21, RZ, PT ;  /* 0x000000ff1500720c */ /* 0x000fc60003f05270 */
[----:B------:R-:W-:Y:S10]  /*0270*/  @!P1 BRA `(.L_x_64) ;  /* 0x0000000000a49947 */ /* 0x000ff40003800000 */
[----:B------:R-:W0:Y:S01]  /*0280*/  LDCU.64 UR8, c[0x0][0x380] ;  /* 0x00007000ff0877ac */ /* 0x000e220008000a00 */
[----:B------:R-:W-:Y:S01]  /*0290*/  IMAD.WIDE.U32 R6, R5, 0x4, RZ ;  /* 0x0000000405067825 */ /* 0x000fe200078e00ff */
[----:B------:R-:W-:Y:S01]  /*02a0*/  LOP3.LUT R8, R2, 0x1fffff0, RZ, 0xc0, !PT ;  /* 0x01fffff002087812 */ /* 0x000fe200078ec0ff */
[----:B------:R-:W-:-:S04]  /*02b0*/  UIMAD.WIDE.U32 UR4, UR16, 0x4000, URZ ;  /* 0x00004000100478a5 */ /* 0x000fc8000f8e00ff */
[----:B------:R-:W-:Y:S02]  /*02c0*/  IMAD.MOV R8, RZ, RZ, -R8 ;  /* 0x000000ffff087224 */ /* 0x000fe400078e0a08 */
[----:B------:R-:W-:Y:S02]  /*02d0*/  LOP3.LUT R14, R6, UR4, RZ, 0xfc, !PT ;  /* 0x00000004060e7c12 */ /* 0x000fe4000f8efcff */
[----:B------:R-:W-:Y:S02]  /*02e0*/  LOP3.LUT R7, R7, UR5, RZ, 0xfc, !PT ;  /* 0x0000000507077c12 */ /* 0x000fe4000f8efcff */
[----:B0-----:R-:W-:-:S04]  /*02f0*/  IADD3 R14, P1, PT, R14, UR8, RZ ;  /* 0x000000080e0e7c10 */ /* 0x001fc8000ff3e0ff */
[----:B------:R-:W-:-:S04]  /*0300*/  IADD3 R14, P2, PT, R14, 0x2000, RZ ;  /* 0x000020000e0e7810 */ /* 0x000fc80007f5e0ff */
[----:B------:R-:W-:-:S09]  /*0310*/  IADD3.X R7, PT, PT, RZ, UR9, R7, P2, P1 ;  /* 0x00000009ff077c10 */ /* 0x000fd200097e2407 */
.L_x_65:
[----:B------:R-:W-:-:S05]  /*0320*/  IMAD.MOV.U32 R6, RZ, RZ, R14 ;  /* 0x000000ffff067224 */ /* 0x000fca00078e000e */
[----:B------:R-:W2:Y:S04]  /*0330*/  LDG.E R15, desc[UR14][R6.64+-0x2000] ;  /* 0xffe0000e060f7981 */ /* 0x000ea8000c1e1900 */
[----:B------:R-:W2:Y:S04]  /*0340*/  LDG.E R16, desc[UR14][R6.64+-0x1c00] ;  /* 0xffe4000e06107981 */ /* 0x000ea8000c1e1900 */
[----:B------:R-:W3:Y:S04]  /*0350*/  LDG.E R18, desc[UR14][R6.64+-0x1800] ;  /* 0xffe8000e06127981 */ /* 0x000ee8000c1e1900 */
[----:B------:R-:W3:Y:S04]  /*0360*/  LDG.E R17, desc[UR14][R6.64+-0x1400] ;  /* 0xffec000e06117981 */ /* 0x000ee8000c1e1900 */
[----:B------:R-:W4:Y:S04]  /*0370*/  LDG.E R20, desc[UR14][R6.64+-0x1000] ;  /* 0xfff0000e06147981 */ /* 0x000f28000c1e1900 */
        /* <DEDUP_REMOVED lines=10> */
[----:B------:R0:W4:Y:S01]  /*0420*/  LDG.E R10, desc[UR14][R6.64+0x1c00] ;  /* 0x001c000e060a7981 */ /* 0x000122000c1e1900 */
[----:B------:R-:W-:-:S02]  /*0430*/  VIADD R8, R8, 0x10 ;  /* 0x0000001008087836 */ /* 0x000fc40000000000 */
[----:B------:R-:W-:-:S03]  /*0440*/  VIADD R5, R5, 0x1000 ;  /* 0x0000100005057836 */ /* 0x000fc60000000000 */
[----:B------:R-:W-:Y:S02]  /*0450*/  ISETP.NE.AND P1, PT, R8, RZ, PT ;  /* 0x000000ff0800720c */ /* 0x000fe40003f25270 */
[----:B--2--5:R-:W-:-:S04]  /*0460*/  IADD3 R15, PT, PT, R16, R15, R4 ;  /* 0x0000000f100f7210 */ /* 0x024fc80007ffe004 */
[----:B---3--:R-:W-:-:S04]  /*0470*/  IADD3 R15, PT, PT, R17, R18, R15 ;  /* 0x00000012110f7210 */ /* 0x008fc80007ffe00f */
[----:B----4-:R-:W-:-:S04]  /*0480*/  IADD3 R15, PT, PT, R19, R20, R15 ;  /* 0x00000014130f7210 */ /* 0x010fc80007ffe00f */
[----:B------:R-:W-:-:S04]  /*0490*/  IADD3 R15, PT, PT, R23, R22, R15 ;  /* 0x00000016170f7210 */ /* 0x000fc80007ffe00f */
[----:B------:R-:W-:-:S04]  /*04a0*/  IADD3 R15, PT, PT, R25, R24, R15 ;  /* 0x00000018190f7210 */ /* 0x000fc80007ffe00f */
[----:B------:R-:W-:Y:S02]  /*04b0*/  IADD3 R13, PT, PT, R13, R14, R15 ;  /* 0x0000000e0d0d7210 */ /* 0x000fe40007ffe00f */
[----:B------:R-:W-:-:S05]  /*04c0*/  IADD3 R14, P2, PT, R6, 0x4000, RZ ;  /* 0x00004000060e7810 */ /* 0x000fca0007f5e0ff */
[----:B0-----:R-:W-:Y:S01]  /*04d0*/  IMAD.X R7, RZ, RZ, R7, P2 ;  /* 0x000000ffff077224 */ /* 0x001fe200010e0607 */
[----:B------:R-:W-:-:S04]  /*04e0*/  IADD3 R9, PT, PT, R12, R9, R13 ;  /* 0x000000090c097210 */ /* 0x000fc80007ffe00d */
[----:B------:R-:W-:Y:S01]  /*04f0*/  IADD3 R4, PT, PT, R10, R11, R9 ;  /* 0x0000000b0a047210 */ /* 0x000fe20007ffe009 */
[----:B------:R-:W-:Y:S06]  /*0500*/  @P1 BRA `(.L_x_65) ;  /* 0xfffffffc00841947 */ /* 0x000fec000383ffff */
.L_x_64:
[----:B------:R-:W-:Y:S05]  /*0510*/  BSYNC.RECONVERGENT B2 ;  /* 0x0000000000027941 */ /* 0x000fea0003800200 */
.L_x_63:
[----:B------:R-:W-:Y:S05]  /*0520*/  @!P0 BRA `(.L_x_62) ;  /* 0x0000000000dc8947 */ /* 0x000fea0003800000 */
[----:B------:R-:W-:Y:S01]  /*0530*/  ISETP.GE.U32.AND P0, PT, R21, 0x8, PT ;  /* 0x000000081500780c */ /* 0x000fe20003f06070 */
[----:B------:R-:W-:Y:S01]  /*0540*/  BSSY.RECONVERGENT B2, `(.L_x_66) ;  /* 0x0000016000027945 */ /* 0x000fe20003800200 */
[----:B------:R-:W-:-:S04]  /*0550*/  LOP3.LUT R16, R2, 0x7, RZ, 0xc0, !PT ;  /* 0x0000000702107812 */ /* 0x000fc800078ec0ff */
[----:B------:R-:W-:-:S07]  /*0560*/  ISETP.NE.AND P1, PT, R16, RZ, PT ;  /* 0x000000ff1000720c */ /* 0x000fce0003f25270 */
[----:B------:R-:W-:Y:S06]  /*0570*/  @!P0 BRA `(.L_x_67) ;  /* 0x0000000000488947 */ /* 0x000fec0003800000 */
[----:B------:R-:W0:Y:S01]  /*0580*/  LDCU.64 UR4, c[0x0][0x380] ;  /* 0x00007000ff0477ac */ /* 0x000e220008000a00 */
[----:B------:R-:W-:-:S04]  /*0590*/  IADD3 R7, P0, PT, R5, UR7, RZ ;  /* 0x0000000705077c10 */ /* 0x000fc8000ff1e0ff */
[----:B------:R-:W-:Y:S02]  /*05a0*/  LEA.HI.X.SX32 R8, R5, RZ, 0x1, P0 ;  /* 0x000000ff05087211 */ /* 0x000fe400000f0eff */
[----:B0-----:R-:W-:-:S04]  /*05b0*/  LEA R6, P0, R7, UR4, 0x2 ;  /* 0x0000000407067c11 */ /* 0x001fc8000f8010ff */
[----:B------:R-:W-:-:S05]  /*05c0*/  LEA.HI.X R7, R7, UR5, R8, 0x2, P0 ;  /* 0x0000000507077c11 */ /* 0x000fca00080f1408 */
[----:B------:R-:W2:Y:S04]  /*05d0*/  LDG.E R9, desc[UR14][R6.64] ;  /* 0x0000000e06097981 */ /* 0x000ea8000c1e1900 */
[----:B------:R-:W2:Y:S04]  /*05e0*/  LDG.E R8, desc[UR14][R6.64+0x400] ;  /* 0x0004000e06087981 */ /* 0x000ea8000c1e1900 */
[----:B------:R-:W3:Y:S04]  /*05f0*/  LDG.E R11, desc[UR14][R6.64+0x800] ;  /* 0x0008000e060b7981 */ /* 0x000ee8000c1e1900 */
[----:B------:R-:W3:Y:S04]  /*0600*/  LDG.E R10, desc[UR14][R6.64+0xc00] ;  /* 0x000c000e060a7981 */ /* 0x000ee8000c1e1900 */
[----:B------:R-:W4:Y:S04]  /*0610*/  LDG.E R13, desc[UR14][R6.64+0x1000] ;  /* 0x0010000e060d7981 */ /* 0x000f28000c1e1900 */
[----:B------:R-:W4:Y:S04]  /*0620*/  LDG.E R12, desc[UR14][R6.64+0x1400] ;  /* 0x0014000e060c7981 */ /* 0x000f28000c1e1900 */
[----:B------:R-:W4:Y:S04]  /*0630*/  LDG.E R15, desc[UR14][R6.64+0x1800] ;  /* 0x0018000e060f7981 */ /* 0x000f28000c1e1900 */
[----:B------:R-:W4:Y:S01]  /*0640*/  LDG.E R14, desc[UR14][R6.64+0x1c00] ;  /* 0x001c000e060e7981 */ /* 0x000f22000c1e1900 */
[----:B------:R-:W-:Y:S01]  /*0650*/  VIADD R5, R5, 0x800 ;  /* 0x0000080005057836 */ /* 0x000fe20000000000 */
[----:B--2--5:R-:W-:-:S04]  /*0660*/  IADD3 R8, PT, PT, R8, R9, R4 ;  /* 0x0000000908087210 */ /* 0x024fc80007ffe004 */
[----:B---3--:R-:W-:-:S04]  /*0670*/  IADD3 R8, PT, PT, R10, R11, R8 ;  /* 0x0000000b0a087210 */ /* 0x008fc80007ffe008 */
[----:B----4-:R-:W-:-:S04]  /*0680*/  IADD3 R8, PT, PT, R12, R13, R8 ;  /* 0x0000000d0c087210 */ /* 0x010fc80007ffe008 */
[----:B------:R-:W-:-:S07]  /*0690*/  IADD3 R4, PT, PT, R14, R15, R8 ;  /* 0x0000000f0e047210 */ /* 0x000fce0007ffe008 */
.L_x_67:
[----:B------:R-:W-:Y:S05]  /*06a0*/  BSYNC.RECONVERGENT B2 ;  /* 0x0000000000027941 */ /* 0x000fea0003800200 */
.L_x_66:
        /* <DEDUP_REMOVED lines=14> */
[----:B------:R-:W3:Y:S01]  /*0790*/  LDG.E R10, desc[UR14][R6.64+0xc00] ;  /* 0x000c000e060a7981 */ /* 0x000ee2000c1e1900 */
[----:B------:R-:W-:Y:S01]  /*07a0*/  VIADD R5, R5, 0x400 ;  /* 0x0000040005057836 */ /* 0x000fe20000000000 */
[----:B--2--5:R-:W-:-:S04]  /*07b0*/  IADD3 R4, PT, PT, R8, R9, R4 ;  /* 0x0000000908047210 */ /* 0x024fc80007ffe004 */
[----:B---3--:R-:W-:-:S07]  /*07c0*/  IADD3 R4, PT, PT, R10, R11, R4 ;  /* 0x0000000b0a047210 */ /* 0x008fce0007ffe004 */
.L_x_69:
[----:B------:R-:W-:Y:S05]  /*07d0*/  BSYNC.RECONVERGENT B2 ;  /* 0x0000000000027941 */ /* 0x000fea0003800200 */
.L_x_68:
[----:B------:R-:W-:Y:S05]  /*07e0*/  @!P1 BRA `(.L_x_62) ;  /* 0x00000000002c9947 */ /* 0x000fea0003800000 */
[----:B------:R-:W0:Y:S01]  /*07f0*/  LDC.64 R6, c[0x0][0x380] ;  /* 0x0000e000ff067b82 */ /* 0x000e220000000a00 */
[----:B------:R-:W-:Y:S02]  /*0800*/  IMAD.U32 R9, RZ, RZ, UR16 ;  /* 0x00000010ff097e24 */ /* 0x000fe4000f8e00ff */
[----:B------:R-:W-:Y:S02]  /*0810*/  IMAD.MOV R2, RZ, RZ, -R2 ;  /* 0x000000ffff027224 */ /* 0x000fe400078e0a02 */
[----:B0-----:R-:W-:-:S07]  /*0820*/  IMAD.WIDE.U32 R6, R9, 0x4000, R6 ;  /* 0x0000400009067825 */ /* 0x001fce00078e0006 */
.L_x_70:
[----:B------:R-:W-:-:S06]  /*0830*/  IMAD.WIDE R8, R5, 0x4, R6 ;  /* 0x0000000405087825 */ /* 0x000fcc00078e0206 */
[----:B------:R-:W2:Y:S01]  /*0840*/  LDG.E R9, desc[UR14][R8.64] ;  /* 0x0000000e08097981 */ /* 0x000ea2000c1e1900 */
[----:B------:R-:W-:Y:S02]  /*0850*/  VIADD R2, R2, 0x1 ;  /* 0x0000000102027836 */ /* 0x000fe40000000000 */
[----:B------:R-:W-:-:S03]  /*0860*/  VIADD R5, R5, 0x100 ;  /* 0x0000010005057836 */ /* 0x000fc60000000000 */
[----:B------:R-:W-:Y:S01]  /*0870*/  ISETP.NE.AND P0, PT, R2, RZ, PT ;  /* 0x000000ff0200720c */ /* 0x000fe20003f05270 */
[----:B--2--5:R-:W-:-:S12]  /*0880*/  IMAD.IADD R4, R9, 0x1, R4 ;  /* 0x0000000109047824 */ /* 0x024fd800078e0204 */
[----:B------:R-:W-:Y:S05]  /*0890*/  @P0 BRA `(.L_x_70) ;  /* 0xfffffffc00e40947 */ /* 0x000fea000383ffff */
.L_x_62:
[----:B------:R-:W-:Y:S05]  /*08a0*/  BSYNC.RECONVERGENT B1 ;  /* 0x0000000000017941 */ /* 0x000fea0003800200 */
.L_x_61:
[----:B------:R-:W-:-:S13]  /*08b0*/  ISETP.GE.AND P0, PT, R0, 0x100, PT ;  /* 0x000001000000780c */ /* 0x000fda0003f06270 */
[----:B------:R-:W-:Y:S05]  /*08c0*/  @!P0 BRA `(.L_x_71) ;  /* 0x0000000000ac8947 */ /* 0x000fea0003800000 */
[----:B------:R-:W1:Y:S01]  /*08d0*/  S2R R8, SR_LANEID ;  /* 0x0000000000087919 */ /* 0x000e620000000000 */
[----:B-----5:R-:W2:Y:S01]  /*08e0*/  SHFL.DOWN PT, R0, R4, 0x1, 0x1f ;  /* 0x08201f0004007f89 */ /* 0x020ea200000e0000 */
[C---:B-1----:R-:W-:Y:S02]  /*08f0*/  ISETP.GT.AND P0, PT, R8.reuse, 0x1e, PT ;  /* 0x0000001e0800780c */ /* 0x042fe40003f04270 */
[----:B------:R-:W-:Y:S02]  /*0900*/  ISETP.NE.AND P1, PT, R8, RZ, PT ;  /* 0x000000ff0800720c */ /* 0x000fe40003f25270 */
[----:B--2---:R-:W-:Y:S02]  /*0910*/  SEL R5, R0, RZ, !P0 ;  /* 0x000000ff00057207 */ /* 0x004fe40004000000 */
[----:B------:R-:W-:-:S03]  /*0920*/  ISETP.GT.AND P0, PT, R8, 0x1d, PT ;  /* 0x0000001d0800780c */ /* 0x000fc60003f04270 */
[----:B------:R-:W-:-:S05]  /*0930*/  IMAD.IADD R5, R5, 0x1, R4 ;  /* 0x0000000105057824 */ /* 0x000fca00078e0204 */
[----:B------:R-:W1:Y:S01]  /*0940*/  SHFL.DOWN PT, R0, R5, 0x2, 0x1f ;  /* 0x08401f0005007f89 */ /* 0x000e6200000e0000 */
[----:B0-----:R-:W0:Y:S01]  /*0950*/  @!P1 S2R R6, SR_CgaCtaId ;  /* 0x0000000000069919 */ /* 0x001e220000008800 */
[----:B-1----:R-:W-:Y:S02]  /*0960*/  SEL R0, R0, RZ, !P0 ;  /* 0x000000ff00007207 */ /* 0x002fe40004000000 */
[----:B------:R-:W-:-:S03]  /*0970*/  ISETP.GT.AND P0, PT, R8, 0x1b, PT ;  /* 0x0000001b0800780c */ /* 0x000fc60003f04270 */
[----:B------:R-:W-:Y:S01]  /*0980*/  IMAD.IADD R0, R5, 0x1, R0 ;  /* 0x0000000105007824 */ /* 0x000fe200078e0200 */
[----:B------:R-:W-:-:S04]  /*0990*/  @!P1 MOV R5, 0x400 ;  /* 0x0000040000059802 */ /* 0x000fc80000000f00 */
[----:B------:R-:W1:Y:S01]  /*09a0*/  SHFL.DOWN PT, R2, R0, 0x4, 0x1f ;  /* 0x08801f0000027f89 */ /* 0x000e6200000e0000 */
[----:B0-----:R-:W-:Y:S02]  /*09b0*/  @!P1 LEA R5, R6, R5, 0x18 ;  /* 0x0000000506059211 */ /* 0x001fe400078ec0ff */
[----:B-1----:R-:W-:Y:S02]  /*09c0*/  SEL R7, R2, RZ, !P0 ;  /* 0x000000ff02077207 */ /* 0x002fe40004000000 */
        /* <DEDUP_REMOVED lines=19> */
[----:B--2---:R-:W-:Y:S04]  /*0b00*/  LDS R0, [UR4+0xc] ;  /* 0x00000c04ff007984 */ /* 0x004fe80008000800 */
[----:B------:R-:W0:Y:S04]  /*0b10*/  LDS.128 R4, [UR4+0x10] ;  /* 0x00001004ff047984 */ /* 0x000e280008000c00 */
[----:B------:R-:W1:Y:S01]  /*0b20*/  LDS.64 R2, [UR4+0x20] ;  /* 0x00002004ff027984 */ /* 0x000e620008000a00 */
[----:B0-----:R-:W-:-:S04]  /*0b30*/  IADD3 R0, PT, PT, R4, R0, R9 ;  /* 0x0000000004007210 */ /* 0x001fc80007ffe009 */
[----:B------:R-:W-:-:S04]  /*0b40*/  IADD3 R0, PT, PT, R6, R0, R5 ;  /* 0x0000000006007210 */ /* 0x000fc80007ffe005 */
[----:B-1----:R-:W-:-:S05]  /*0b50*/  IADD3 R0, PT, PT, R2, R0, R7 ;  /* 0x0000000002007210 */ /* 0x002fca0007ffe007 */
[----:B------:R-:W-:Y:S01]  /*0b60*/  IMAD.IADD R9, R0, 0x1, R3 ;  /* 0x0000000100097824 */ /* 0x000fe200078e0203 */
[----:B------:R-:W-:Y:S06]  /*0b70*/  BRA `(.L_x_72) ;  /* 0x0000001400307947 */ /* 0x000fec0003800000 */
.L_x_71:
[----:B------:R-:W-:Y:S01]  /*0b80*/  LOP3.LUT R2, R3, 0x3e0, RZ, 0xc0, !PT ;  /* 0x000003e003027812 */ /* 0x000fe200078ec0ff */
[----:B------:R-:W1:Y:S03]  /*0b90*/  S2R R10, SR_LANEID ;  /* 0x00000000000a7919 */ /* 0x000e660000000000 */
[----:B0-----:R-:W-:Y:S01]  /*0ba0*/  LOP3.LUT R7, RZ, R2, RZ, 0x33, !PT ;  /* 0x00000002ff077212 */ /* 0x001fe200078e33ff */
[----:B------:R-:W-:-:S04]  /*0bb0*/  VIADD R5, R2, 0x20 ;  /* 0x0000002002057836 */ /* 0x000fc80000000000 */
[----:B------:R-:W-:Y:S01]  /*0bc0*/  IMAD.IADD R7, R0, 0x1, R7 ;  /* 0x0000000100077824 */ /* 0x000fe200078e0207 */
[----:B------:R-:W-:-:S04]  /*0bd0*/  ISETP.GT.AND P0, PT, R5, R0, PT ;  /* 0x000000000500720c */ /* 0x000fc80003f04270 */
[----:B------:R-:W-:-:S05]  /*0be0*/  SEL R7, R7, 0x1f, P0 ;  /* 0x0000001f07077807 */ /* 0x000fca0000000000 */
[----:B-----5:R-:W0:Y:S01]  /*0bf0*/  SHFL.DOWN PT, R2, R4, 0x1, R7 ;  /* 0x0820000004027989 */ /* 0x020e2200000e0007 */
[CC--:B-1----:R-:W-:Y:S01]  /*0c00*/  ISETP.GE.AND P0, PT, R10.reuse, R7.reuse, PT ;  /* 0x000000070a00720c */ /* 0x0c2fe20003f06270 */
[C---:B------:R-:W-:Y:S01]  /*0c10*/  VIADD R6, R10.reuse, 0x2 ;  /* 0x000000020a067836 */ /* 0x040fe20000000000 */
[C---:B------:R-:W-:Y:S01]  /*0c20*/  ISETP.NE.AND P1, PT, R10.reuse, RZ, PT ;  /* 0x000000ff0a00720c */ /* 0x040fe20003f25270 */
[----:B------:R-:W-:Y:S01]  /*0c30*/  VIADD R8, R10, 0x4 ;  /* 0x000000040a087836 */ /* 0x000fe20000000000 */
[----:B0-----:R-:W-:Y:S02]  /*0c40*/  SEL R5, R2, RZ, !P0 ;  /* 0x000000ff02057207 */ /* 0x001fe40004000000 */
        /* <DEDUP_REMOVED lines=35> */
[----:B------:R-:W0:Y:S04]  /*0e80*/  LDS.128 R4, [UR4+0x10] ;  /* 0x00001004ff047984 */ /* 0x000e280008000c00 */
[----:B------:R-:W2:Y:S04]  /*0e90*/  LDS R2, [UR4+0xc] ;  /* 0x00000c04ff027984 */ /* 0x000ea80008000800 */
[----:B------:R-:W3:Y:S01]  /*0ea0*/  LDS.64 R10, [UR4+0x20] ;  /* 0x00002004ff0a7984 */ /* 0x000ee20008000a00 */
[----:B0-----:R-:W-:Y:S02]  /*0eb0*/  SEL R4, R4, RZ, P2 ;  /* 0x000000ff04047207 */ /* 0x001fe40001000000 */
[----:B------:R-:W-:-:S02]  /*0ec0*/  ISETP.GT.AND P2, PT, R0, 0x60, PT ;  /* 0x000000600000780c */ /* 0x000fc40003f44270 */
[----:B--2---:R-:W-:Y:S02]  /*0ed0*/  SEL R2, R2, RZ, P1 ;  /* 0x000000ff02027207 */ /* 0x004fe40000800000 */
        /* <DEDUP_REMOVED lines=8> */
[----:B---3--:R-:W-:Y:S02]  /*0f60*/  SEL R10, R10, RZ, P2 ;  /* 0x000000ff0a0a7207 */ /* 0x008fe40001000000 */
[----:B------:R-:W-:Y:S02]  /*0f70*/  SEL R11, R11, RZ, P3 ;  /* 0x000000ff0b0b7207 */ /* 0x000fe40001800000 */
[----:B------:R-:W-:-:S05]  /*0f80*/  IADD3 R2, PT, PT, R10, R2, R7 ;  /* 0x000000020a027210 */ /* 0x000fca0007ffe007 */
[----:B-1----:R-:W-:Y:S01]  /*0f90*/  IMAD.IADD R9, R2, 0x1, R11 ;  /* 0x0000000102097824 */ /* 0x002fe200078e020b */
[----:B------:R-:W-:Y:S06]  /*0fa0*/  BRA `(.L_x_72) ;  /* 0x0000001000247947 */ /* 0x000fec0003800000 */
.L_x_58:
[----:B------:R-:W0:Y:S01]  /*0fb0*/  S2R R0, SR_TID.X ;  /* 0x0000000000007919 */ /* 0x000e220000002100 */
[----:B------:R-:W1:Y:S01]  /*0fc0*/  LDC.64 R4, c[0x0][0x380] ;  /* 0x0000e000ff047b82 */ /* 0x000e620000000a00 */
[----:B0-----:R-:W-:-:S04]  /*0fd0*/  VIADD R7, R0, UR7 ;  /* 0x0000000700077c36 */ /* 0x001fc80008000000 */
[----:B-1----:R-:W-:-:S05]  /*0fe0*/  IMAD.WIDE.U32 R4, R7, 0x4, R4 ;  /* 0x0000000407047825 */ /* 0x002fca00078e0004 */
[----:B------:R-:W2:Y:S04]  /*0ff0*/  LDG.E R6, desc[UR14][R4.64] ;  /* 0x0000000e04067981 */ /* 0x000ea8000c1e1900 */
[----:B------:R-:W2:Y:S04]  /*1000*/  LDG.E R7, desc[UR14][R4.64+0x400] ;  /* 0x0004000e04077981 */ /* 0x000ea8000c1e1900 */
[----:B------:R-:W2:Y:S04]  /*1010*/  LDG.E R8, desc[UR14][R4.64+0x800] ;  /* 0x0008000e04087981 */ /* 0x000ea8000c1e1900 */
[----:B------:R-:W3:Y:S04]  /*1020*/  LDG.E R9, desc[UR14][R4.64+0xc00] ;  /* 0x000c000e04097981 */ /* 0x000ee8000c1e1900 */
[----:B------:R-:W3:Y:S04]  /*1030*/  LDG.E R10, desc[UR14][R4.64+0x1000] ;  /* 0x0010000e040a7981 */ /* 0x000ee8000c1e1900 */
[----:B------:R-:W4:Y:S04]  /*1040*/  LDG.E R11, desc[UR14][R4.64+0x1400] ;  /* 0x0014000e040b7981 */ /* 0x000f28000c1e1900 */
[----:B------:R-:W4:Y:S04]  /*1050*/  LDG.E R12, desc[UR14][R4.64+0x1800] ;  /* 0x0018000e040c7981 */ /* 0x000f28000c1e1900 */
[----:B------:R-:W5:Y:S04]  /*1060*/  LDG.E R13, desc[UR14][R4.64+0x1c00] ;  /* 0x001c000e040d7981 */ /* 0x000f68000c1e1900 */
[----:B------:R-:W5:Y:S04]  /*1070*/  LDG.E R14, desc[UR14][R4.64+0x2000] ;  /* 0x0020000e040e7981 */ /* 0x000f68000c1e1900 */
[----:B------:R-:W5:Y:S04]  /*1080*/  LDG.E R15, desc[UR14][R4.64+0x2400] ;  /* 0x0024000e040f7981 */ /* 0x000f68000c1e1900 */
[----:B------:R-:W5:Y:S04]  /*1090*/  LDG.E R16, desc[UR14][R4.64+0x2800] ;  /* 0x0028000e04107981 */ /* 0x000f68000c1e1900 */
[----:B------:R-:W5:Y:S04]  /*10a0*/  LDG.E R17, desc[UR14][R4.64+0x2c00] ;  /* 0x002c000e04117981 */ /* 0x000f68000c1e1900 */
[----:B------:R-:W5:Y:S04]  /*10b0*/  LDG.E R18, desc[UR14][R4.64+0x3000] ;  /* 0x0030000e04127981 */ /* 0x000f68000c1e1900 */
[----:B------:R-:W5:Y:S04]  /*10c0*/  LDG.E R19, desc[UR14][R4.64+0x3400] ;  /* 0x0034000e04137981 */ /* 0x000f68000c1e1900 */
[----:B------:R-:W5:Y:S04]  /*10d0*/  LDG.E R20, desc[UR14][R4.64+0x3800] ;  /* 0x0038000e04147981 */ /* 0x000f68000c1e1900 */
[----:B------:R-:W5:Y:S01]  /*10e0*/  LDG.E R21, desc[UR14][R4.64+0x3c00] ;  /* 0x003c000e04157981 */ /* 0x000f62000c1e1900 */
[----:B------:R-:W-:-:S04]  /*10f0*/  ISETP.GE.U32.AND P0, PT, R23, UR5, PT ;  /* 0x0000000517007c0c */ /* 0x000fc8000bf06070 */
[----:B------:R-:W-:Y:S02]  /*1100*/  ISETP.GE.U32.AND.EX P0, PT, R22, UR4, PT, P0 ;  /* 0x0000000416007c0c */ /* 0x000fe4000bf06100 */
[----:B--2---:R-:W-:-:S04]  /*1110*/  IADD3 R6, PT, PT, R8, R7, R6 ;  /* 0x0000000708067210 */ /* 0x004fc80007ffe006 */
[----:B---3--:R-:W-:-:S04]  /*1120*/  IADD3 R6, PT, PT, R10, R9, R6 ;  /* 0x000000090a067210 */ /* 0x008fc80007ffe006 */
[----:B----4-:R-:W-:-:S04]  /*1130*/  IADD3 R6, PT, PT, R12, R11, R6 ;  /* 0x0000000b0c067210 */ /* 0x010fc80007ffe006 */
[----:B-----5:R-:W-:-:S04]  /*1140*/  IADD3 R6, PT, PT, R14, R13, R6 ;  /* 0x0000000d0e067210 */ /* 0x020fc80007ffe006 */
[----:B------:R-:W-:-:S04]  /*1150*/  IADD3 R6, PT, PT, R16, R15, R6 ;  /* 0x0000000f10067210 */ /* 0x000fc80007ffe006 */
[----:B------:R-:W-:-:S04]  /*1160*/  IADD3 R6, PT, PT, R18, R17, R6 ;  /* 0x0000001112067210 */ /* 0x000fc80007ffe006 */
[----:B------:R-:W-:-:S05]  /*1170*/  IADD3 R6, PT, PT, R20, R19, R6 ;  /* 0x0000001314067210 */ /* 0x000fca0007ffe006 */
[----:B------:R-:W-:Y:S01]  /*1180*/  IMAD.IADD R8, R21, 0x1, R6 ;  /* 0x0000000115087824 */ /* 0x000fe200078e0206 */
[----:B------:R-:W-:Y:S06]  /*1190*/  @!P0 BRA `(.L_x_73) ;  /* 0x0000000c00008947 */ /* 0x000fec0003800000 */
[----:B------:R-:W-:Y:S01]  /*11a0*/  UIADD3 UR8, UP0, UPT, UR5, UR7, URZ ;  /* 0x0000000705087290 */ /* 0x000fe2000ff1e0ff */
[----:B------:R-:W-:Y:S01]  /*11b0*/  IADD3 R20, P1, PT, R2, -0x1000, RZ ;  /* 0xfffff00002147810 */ /* 0x000fe20007f3e0ff */
[----:B------:R-:W0:Y:S01]  /*11c0*/  LDCU.64 UR12, c[0x0][0x380] ;  /* 0x00007000ff0c77ac */ /* 0x000e220008000a00 */
[----:B------:R-:W-:Y:S02]  /*11d0*/  LOP3.LUT R5, RZ, R0, RZ, 0x33, !PT ;  /* 0x00000000ff057212 */ /* 0x000fe400078e33ff */
[----:B------:R-:W-:Y:S01]  /*11e0*/  IADD3.X R9, PT, PT, R3, -0x1, RZ, P1, !PT ;  /* 0xffffffff03097810 */ /* 0x000fe20000ffe4ff */
[----:B------:R-:W-:Y:S01]  /*11f0*/  UIADD3.X UR9, UPT, UPT, URZ, UR4, URZ, UP0, !UPT ;  /* 0x00000004ff097290 */ /* 0x000fe200087fe4ff */
[----:B------:R-:W-:Y:S01]  /*1200*/  ISETP.LT.U32.AND P0, PT, R20, UR8, PT ;  /* 0x0000000814007c0c */ /* 0x000fe2000bf01070 */
[----:B------:R-:W-:Y:S01]  /*1210*/  UMOV UR6, UR5 ;  /* 0x0000000500067c82 */ /* 0x000fe20008000000 */
[----:B------:R-:W-:Y:S01]  /*1220*/  IADD3 R11, P2, PT, R0, UR8, RZ ;  /* 0x00000008000b7c10 */ /* 0x000fe2000ff5e0ff */
[----:B------:R-:W-:Y:S01]  /*1230*/  UMOV UR4, URZ ;  /* 0x000000ff00047c82 */ /* 0x000fe20008000000 */
[----:B------:R-:W-:Y:S01]  /*1240*/  IADD3 R5, PT, PT, R2, -UR5, R5 ;  /* 0x8000000502057c10 */ /* 0x000fe2000fffe005 */
[----:B------:R-:W-:Y:S01]  /*1250*/  IMAD.U32 R10, RZ, RZ, UR9 ;  /* 0x00000009ff0a7e24 */ /* 0x000fe2000f8e00ff */
[----:B------:R-:W-:Y:S01]  /*1260*/  UMOV UR10, UR8 ;  /* 0x00000008000a7c82 */ /* 0x000fe20008000000 */
[----:B------:R-:W-:-:S02]  /*1270*/  IMAD.X R4, RZ, RZ, UR9, P2 ;  /* 0x00000009ff047e24 */ /* 0x000fc400090e06ff */
[----:B------:R-:W-:Y:S01]  /*1280*/  VIADD R7, R5, -UR7 ;  /* 0x8000000705077c36 */ /* 0x000fe20008000000 */
[----:B------:R-:W-:Y:S01]  /*1290*/  ISETP.GT.U32.AND.EX P0, PT, R10, R9, PT, P0 ;  /* 0x000000090a00720c */ /* 0x000fe20003f04100 */
[----:B------:R-:W-:Y:S01]  /*12a0*/  UMOV UR7, UR9 ;  /* 0x0000000900077c82 */ /* 0x000fe20008000000 */
[----:B0-----:R-:W-:-:S04]  /*12b0*/  LEA R6, P1, R11, UR12, 0x2 ;  /* 0x0000000c0b067c11 */ /* 0x001fc8000f8210ff */
[----:B------:R-:W-:Y:S02]  /*12c0*/  IADD3 R6, P2, PT, R6, 0x2000, RZ ;  /* 0x0000200006067810 */ /* 0x000fe40007f5e0ff */
[----:B------:R-:W-:-:S05]  /*12d0*/  LEA.HI.X R11, R11, UR13, R4, 0x2, P1 ;  /* 0x0000000d0b0b7c11 */ /* 0x000fca00088f1404 */
[----:B------:R-:W-:Y:S01]  /*12e0*/  IMAD.X R11, RZ, RZ, R11, P2 ;  /* 0x000000ffff0b7224 */ /* 0x000fe200010e060b */
[----:B------:R-:W-:Y:S06]  /*12f0*/  @P0 BRA `(.L_x_74) ;  /* 0x0000000000d40947 */ /* 0x000fec0003800000 */
[----:B------:R-:W0:Y:S01]  /*1300*/  LDC.64 R2, c[0x0][0x3b8] ;  /* 0x0000ee00ff027b82 */ /* 0x000e220000000a00 */
[----:B------:R-:W1:Y:S01]  /*1310*/  LDCU.64 UR12, c[0x0][0x380] ;  /* 0x00007000ff0c77ac */ /* 0x000e620008000a00 */
[----:B------:R-:W-:Y:S01]  /*1320*/  NOP ;  /* 0x0000000000007918 */ /* 0x000fe20000000000 */
.L_x_75:
[----:B------:R-:W-:-:S05]  /*1330*/  IADD3 R5, P0, PT, R0, UR8, RZ ;  /* 0x0000000800057c10 */ /* 0x000fca000ff1e0ff */
[----:B------:R-:W-:Y:S01]  /*1340*/  IMAD.X R10, RZ, RZ, UR9, P0 ;  /* 0x00000009ff0a7e24 */ /* 0x000fe200080e06ff */
[----:B-1----:R-:W-:-:S04]  /*1350*/  LEA R4, P0, R5, UR12, 0x2 ;  /* 0x0000000c05047c11 */ /* 0x002fc8000f8010ff */
[----:B------:R-:W-:-:S05]  /*1360*/  LEA.HI.X R5, R5, UR13, R10, 0x2, P0 ;  /* 0x0000000d05057c11 */ /* 0x000fca00080f140a */
        /* <DEDUP_REMOVED lines=15> */
[----:B------:R1:W5:Y:S01]  /*1460*/  LDG.E R21, desc[UR14][R4.64+0x3c00] ;  /* 0x003c000e04157981 */ /* 0x000362000c1e1900 */
[----:B------:R-:W-:-:S02]  /*1470*/  USHF.R.S32.HI UR11, URZ, 0x1f, UR5 ;  /* 0x0000001fff0b7899 */ /* 0x000fc40008011405 */
[----:B------:R-:W-:-:S04]  /*1480*/  UIADD3 UR6, UP0, UPT, UR5, UR10, URZ ;  /* 0x0000000a05067290 */ /* 0x000fc8000ff1e0ff */
[----:B------:R-:W-:Y:S01]  /*1490*/  UIADD3.X UR7, UPT, UPT, UR11, UR7, URZ, UP0, !UPT ;  /* 0x000000070b077290 */ /* 0x000fe200087fe4ff */
[----:B--2---:R-:W-:Y:S02]  /*14a0*/  IADD3 R22, PT, PT, R22, R23, R8 ;  /* 0x0000001716167210 */ /* 0x004fe40007ffe008 */
[----:B0-----:R-:W-:-:S04]  /*14b0*/  IADD3 R8, P1, PT, R2, -UR8, RZ ;  /* 0x8000000802087c10 */ /* 0x001fc8000ff3e0ff */
[----:B------:R-:W-:Y:S02]  /*14c0*/  ISETP.GE.U32.AND P0, PT, R8, UR5, PT ;  /* 0x0000000508007c0c */ /* 0x000fe4000bf06070 */
[----:B---3--:R-:W-:Y:S02]  /*14d0*/  IADD3 R22, PT, PT, R25, R24, R22 ;  /* 0x0000001819167210 */ /* 0x008fe40007ffe016 */
[----:B-1----:R-:W-:-:S04]  /*14e0*/  IADD3.X R4, PT, PT, R3, ~UR9, RZ, P1, !PT ;  /* 0x8000000903047c10 */ /* 0x002fc80008ffe4ff */
[----:B------:R-:W-:Y:S02]  /*14f0*/  ISETP.GE.U32.AND.EX P0, PT, R4, UR11, PT, P0 ;  /* 0x0000000b04007c0c */ /* 0x000fe4000bf06100 */
[----:B----4-:R-:W-:-:S04]  /*1500*/  IADD3 R22, PT, PT, R27, R26, R22 ;  /* 0x0000001a1b167210 */ /* 0x010fc80007ffe016 */
[----:B-----5:R-:W-:-:S04]  /*1510*/  IADD3 R18, PT, PT, R19, R18, R22 ;  /* 0x0000001213127210 */ /* 0x020fc80007ffe016 */
[----:B------:R-:W-:-:S04]  /*1520*/  IADD3 R10, PT, PT, R10, R15, R18 ;  /* 0x0000000f0a0a7210 */ /* 0x000fc80007ffe012 */
[----:B------:R-:W-:-:S04]  /*1530*/  IADD3 R10, PT, PT, R16, R17, R10 ;  /* 0x00000011100a7210 */ /* 0x000fc80007ffe00a */
[----:B------:R-:W-:-:S04]  /*1540*/  IADD3 R10, PT, PT, R13, R14, R10 ;  /* 0x0000000e0d0a7210 */ /* 0x000fc80007ffe00a */
[----:B------:R-:W-:Y:S01]  /*1550*/  IADD3 R8, PT, PT, R21, R12, R10 ;  /* 0x0000000c15087210 */ /* 0x000fe20007ffe00a */
[----:B------:R-:W-:Y:S06]  /*1560*/  @!P0 BRA `(.L_x_73) ;  /* 0x00000008000c8947 */ /* 0x000fec0003800000 */
[----:B------:R-:W-:Y:S02]  /*1570*/  UIADD3 UR8, UP0, UPT, UR5, UR8, URZ ;  /* 0x0000000805087290 */ /* 0x000fe4000ff1e0ff */
[----:B------:R-:W-:Y:S01]  /*1580*/  IMAD.U32 R5, RZ, RZ, UR5 ;  /* 0x00000005ff057e24 */ /* 0x000fe2000f8e00ff */
[----:B------:R-:W-:Y:S01]  /*1590*/  UIADD3 UR4, UPT, UPT, UR4, 0x1, URZ ;  /* 0x0000000104047890 */ /* 0x000fe2000fffe0ff */
[----:B------:R-:W-:Y:S01]  /*15a0*/  IMAD.MOV.U32 R10, RZ, RZ, R6 ;  /* 0x000000ffff0a7224 */ /* 0x000fe200078e0006 */
[----:B------:R-:W-:Y:S01]  /*15b0*/  UIADD3.X UR9, UPT, UPT, UR11, UR9, URZ, UP0, !UPT ;  /* 0x000000090b097290 */ /* 0x000fe200087fe4ff */
[----:B------:R-:W-:Y:S01]  /*15c0*/  VIADD R7, R7, -UR5 ;  /* 0x8000000507077c36 */ /* 0x000fe20008000000 */
[----:B------:R-:W-:Y:S01]  /*15d0*/  ISETP.LT.U32.AND P0, PT, R20, UR8, PT ;  /* 0x0000000814007c0c */ /* 0x000fe2000bf01070 */
[----:B------:R-:W-:Y:S01]  /*15e0*/  IMAD.WIDE R10, R5, 0x4, R10 ;  /* 0x00000004050a7825 */ /* 0x000fe200078e020a */
[----:B------:R-:W-:-:S03]  /*15f0*/  UMOV UR10, UR6 ;  /* 0x00000006000a7c82 */ /* 0x000fc60008000000 */
[----:B------:R-:W-:Y:S02]  /*1600*/  IMAD.U32 R4, RZ, RZ, UR9 ;  /* 0x00000009ff047e24 */ /* 0x000fe4000f8e00ff */
[----:B------:R-:W-:-:S03]  /*1610*/  IMAD.MOV.U32 R6, RZ, RZ, R10 ;  /* 0x000000ffff067224 */ /* 0x000fc600078e000a */
[----:B------:R-:W-:-:S13]  /*1620*/  ISETP.GT.U32.AND.EX P0, PT, R4, R9, PT, P0 ;  /* 0x000000090400720c */ /* 0x000fda0003f04100 */
[----:B------:R-:W-:Y:S05]  /*1630*/  @!P0 BRA `(.L_x_75) ;  /* 0xfffffffc003c8947 */ /* 0x000fea000383ffff */
[----:B------:R-:W-:-:S05]  /*1640*/  UMOV UR6, UR5 ;  /* 0x0000000500067c82 */ /* 0x000fca0008000000 */
.L_x_74:
[C---:B------:R-:W-:Y:S01]  /*1650*/  VIADD R5, R2.reuse, -UR8 ;  /* 0x8000000802057c36 */ /* 0x040fe20008000000 */
[----:B------:R-:W-:Y:S01]  /*1660*/  ISETP.LE.U32.AND P1, PT, R2, UR8, PT ;  /* 0x0000000802007c0c */ /* 0x000fe2000bf23070 */
[----:B------:R-:W-:Y:S01]  /*1670*/  IMAD.U32 R4, RZ, RZ, UR9 ;  /* 0x00000009ff047e24 */ /* 0x000fe2000f8e00ff */
[----:B------:R-:W-:Y:S02]  /*1680*/  BSSY.RECONVERGENT B1, `(.L_x_73) ;  /* 0x0000071000017945 */ /* 0x000fe40003800200 */
[----:B------:R-:W-:-:S04]  /*1690*/  ISETP.GE.AND P0, PT, R0, R5, PT ;  /* 0x000000050000720c */ /* 0x000fc80003f06270 */
[----:B------:R-:W-:-:S13]  /*16a0*/  ISETP.GE.U32.OR.EX P0, PT, R4, R3, P0, P1 ;  /* 0x000000030400720c */ /* 0x000fda0000706510 */
[----:B------:R-:W-:Y:S05]  /*16b0*/  @P0 BRA `(.L_x_76) ;  /* 0x0000000400b40947 */ /* 0x000fea0003800000 */
[----:B------:R-:W0:Y:S01]  /*16c0*/  LDC R4, c[0x0][0x3c0] ;  /* 0x0000f000ff047b82 */ /* 0x000e220000000800 */
[----:B------:R-:W-:Y:S01]  /*16d0*/  USHF.L.U32 UR5, UR16, 0xc, URZ ;  /* 0x0000000c10057899 */ /* 0x000fe200080006ff */
[----:B------:R-:W-:Y:S01]  /*16e0*/  LOP3.LUT R3, RZ, R0, RZ, 0x33, !PT ;  /* 0x00000000ff037212 */ /* 0x000fe200078e33ff */
[----:B------:R-:W-:Y:S02]  /*16f0*/  BSSY.RECONVERGENT B2, `(.L_x_77) ;  /* 0x000002e000027945 */ /* 0x000fe40003800200 */
[----:B------:R-:W-:-:S06]  /*1700*/  UIADD3 UR5, UPT, UPT, UR5, UR6, URZ ;  /* 0x0000000605057290 */ /* 0x000fcc000fffe0ff */
[----:B------:R-:W-:Y:S01]  /*1710*/  IADD3 R2, PT, PT, R2, -UR5, R3 ;  /* 0x8000000502027c10 */ /* 0x000fe2000fffe003 */
[----:B0-----:R-:W-:-:S04]  /*1720*/  IMAD R3, R4, UR4, RZ ;  /* 0x0000000404037c24 */ /* 0x001fc8000f8e02ff */
[----:B------:R-:W-:-:S05]  /*1730*/  IMAD R2, R3, -0x1000, R2 ;  /* 0xfffff00003027824 */ /* 0x000fca00078e0202 */
[C---:B------:R-:W-:Y:S02]  /*1740*/  ISETP.GE.U32.AND P0, PT, R2.reuse, 0xf00, PT ;  /* 0x00000f000200780c */ /* 0x040fe40003f06070 */
[----:B------:R-:W-:Y:S01]  /*1750*/  LEA.HI R20, R2, 0x1, RZ, 0x18 ;  /* 0x0000000102147811 */ /* 0x000fe200078fc0ff */
[----:B------:R-:W-:-:S03]  /*1760*/  IMAD.MOV.U32 R2, RZ, RZ, R0 ;  /* 0x000000ffff027224 */ /* 0x000fc600078e0000 */
[----:B------:R-:W-:-:S04]  /*1770*/  LOP3.LUT R21, R20, 0xf, RZ, 0xc0, !PT ;  /* 0x0000000f14157812 */ /* 0x000fc800078ec0ff */
[----:B------:R-:W-:-:S03]  /*1780*/  ISETP.NE.AND P1, PT, R21, RZ, PT ;  /* 0x000000ff1500720c */ /* 0x000fc60003f25270 */
[----:B------:R-:W-:Y:S10]  /*1790*/  @!P0 BRA `(.L_x_78) ;  /* 0x00000000008c8947 */ /* 0x000ff40003800000 */
[----:B------:R-:W-:-:S04]  /*17a0*/  LEA.HI R2, R7, 0x1, RZ, 0x18 ;  /* 0x0000000107027811 */ /* 0x000fc800078fc0ff */
[----:B------:R-:W-:Y:S01]  /*17b0*/  LOP3.LUT R3, R2, 0x1fffff0, RZ, 0xc0, !PT ;  /* 0x01fffff002037812 */ /* 0x000fe200078ec0ff */
[----:B------:R-:W-:-:S04]  /*17c0*/  IMAD.MOV.U32 R2, RZ, RZ, R0 ;  /* 0x000000ffff027224 */ /* 0x000fc800078e0000 */
[----:B------:R-:W-:-:S07]  /*17d0*/  IMAD.MOV R3, RZ, RZ, -R3 ;  /* 0x000000ffff037224 */ /* 0x000fce00078e0a03 */
.L_x_79:
[----:B------:R-:W-:-:S05]  /*17e0*/  IMAD.MOV.U32 R10, RZ, RZ, R6 ;  /* 0x000000ffff0a7224 */ /* 0x000fca00078e0006 */
        /* <DEDUP_REMOVED lines=16> */
[----:B------:R-:W-:-:S02]  /*18f0*/  VIADD R3, R3, 0x10 ;  /* 0x0000001003037836 */ /* 0x000fc40000000000 */
[----:B------:R-:W-:-:S03]  /*1900*/  VIADD R2, R2, 0x1000 ;  /* 0x0000100002027836 */ /* 0x000fc60000000000 */
[----:B------:R-:W-:Y:S02]  /*1910*/  ISETP.NE.AND P0, PT, R3, RZ, PT ;  /* 0x000000ff0300720c */ /* 0x000fe40003f05270 */
[----:B--2---:R-:W-:-:S04]  /*1920*/  IADD3 R14, PT, PT, R14, R15, R8 ;  /* 0x0000000f0e0e7210 */ /* 0x004fc80007ffe008 */
[----:B---3--:R-:W-:-:S04]  /*1930*/  IADD3 R14, PT, PT, R16, R17, R14 ;  /* 0x00000011100e7210 */ /* 0x008fc80007ffe00e */
[----:B----4-:R-:W-:-:S04]  /*1940*/  IADD3 R14, PT, PT, R18, R19, R14 ;  /* 0x00000013120e7210 */ /* 0x010fc80007ffe00e */
[----:B-----5:R-:W-:-:S04]  /*1950*/  IADD3 R14, PT, PT, R22, R23, R14 ;  /* 0x00000017160e7210 */ /* 0x020fc80007ffe00e */
[----:B------:R-:W-:-:S04]  /*1960*/  IADD3 R14, PT, PT, R24, R25, R14 ;  /* 0x00000019180e7210 */ /* 0x000fc80007ffe00e */
[----:B------:R-:W-:Y:S02]  /*1970*/  IADD3 R13, PT, PT, R6, R13, R14 ;  /* 0x0000000d060d7210 */ /* 0x000fe40007ffe00e */
[----:B------:R-:W-:-:S05]  /*1980*/  IADD3 R6, P2, PT, R10, 0x4000, RZ ;  /* 0x000040000a067810 */ /* 0x000fca0007f5e0ff */
[----:B0-----:R-:W-:Y:S01]  /*1990*/  IMAD.X R11, RZ, RZ, R11, P2 ;  /* 0x000000ffff0b7224 */ /* 0x001fe200010e060b */
[----:B------:R-:W-:-:S04]  /*19a0*/  IADD3 R9, PT, PT, R12, R9, R13 ;  /* 0x000000090c097210 */ /* 0x000fc80007ffe00d */
[----:B------:R-:W-:Y:S01]  /*19b0*/  IADD3 R8, PT, PT, R5, R4, R9 ;  /* 0x0000000405087210 */ /* 0x000fe20007ffe009 */
[----:B------:R-:W-:Y:S06]  /*19c0*/  @P0 BRA `(.L_x_79) ;  /* 0xfffffffc00840947 */ /* 0x000fec000383ffff */
.L_x_78:
[----:B------:R-:W-:Y:S05]  /*19d0*/  BSYNC.RECONVERGENT B2 ;  /* 0x0000000000027941 */ /* 0x000fea0003800200 */
.L_x_77:
[----:B------:R-:W-:Y:S05]  /*19e0*/  @!P1 BRA `(.L_x_76) ;  /* 0x0000000000e89947 */ /* 0x000fea0003800000 */
[----:B------:R-:W-:Y:S01]  /*19f0*/  ISETP.GE.U32.AND P0, PT, R21, 0x8, PT ;  /* 0x000000081500780c */ /* 0x000fe20003f06070 */
[----:B------:R-:W-:Y:S01]  /*1a00*/  BSSY.RECONVERGENT B2, `(.L_x_80) ;  /* 0x0000015000027945 */ /* 0x000fe20003800200 */
[----:B------:R-:W-:-:S04]  /*1a10*/  LOP3.LUT R15, R20, 0x7, RZ, 0xc0, !PT ;  /* 0x00000007140f7812 */ /* 0x000fc800078ec0ff */
[----:B------:R-:W-:-:S07]  /*1a20*/  ISETP.NE.AND P1, PT, R15, RZ, PT ;  /* 0x000000ff0f00720c */ /* 0x000fce0003f25270 */
[----:B------:R-:W-:Y:S06]  /*1a30*/  @!P0 BRA `(.L_x_81) ;  /* 0x0000000000448947 */ /* 0x000fec0003800000 */
[----:B------:R-:W-:-:S05]  /*1a40*/  IADD3 R3, P0, PT, R2, UR8, RZ ;  /* 0x0000000802037c10 */ /* 0x000fca000ff1e0ff */
[----:B------:R-:W-:Y:S01]  /*1a50*/  IMAD.X R6, RZ, RZ, UR9, P0 ;  /* 0x00000009ff067e24 */ /* 0x000fe200080e06ff */
[----:B------:R-:W-:-:S04]  /*1a60*/  LEA R4, P0, R3, UR12, 0x2 ;  /* 0x0000000c03047c11 */ /* 0x000fc8000f8010ff */
        /* <DEDUP_REMOVED lines=8> */
[----:B------:R-:W5:Y:S01]  /*1af0*/  LDG.E R13, desc[UR14][R4.64+0x1c00] ;  /* 0x001c000e040d7981 */ /* 0x000f62000c1e1900 */
[----:B------:R-:W-:Y:S01]  /*1b00*/  VIADD R2, R2, 0x800 ;  /* 0x0000080002027836 */ /* 0x000fe20000000000 */
[----:B--2---:R-:W-:-:S04]  /*1b10*/  IADD3 R3, PT, PT, R6, R3, R8 ;  /* 0x0000000306037210 */ /* 0x004fc80007ffe008 */
[----:B---3--:R-:W-:-:S04]  /*1b20*/  IADD3 R3, PT, PT, R9, R10, R3 ;  /* 0x0000000a09037210 */ /* 0x008fc80007ffe003 */
[----:B----4-:R-:W-:-:S04]  /*1b30*/  IADD3 R3, PT, PT, R11, R12, R3 ;  /* 0x0000000c0b037210 */ /* 0x010fc80007ffe003 */
[----:B-----5:R-:W-:-:S07]  /*1b40*/  IADD3 R8, PT, PT, R13, R14, R3 ;  /* 0x0000000e0d087210 */ /* 0x020fce0007ffe003 */
.L_x_81:
[----:B------:R-:W-:Y:S05]  /*1b50*/  BSYNC.RECONVERGENT B2 ;  /* 0x0000000000027941 */ /* 0x000fea0003800200 */
.L_x_80:
[----:B------:R-:W-:Y:S05]  /*1b60*/  @!P1 BRA `(.L_x_76) ;  /* 0x0000000000889947 */ /* 0x000fea0003800000 */
[----:B------:R-:W-:Y:S01]  /*1b70*/  ISETP.GE.U32.AND P0, PT, R15, 0x4, PT ;  /* 0x000000040f00780c */ /* 0x000fe20003f06070 */
[----:B------:R-:W-:Y:S01]  /*1b80*/  BSSY.RECONVERGENT B2, `(.L_x_82) ;  /* 0x000000e000027945 */ /* 0x000fe20003800200 */
[----:B------:R-:W-:-:S11]  /*1b90*/  LOP3.LUT P1, RZ, R20, 0x3, RZ, 0xc0, !PT ;  /* 0x0000000314ff7812 */ /* 0x000fd6000782c0ff */
[----:B------:R-:W-:Y:S05]  /*1ba0*/  @!P0 BRA `(.L_x_83) ;  /* 0x00000000002c8947 */ /* 0x000fea0003800000 */
[----:B------:R-:W-:-:S05]  /*1bb0*/  IADD3 R3, P0, PT, R2, UR8, RZ ;  /* 0x0000000802037c10 */ /* 0x000fca000ff1e0ff */
[----:B------:R-:W-:Y:S01]  /*1bc0*/  IMAD.X R6, RZ, RZ, UR9, P0 ;  /* 0x00000009ff067e24 */ /* 0x000fe200080e06ff */
[----:B------:R-:W-:-:S04]  /*1bd0*/  LEA R4, P0, R3, UR12, 0x2 ;  /* 0x0000000c03047c11 */ /* 0x000fc8000f8010ff */
[----:B------:R-:W-:-:S05]  /*1be0*/  LEA.HI.X R5, R3, UR13, R6, 0x2, P0 ;  /* 0x0000000d03057c11 */ /* 0x000fca00080f1406 */
[----:B------:R-:W2:Y:S04]  /*1bf0*/  LDG.E R3, desc[UR14][R4.64] ;  /* 0x0000000e04037981 */ /* 0x000ea8000c1e1900 */
[----:B------:R-:W2:Y:S04]  /*1c00*/  LDG.E R6, desc[UR14][R4.64+0x400] ;  /* 0x0004000e04067981 */ /* 0x000ea8000c1e1900 */
[----:B------:R-:W3:Y:S04]  /*1c10*/  LDG.E R10, desc[UR14][R4.64+0x800] ;  /* 0x0008000e040a7981 */ /* 0x000ee8000c1e1900 */
[----:B------:R-:W3:Y:S01]  /*1c20*/  LDG.E R9, desc[UR14][R4.64+0xc00] ;  /* 0x000c000e04097981 */ /* 0x000ee2000c1e1900 */
[----:B------:R-:W-:Y:S01]  /*1c30*/  VIADD R2, R2, 0x400 ;  /* 0x0000040002027836 */ /* 0x000fe20000000000 */
[----:B--2---:R-:W-:-:S04]  /*1c40*/  IADD3 R3, PT, PT, R6, R3, R8 ;  /* 0x0000000306037210 */ /* 0x004fc80007ffe008 */
[----:B---3--:R-:W-:-:S07]  /*1c50*/  IADD3 R8, PT, PT, R9, R10, R3 ;  /* 0x0000000a09087210 */ /* 0x008fce0007ffe003 */
.L_x_83:
[----:B------:R-:W-:Y:S05]  /*1c60*/  BSYNC.RECONVERGENT B2 ;  /* 0x0000000000027941 */ /* 0x000fea0003800200 */
.L_x_82:
[----:B------:R-:W-:Y:S05]  /*1c70*/  @!P1 BRA `(.L_x_76) ;  /* 0x0000000000449947 */ /* 0x000fea0003800000 */
[----:B------:R-:W-:Y:S02]  /*1c80*/  LOP3.LUT R7, R7, 0xffff, RZ, 0xc0, !PT ;  /* 0x0000ffff07077812 */ /* 0x000fe400078ec0ff */
[----:B------:R-:W-:Y:S02]  /*1c90*/  IADD3 R6, P0, PT, R2, UR10, RZ ;  /* 0x0000000a02067c10 */ /* 0x000fe4000ff1e0ff */
[----:B------:R-:W-:Y:S02]  /*1ca0*/  LEA.HI R2, R7, 0x1, RZ, 0x18 ;  /* 0x0000000107027811 */ /* 0x000fe400078fc0ff */
[----:B------:R-:W-:Y:S01]  /*1cb0*/  LEA R5, P1, R6, UR12, 0x2 ;  /* 0x0000000c06057c11 */ /* 0x000fe2000f8210ff */
[----:B------:R-:W-:Y:S01]  /*1cc0*/  IMAD.X R3, RZ, RZ, UR7, P0 ;  /* 0x00000007ff037e24 */ /* 0x000fe200080e06ff */
[----:B------:R-:W-:-:S04]  /*1cd0*/  LOP3.LUT R2, R2, 0x3, RZ, 0xc0, !PT ;  /* 0x0000000302027812 */ /* 0x000fc800078ec0ff */
[----:B------:R-:W-:Y:S01]  /*1ce0*/  LEA.HI.X R6, R6, UR13, R3, 0x2, P1 ;  /* 0x0000000d06067c11 */ /* 0x000fe200088f1403 */
[----:B------:R-:W-:-:S07]  /*1cf0*/  IMAD.MOV R4, RZ, RZ, -R2 ;  /* 0x000000ffff047224 */ /* 0x000fce00078e0a02 */
.L_x_84:
[----:B------:R-:W-:Y:S02]  /*1d00*/  IMAD.MOV.U32 R3, RZ, RZ, R6 ;  /* 0x000000ffff037224 */ /* 0x000fe400078e0006 */
[----:B------:R-:W-:-:S05]  /*1d10*/  IMAD.MOV.U32 R2, RZ, RZ, R5 ;  /* 0x000000ffff027224 */ /* 0x000fca00078e0005 */
[----:B------:R-:W2:Y:S01]  /*1d20*/  LDG.E R3, desc[UR14][R2.64] ;  /* 0x0000000e02037981 */ /* 0x000ea2000c1e1900 */
[----:B------:R-:W-:Y:S01]  /*1d30*/  VIADD R4, R4, 0x1 ;  /* 0x0000000104047836 */ /* 0x000fe20000000000 */
[----:B------:R-:W-:-:S04]  /*1d40*/  IADD3 R5, P1, PT, R5, 0x400, RZ ;  /* 0x0000040005057810 */ /* 0x000fc80007f3e0ff */
[----:B------:R-:W-:Y:S01]  /*1d50*/  ISETP.NE.AND P0, PT, R4, RZ, PT ;  /* 0x000000ff0400720c */ /* 0x000fe20003f05270 */
[----:B------:R-:W-:Y:S02]  /*1d60*/  IMAD.X R6, RZ, RZ, R6, P1 ;  /* 0x000000ffff067224 */ /* 0x000fe400008e0606 */
[----:B--2---:R-:W-:-:S10]  /*1d70*/  IMAD.IADD R8, R3, 0x1, R8 ;  /* 0x0000000103087824 */ /* 0x004fd400078e0208 */
[----:B------:R-:W-:Y:S05]  /*1d80*/  @P0 BRA `(.L_x_84) ;  /* 0xfffffffc00dc0947 */ /* 0x000fea000383ffff */
.L_x_76:
[----:B------:R-:W-:Y:S05]  /*1d90*/  BSYNC.RECONVERGENT B1 ;  /* 0x0000000000017941 */ /* 0x000fea0003800200 */
.L_x_73:
        /* <DEDUP_REMOVED lines=37> */
[----:B0-----:R-:W0:Y:S01]  /*1ff0*/  LDS.64 R2, [UR4+0x20] ;  /* 0x00002004ff027984 */ /* 0x001e220008000a00 */
[----:B-1----:R-:W-:-:S04]  /*2000*/  IADD3 R0, PT, PT, R4, R0, R9 ;  /* 0x0000000004007210 */ /* 0x002fc80007ffe009 */
[----:B------:R-:W-:-:S04]  /*2010*/  IADD3 R0, PT, PT, R6, R0, R5 ;  /* 0x0000000006007210 */ /* 0x000fc80007ffe005 */
[----:B0-----:R-:W-:-:S05]  /*2020*/  IADD3 R0, PT, PT, R2, R0, R7 ;  /* 0x0000000002007210 */ /* 0x001fca0007ffe007 */
[----:B------:R-:W-:-:S07]  /*2030*/  IMAD.IADD R9, R0, 0x1, R3 ;  /* 0x0000000100097824 */ /* 0x000fce00078e0203 */
.L_x_72:
[----:B------:R-:W-:Y:S05]  /*2040*/  BSYNC.RECONVERGENT B0 ;  /* 0x0000000000007941 */ /* 0x000fea0003800200 */
.L_x_57:
[----:B------:R-:W-:Y:S05]  /*2050*/  @P0 EXIT ;  /* 0x000000000000094d */ /* 0x000fea0003800000 */
[----:B------:R-:W3:Y:S02]  /*2060*/  LDCU.64 UR4, c[0x0][0x388] ;  /* 0x00007100ff0477ac */ /* 0x000ee40008000a00 */
[----:B---3--:R-:W-:-:S06]  /*2070*/  UIMAD.WIDE.U32 UR4, UR16, 0x4, UR4 ;  /* 0x00000004100478a5 */ /* 0x008fcc000f8e0004 */
[----:B0-----:R-:W-:Y:S02]  /*2080*/  IMAD.U32 R2, RZ, RZ, UR4 ;  /* 0x00000004ff027e24 */ /* 0x001fe4000f8e00ff */
[----:B------:R-:W-:-:S05]  /*2090*/  IMAD.U32 R3, RZ, RZ, UR5 ;  /* 0x00000005ff037e24 */ /* 0x000fca000f8e00ff */
[----:B------:R-:W-:Y:S01]  /*20a0*/  STG.E desc[UR14][R2.64], R9 ;  /* 0x0000000902007986 */ /* 0x000fe2000c10190e */
[----:B------:R-:W-:Y:S05]  /*20b0*/  EXIT ;  /* 0x000000000000794d */ /* 0x000fea0003800000 */
.L_x_85:
        /* <DEDUP_REMOVED lines=12> */
.L_x_306:


//--------------------- .text._ZN3cub18CUB_300001_SM_10006detail6reduce28DeviceReduceSingleTileKernelINS2_10policy_hubIjyN4cuda3std3__44plusIjEEE10Policy1000EN6thrust24THRUST_300001_SM_1000_NS10device_ptrIjEEPiyS9_ijNS7_10__identityEEEvT0_T1_T2_T3_T4_T6_ --------------------------
	.section	.text._ZN3cub18CUB_300001_SM_10006detail6reduce28DeviceReduceSingleTileKernelINS2_10policy_hubIjyN4cuda3std3__44plusIjEEE10Policy1000EN6thrust24THRUST_300001_SM_1000_NS10device_ptrIjEEPiyS9_ijNS7_10__identityEEEvT0_T1_T2_T3_T4_T6_,"ax",@progbits
	.align	128
        .global         _ZN3cub18CUB_300001_SM_10006detail6reduce28DeviceReduceSingleTileKernelINS2_10policy_hubIjyN4cuda3std3__44plusIjEEE10Policy1000EN6thrust24THRUST_300001_SM_1000_NS10device_ptrIjEEPiyS9_ijNS7_10__identityEEEvT0_T1_T2_T3_T4_T6_
        .type           _ZN3cub18CUB_300001_SM_10006detail6reduce28DeviceReduceSingleTileKernelINS2_10policy_hubIjyN4cuda3std3__44plusIjEEE10Policy1000EN6thrust24THRUST_300001_SM_1000_NS10device_ptrIjEEPiyS9_ijNS7_10__identityEEEvT0_T1_T2_T3_T4_T6_,@function
        .size           _ZN3cub18CUB_300001_SM_10006detail6reduce28DeviceReduceSingleTileKernelINS2_10policy_hubIjyN4cuda3std3__44plusIjEEE10Policy1000EN6thrust24THRUST_300001_SM_1000_NS10device_ptrIjEEPiyS9_ijNS7_10__identityEEEvT0_T1_T2_T3_T4_T6_,(.L_x_307 - _ZN3cub18CUB_300001_SM_10006detail6reduce28DeviceReduceSingleTileKernelINS2_10policy_hubIjyN4cuda3std3__44plusIjEEE10Policy1000EN6thrust24THRUST_300001_SM_1000_NS10device_ptrIjEEPiyS9_ijNS7_10__identityEEEvT0_T1_T2_T3_T4_T6_)
        .other          _ZN3cub18CUB_300001_SM_10006detail6reduce28DeviceReduceSingleTileKernelINS2_10policy_hubIjyN4cuda3std3__44plusIjEEE10Policy1000EN6thrust24THRUST_300001_SM_1000_NS10device_ptrIjEEPiyS9_ijNS7_10__identityEEEvT0_T1_T2_T3_T4_T6_,@"STO_CUDA_ENTRY STV_DEFAULT"
_ZN3cub18CUB_300001_SM_10006detail6reduce28DeviceReduceSingleTileKernelINS2_10policy_hubIjyN4cuda3std3__44plusIjEEE10Policy1000EN6thrust24THRUST_300001_SM_1000_NS10device_ptrIjEEPiyS9_ijNS7_10__identityEEEvT0_T1_T2_T3_T4_T6_:
.text._ZN3cub18CUB_300001_SM_10006detail6reduce28DeviceReduceSingleTileKernelINS2_10policy_hubIjyN4cuda3std3__44plusIjEEE10Policy1000EN6thrust24THRUST_300001_SM_1000_NS10device_ptrIjEEPiyS9_ijNS7_10__identityEEEvT0_T1_T2_T3_T4_T6_:
[----:B------:R-:W-:Y:S01]  /*0000*/  LDC R1, c[0x0][0x37c] ;  /* 0x0000df00ff017b82 */ /* 0x000fe20000000800 */
[----:B------:R-:W0:Y:S01]  /*0010*/  LDCU.64 UR4, c[0x0][0x390] ;  /* 0x00007200ff0477ac */ /* 0x000e220008000a00 */
[----:B------:R-:W1:Y:S01]  /*0020*/  LDCU.64 UR6, c[0x0][0x358] ;  /* 0x00006b00ff0677ac */ /* 0x000e620008000a00 */
[----:B0-----:R-:W-:Y:S02]  /*0030*/  IMAD.U32 R4, RZ, RZ, UR4 ;  /* 0x00000004ff047e24 */ /* 0x001fe4000f8e00ff */
[----:B------:R-:W-:-:S03]  /*0040*/  IMAD.U32 R0, RZ, RZ, UR5 ;  /* 0x00000005ff007e24 */ /* 0x000fc6000f8e00ff */
[----:B------:R-:W-:-:S04]  /*0050*/  ISETP.NE.U32.AND P0, PT, R4, RZ, PT ;  /* 0x000000ff0400720c */ /* 0x000fc80003f05070 */
[----:B------:R-:W-:-:S13]  /*0060*/  ISETP.NE.AND.EX P0, PT, R0, RZ, PT, P0 ;  /* 0x000000ff0000720c */ /* 0x000fda0003f05300 */
        /* <DEDUP_REMOVED lines=8> */
.L_x_86:
[----:B------:R-:W-:Y:S01]  /*00f0*/  ISETP.GT.U32.AND P0, PT, R4, 0xfff, PT ;  /* 0x00000fff0400780c */ /* 0x000fe20003f04070 */
[----:B------:R-:W-:Y:S03]  /*0100*/  BSSY.RECONVERGENT B0, `(.L_x_87) ;  /* 0x00001d1000007945 */ /* 0x000fe60003800200 */
[----:B------:R-:W-:-:S13]  /*0110*/  ISETP.GT.U32.AND.EX P0, PT, R0, RZ, PT, P0 ;  /* 0x000000ff0000720c */ /* 0x000fda0003f04100 */
[----:B------:R-:W-:Y:S05]  /*0120*/  @P0 BRA `(.L_x_88) ;  /* 0x0000000c00940947 */ /* 0x000fea0003800000 */
[----:B------:R-:W0:Y:S01]  /*0130*/  S2R R5, SR_TID.X ;  /* 0x0000000000057919 */ /* 0x000e220000002100 */
[----:B------:R-:W-:Y:S01]  /*0140*/  BSSY.RECONVERGENT B1, `(.L_x_89) ;  /* 0x0000009000017945 */ /* 0x000fe20003800200 */
[----:B------:R-:W-:Y:S01]  /*0150*/  IMAD.MOV.U32 R6, RZ, RZ, RZ ;  /* 0x000000ffff067224 */ /* 0x000fe200078e00ff */
[----:B0-----:R-:W-:Y:S01]  /*0160*/  ISETP.GE.U32.AND P0, PT, R5, R4, PT ;  /* 0x000000040500720c */ /* 0x001fe20003f06070 */
[----:B------:R-:W-:-:S12]  /*0170*/  IMAD.MOV.U32 R7, RZ, RZ, R5 ;  /* 0x000000ffff077224 */ /* 0x000fd800078e0005 */
[----:B------:R-:W-:Y:S05]  /*0180*/  @P0 BRA `(.L_x_90) ;  /* 0x0000000000100947 */ /* 0x000fea0003800000 */
[----:B------:R-:W0:Y:S02]  /*0190*/  LDC.64 R2, c[0x0][0x380] ;  /* 0x0000e000ff027b82 */ /* 0x000e240000000a00 */
[----:B0-----:R-:W-:-:S05]  /*01a0*/  IMAD.WIDE.U32 R2, R5, 0x4, R2 ;  /* 0x0000000405027825 */ /* 0x001fca00078e0002 */
[----:B------:R0:W5:Y:S01]  /*01b0*/  LDG.E R6, desc[UR6][R2.64] ;  /* 0x0000000602067981 */ /* 0x000162000c1e1900 */
[----:B------:R-:W-:-:S07]  /*01c0*/  VIADD R7, R5, 0x100 ;  /* 0x0000010005077836 */ /* 0x000fce0000000000 */
.L_x_90:
[----:B------:R-:W-:Y:S05]  /*01d0*/  BSYNC.RECONVERGENT B1 ;  /* 0x0000000000017941 */ /* 0x000fea0003800200 */
.L_x_89:
[----:B------:R-:W-:Y:S01]  /*01e0*/  ISETP.GE.U32.AND P0, PT, R7, R4, PT ;  /* 0x000000040700720c */ /* 0x000fe20003f06070 */
[----:B------:R-:W-:-:S12]  /*01f0*/  BSSY.RECONVERGENT B1, `(.L_x_91) ;  /* 0x0000060000017945 */ /* 0x000fd80003800200 */
[----:B------:R-:W-:Y:S05]  /*0200*/  @P0 BRA `(.L_x_92) ;  /* 0x0000000400780947 */ /* 0x000fea0003800000 */
[----:B0-----:R-:W-:Y:S01]  /*0210*/  LOP3.LUT R3, RZ, R7, RZ, 0x33, !PT ;  /* 0x00000007ff037212 */ /* 0x001fe200078e33ff */
[----:B------:R-:W-:Y:S04]  /*0220*/  BSSY.RECONVERGENT B2, `(.L_x_93) ;  /* 0x000002c000027945 */ /* 0x000fe80003800200 */
[----:B------:R-:W-:-:S05]  /*0230*/  IMAD.IADD R3, R3, 0x1, R4 ;  /* 0x0000000103037824 */ /* 0x000fca00078e0204 */
[C---:B------:R-:W-:Y:S02]  /*0240*/  ISETP.GE.U32.AND P0, PT, R3.reuse, 0xf00, PT ;  /* 0x00000f000300780c */ /* 0x040fe40003f06070 */
[----:B------:R-:W-:-:S04]  /*0250*/  LEA.HI R8, R3, 0x1, RZ, 0x18 ;  /* 0x0000000103087811 */ /* 0x000fc800078fc0ff */
[----:B------:R-:W-:-:S04]  /*0260*/  LOP3.LUT R22, R8, 0xf, RZ, 0xc0, !PT ;  /* 0x0000000f08167812 */ /* 0x000fc800078ec0ff */
[----:B------:R-:W-:-:S03]  /*0270*/  ISETP.NE.AND P1, PT, R22, RZ, PT ;  /* 0x000000ff1600720c */ /* 0x000fc60003f25270 */
[----:B------:R-:W-:Y:S10]  /*0280*/  @!P0 BRA `(.L_x_94) ;  /* 0x0000000000948947 */ /* 0x000ff40003800000 */
[----:B------:R-:W0:Y:S01]  /*0290*/  LDC.64 R2, c[0x0][0x380] ;  /* 0x0000e000ff027b82 */ /* 0x000e220000000a00 */
[----:B------:R-:W-:-:S05]  /*02a0*/  LOP3.LUT R9, R8, 0x1fffff0, RZ, 0xc0, !PT ;  /* 0x01fffff008097812 */ /* 0x000fca00078ec0ff */
[----:B------:R-:W-:Y:S02]  /*02b0*/  IMAD.MOV R9, RZ, RZ, -R9 ;  /* 0x000000ffff097224 */ /* 0x000fe400078e0a09 */
[----:B0-----:R-:W-:-:S03]  /*02c0*/  IMAD.WIDE.U32 R2, R7, 0x4, R2 ;  /* 0x0000000407027825 */ /* 0x001fc600078e0002 */
[----:B------:R-:W-:-:S05]  /*02d0*/  IADD3 R15, P0, PT, R2, 0x2000, RZ ;  /* 0x00002000020f7810 */ /* 0x000fca0007f1e0ff */
[----:B------:R-:W-:-:S08]  /*02e0*/  IMAD.X R3, RZ, RZ, R3, P0 ;  /* 0x000000ffff037224 */ /* 0x000fd000000e0603 */
.L_x_95:
        /* <DEDUP_REMOVED lines=31> */
.L_x_94:
[----:B------:R-:W-:Y:S05]  /*04e0*/  BSYNC.RECONVERGENT B2 ;  /* 0x0000000000027941 */ /* 0x000fea0003800200 */
.L_x_93:
[----:B------:R-:W-:Y:S05]  /*04f0*/  @!P1 BRA `(.L_x_92) ;  /* 0x0000000000bc9947 */ /* 0x000fea0003800000 */
[----:B------:R-:W-:Y:S01]  /*0500*/  ISETP.GE.U32.AND P0, PT, R22, 0x8, PT ;  /* 0x000000081600780c */ /* 0x000fe20003f06070 */
[----:B------:R-:W-:Y:S01]  /*0510*/  BSSY.RECONVERGENT B2, `(.L_x_96) ;  /* 0x0000013000027945 */ /* 0x000fe20003800200 */
[----:B------:R-:W-:-:S04]  /*0520*/  LOP3.LUT R17, R8, 0x7, RZ, 0xc0, !PT ;  /* 0x0000000708117812 */ /* 0x000fc800078ec0ff */
[----:B------:R-:W-:-:S07]  /*0530*/  ISETP.NE.AND P1, PT, R17, RZ, PT ;  /* 0x000000ff1100720c */ /* 0x000fce0003f25270 */
[----:B------:R-:W-:Y:S06]  /*0540*/  @!P0 BRA `(.L_x_97) ;  /* 0x00000000003c8947 */ /* 0x000fec0003800000 */
[----:B------:R-:W0:Y:S02]  /*0550*/  LDC.64 R2, c[0x0][0x380] ;  /* 0x0000e000ff027b82 */ /* 0x000e240000000a00 */
[----:B0-----:R-:W-:-:S05]  /*0560*/  IMAD.WIDE R2, R7, 0x4, R2 ;  /* 0x0000000407027825 */ /* 0x001fca00078e0202 */
        /* <DEDUP_REMOVED lines=13> */
.L_x_97:
[----:B------:R-:W-:Y:S05]  /*0640*/  BSYNC.RECONVERGENT B2 ;  /* 0x0000000000027941 */ /* 0x000fea0003800200 */
.L_x_96:
        /* <DEDUP_REMOVED lines=11> */
[----:B------:R-:W3:Y:S01]  /*0700*/  LDG.E R12, desc[UR6][R2.64+0xc00] ;  /* 0x000c0006020c7981 */ /* 0x000ee2000c1e1900 */
[----:B------:R-:W-:Y:S01]  /*0710*/  VIADD R7, R7, 0x400 ;  /* 0x0000040007077836 */ /* 0x000fe20000000000 */
[----:B--2--5:R-:W-:-:S04]  /*0720*/  IADD3 R6, PT, PT, R8, R9, R6 ;  /* 0x0000000908067210 */ /* 0x024fc80007ffe006 */
[----:B---3--:R-:W-:-:S07]  /*0730*/  IADD3 R6, PT, PT, R12, R11, R6 ;  /* 0x0000000b0c067210 */ /* 0x008fce0007ffe006 */
.L_x_99:
[----:B------:R-:W-:Y:S05]  /*0740*/  BSYNC.RECONVERGENT B2 ;  /* 0x0000000000027941 */ /* 0x000fea0003800200 */
.L_x_98:
[----:B------:R-:W-:Y:S05]  /*0750*/  @!P1 BRA `(.L_x_92) ;  /* 0x0000000000249947 */ /* 0x000fea0003800000 */
[----:B------:R-:W0:Y:S01]  /*0760*/  LDC.64 R8, c[0x0][0x380] ;  /* 0x0000e000ff087b82 */ /* 0x000e220000000a00 */
[----:B------:R-:W-:-:S07]  /*0770*/  IMAD.MOV R10, RZ, RZ, -R10 ;  /* 0x000000ffff0a7224 */ /* 0x000fce00078e0a0a */
.L_x_100:
[----:B0-----:R-:W-:-:S06]  /*0780*/  IMAD.WIDE R2, R7, 0x4, R8 ;  /* 0x0000000407027825 */ /* 0x001fcc00078e0208 */
[----:B------:R-:W2:Y:S01]  /*0790*/  LDG.E R3, desc[UR6][R2.64] ;  /* 0x0000000602037981 */ /* 0x000ea2000c1e1900 */
[----:B------:R-:W-:Y:S02]  /*07a0*/  VIADD R10, R10, 0x1 ;  /* 0x000000010a0a7836 */ /* 0x000fe40000000000 */
[----:B------:R-:W-:-:S03]  /*07b0*/  VIADD R7, R7, 0x100 ;  /* 0x0000010007077836 */ /* 0x000fc60000000000 */
[----:B------:R-:W-:Y:S01]  /*07c0*/  ISETP.NE.AND P0, PT, R10, RZ, PT ;  /* 0x000000ff0a00720c */ /* 0x000fe20003f05270 */
[----:B--2--5:R-:W-:-:S12]  /*07d0*/  IMAD.IADD R6, R3, 0x1, R6 ;  /* 0x0000000103067824 */ /* 0x024fd800078e0206 */
[----:B------:R-:W-:Y:S05]  /*07e0*/  @P0 BRA `(.L_x_100) ;  /* 0xfffffffc00e40947 */ /* 0x000fea000383ffff */
.L_x_92:
[----:B------:R-:W-:Y:S05]  /*07f0*/  BSYNC.RECONVERGENT B1 ;  /* 0x0000000000017941 */ /* 0x000fea0003800200 */
.L_x_91:
[----:B------:R-:W-:-:S04]  /*0800*/  ISETP.GE.U32.AND P0, PT, R4, 0x100, PT ;  /* 0x000001000400780c */ /* 0x000fc80003f06070 */
[----:B------:R-:W-:-:S13]  /*0810*/  ISETP.GE.U32.AND.EX P0, PT, R0, RZ, PT, P0 ;  /* 0x000000ff0000720c */ /* 0x000fda0003f06100 */
[----:B------:R-:W-:Y:S05]  /*0820*/  @!P0 BRA `(.L_x_101) ;  /* 0x0000000000ac8947 */ /* 0x000fea0003800000 */
[----:B------:R-:W1:Y:S01]  /*0830*/  S2R R8, SR_LANEID ;  /* 0x0000000000087919 */ /* 0x000e620000000000 */
[----:B------:R-:W-:Y:S01]  /*0840*/  ISETP.NE.AND P5, PT, R5, RZ, PT ;  /* 0x000000ff0500720c */ /* 0x000fe20003fa5270 */
[----:B-----5:R-:W0:Y:S01]  /*0850*/  SHFL.DOWN PT, R0, R6, 0x1, 0x1f ;  /* 0x08201f0006007f89 */ /* 0x020e2200000e0000 */
[C---:B-1----:R-:W-:Y:S02]  /*0860*/  ISETP.GT.AND P0, PT, R8.reuse, 0x1e, PT ;  /* 0x0000001e0800780c */ /* 0x042fe40003f04270 */
[----:B------:R-:W-:Y:S02]  /*0870*/  ISETP.NE.AND P1, PT, R8, RZ, PT ;  /* 0x000000ff0800720c */ /* 0x000fe40003f25270 */
[----:B0-----:R-:W-:Y:S02]  /*0880*/  SEL R3, R0, RZ, !P0 ;  /* 0x000000ff00037207 */ /* 0x001fe40004000000 */
        /* <DEDUP_REMOVED lines=21> */
[----:B0-----:R-:W-:-:S05]  /*09e0*/  SEL R3, R3, RZ, !P0 ;  /* 0x000000ff03037207 */ /* 0x001fca0004000000 */
[----:B------:R-:W-:-:S05]  /*09f0*/  IMAD.IADD R7, R2, 0x1, R3 ;  /* 0x0000000102077824 */ /* 0x000fca00078e0203 */
[----:B------:R1:W-:Y:S01]  /*0a00*/  @!P1 STS [R0+0x8], R7 ;  /* 0x0000080700009388 */ /* 0x0003e20000000800 */
[----:B------:R-:W-:Y:S06]  /*0a10*/  BAR.SYNC.DEFER_BLOCKING 0x0 ;  /* 0x0000000000007b1d */ /* 0x000fec0000010000 */
[----:B------:R-:W-:Y:S05]  /*0a20*/  @P5 BRA `(.L_x_102) ;  /* 0x0000001000f85947 */ /* 0x000fea0003800000 */
[----:B------:R-:W0:Y:S01]  /*0a30*/  S2UR UR5, SR_CgaCtaId ;  /* 0x00000000000579c3 */ /* 0x000e220000008800 */
[----:B------:R-:W-:Y:S02]  /*0a40*/  UMOV UR4, 0x400 ;  /* 0x0000040000047882 */ /* 0x000fe40000000000 */
[----:B0-----:R-:W-:-:S09]  /*0a50*/  ULEA UR4, UR5, UR4, 0x18 ;  /* 0x0000000405047291 */ /* 0x001fd2000f8ec0ff */
[----:B-1----:R-:W-:Y:S04]  /*0a60*/  LDS R0, [UR4+0xc] ;  /* 0x00000c04ff007984 */ /* 0x002fe80008000800 */
[----:B------:R-:W0:Y:S04]  /*0a70*/  LDS.128 R8, [UR4+0x10] ;  /* 0x00001004ff087984 */ /* 0x000e280008000c00 */
[----:B------:R-:W1:Y:S01]  /*0a80*/  LDS.64 R2, [UR4+0x20] ;  /* 0x00002004ff027984 */ /* 0x000e620008000a00 */
[----:B0-----:R-:W-:-:S04]  /*0a90*/  IADD3 R0, PT, PT, R8, R0, R7 ;  /* 0x0000000008007210 */ /* 0x001fc80007ffe007 */
[----:B------:R-:W-:-:S04]  /*0aa0*/  IADD3 R0, PT, PT, R10, R0, R9 ;  /* 0x000000000a007210 */ /* 0x000fc80007ffe009 */
[----:B-1----:R-:W-:-:S05]  /*0ab0*/  IADD3 R0, PT, PT, R2, R0, R11 ;  /* 0x0000000002007210 */ /* 0x002fca0007ffe00b */
[----:B------:R-:W-:Y:S01]  /*0ac0*/  IMAD.IADD R7, R0, 0x1, R3 ;  /* 0x0000000100077824 */ /* 0x000fe200078e0203 */
[----:B------:R-:W-:Y:S06]  /*0ad0*/  BRA `(.L_x_102) ;  /* 0x0000001000cc7947 */ /* 0x000fec0003800000 */
.L_x_101:
[C---:B0-----:R-:W-:Y:S01]  /*0ae0*/  LOP3.LUT R2, R5.reuse, 0x3e0, RZ, 0xc0, !PT ;  /* 0x000003e005027812 */ /* 0x041fe200078ec0ff */
[----:B------:R-:W0:Y:S01]  /*0af0*/  S2R R12, SR_LANEID ;  /* 0x00000000000c7919 */ /* 0x000e220000000000 */
[----:B------:R-:W-:Y:S02]  /*0b00*/  ISETP.NE.AND P5, PT, R5, RZ, PT ;  /* 0x000000ff0500720c */ /* 0x000fe40003fa5270 */
[----:B------:R-:W-:Y:S01]  /*0b10*/  LOP3.LUT R7, RZ, R2, RZ, 0x33, !PT ;  /* 0x00000002ff077212 */ /* 0x000fe200078e33ff */
[----:B------:R-:W-:-:S04]  /*0b20*/  VIADD R3, R2, 0x20 ;  /* 0x0000002002037836 */ /* 0x000fc80000000000 */
[----:B------:R-:W-:Y:S01]  /*0b30*/  IMAD.IADD R7, R7, 0x1, R4 ;  /* 0x0000000107077824 */ /* 0x000fe200078e0204 */
[----:B------:R-:W-:-:S04]  /*0b40*/  ISETP.GT.U32.AND P0, PT, R3, R4, PT ;  /* 0x000000040300720c */ /* 0x000fc80003f04070 */
        /* <DEDUP_REMOVED lines=10> */
[----:B------:R-:W-:Y:S01]  /*0bf0*/  @!P1 SHF.R.U32.HI R9, RZ, 0x3, R5 ;  /* 0x00000003ff099819 */ /* 0x000fe20000011605 */
[----:B------:R-:W1:Y:S03]  /*0c00*/  SHFL.DOWN PT, R7, R2, 0x2, R3 ;  /* 0x0840000002077989 */ /* 0x000e6600000e0003 */
[----:B------:R-:W-:Y:S02]  /*0c10*/  @!P1 LOP3.LUT R9, R9, 0x7c, RZ, 0xc0, !PT ;  /* 0x0000007c09099812 */ /* 0x000fe400078ec0ff */
[----:B-1----:R-:W-:Y:S02]  /*0c20*/  SEL R7, R7, RZ, !P0 ;  /* 0x000000ff07077207 */ /* 0x002fe40004000000 */
[----:B------:R-:W-:Y:S02]  /*0c30*/  ISETP.GT.AND P0, PT, R10, R3, PT ;  /* 0x000000030a00720c */ /* 0x000fe40003f04270 */
[----:B------:R-:W-:Y:S01]  /*0c40*/  @!P1 MOV R10, 0x400 ;  /* 0x00000400000a9802 */ /* 0x000fe20000000f00 */
[----:B------:R-:W-:-:S02]  /*0c50*/  IMAD.IADD R8, R2, 0x1, R7 ;  /* 0x0000000102087824 */ /* 0x000fc400078e0207 */
[----:B------:R-:W-:Y:S01]  /*0c60*/  VIADD R2, R12, 0x8 ;  /* 0x000000080c027836 */ /* 0x000fe20000000000 */
[----:B0-----:R-:W-:Y:S02]  /*0c70*/  @!P1 LEA R10, R11, R10, 0x18 ;  /* 0x0000000a0b0a9211 */ /* 0x001fe400078ec0ff */
        /* <DEDUP_REMOVED lines=11> */
[----:B0-----:R-:W-:-:S05]  /*0d30*/  SEL R7, R7, RZ, !P0 ;  /* 0x000000ff07077207 */ /* 0x001fca0004000000 */
[----:B------:R-:W-:-:S05]  /*0d40*/  IMAD.IADD R7, R2, 0x1, R7 ;  /* 0x0000000102077824 */ /* 0x000fca00078e0207 */
[----:B------:R0:W-:Y:S01]  /*0d50*/  @!P1 STS [R10+0x8], R7 ;  /* 0x000008070a009388 */ /* 0x0001e20000000800 */
[----:B------:R-:W-:Y:S06]  /*0d60*/  BAR.SYNC.DEFER_BLOCKING 0x0 ;  /* 0x0000000000007b1d */ /* 0x000fec0000010000 */
[----:B------:R-:W-:Y:S05]  /*0d70*/  @P5 BRA `(.L_x_102) ;  /* 0x0000001000245947 */ /* 0x000fea0003800000 */
[----:B------:R-:W1:Y:S01]  /*0d80*/  S2UR UR5, SR_CgaCtaId ;  /* 0x00000000000579c3 */ /* 0x000e620000008800 */
[----:B------:R-:W-:Y:S01]  /*0d90*/  UMOV UR4, 0x400 ;  /* 0x0000040000047882 */ /* 0x000fe20000000000 */
[C---:B------:R-:W-:Y:S02]  /*0da0*/  ISETP.GT.U32.AND P0, PT, R4.reuse, 0x40, PT ;  /* 0x000000400400780c */ /* 0x040fe40003f04070 */
[C---:B------:R-:W-:Y:S02]  /*0db0*/  ISETP.GT.U32.AND P6, PT, R4.reuse, 0x20, PT ;  /* 0x000000200400780c */ /* 0x040fe40003fc4070 */
[C---:B------:R-:W-:Y:S02]  /*0dc0*/  ISETP.GT.U32.AND P4, PT, R4.reuse, 0x60, PT ;  /* 0x000000600400780c */ /* 0x040fe40003f84070 */
[----:B------:R-:W-:Y:S02]  /*0dd0*/  ISETP.GT.U32.AND P2, PT, R4, 0x80, PT ;  /* 0x000000800400780c */ /* 0x000fe40003f44070 */
[----:B------:R-:W-:-:S02]  /*0de0*/  ISETP.GT.U32.AND.EX P0, PT, R0, RZ, PT, P0 ;  /* 0x000000ff0000720c */ /* 0x000fc40003f04100 */
[----:B------:R-:W-:Y:S02]  /*0df0*/  ISETP.GT.U32.AND.EX P6, PT, R0, RZ, PT, P6 ;  /* 0x000000ff0000720c */ /* 0x000fe40003fc4160 */
[C---:B------:R-:W-:Y:S02]  /*0e00*/  ISETP.GT.U32.AND P3, PT, R4.reuse, 0xa0, PT ;  /* 0x000000a00400780c */ /* 0x040fe40003f64070 */
[----:B------:R-:W-:Y:S02]  /*0e10*/  ISETP.GT.U32.AND P1, PT, R4, 0xc0, PT ;  /* 0x000000c00400780c */ /* 0x000fe40003f24070 */
[C---:B------:R-:W-:Y:S02]  /*0e20*/  ISETP.GT.U32.AND.EX P4, PT, R0.reuse, RZ, PT, P4 ;  /* 0x000000ff0000720c */ /* 0x040fe40003f84140 */
[C---:B------:R-:W-:Y:S02]  /*0e30*/  ISETP.GT.U32.AND.EX P2, PT, R0.reuse, RZ, PT, P2 ;  /* 0x000000ff0000720c */ /* 0x040fe40003f44120 */
[C---:B------:R-:W-:Y:S01]  /*0e40*/  ISETP.GT.U32.AND.EX P3, PT, R0.reuse, RZ, PT, P3 ;  /* 0x000000ff0000720c */ /* 0x040fe20003f64130 */
[----:B-1----:R-:W-:Y:S01]  /*0e50*/  ULEA UR4, UR5, UR4, 0x18 ;  /* 0x0000000405047291 */ /* 0x002fe2000f8ec0ff */
[----:B------:R-:W-:-:S08]  /*0e60*/  ISETP.GT.U32.AND.EX P1, PT, R0, RZ, PT, P1 ;  /* 0x000000ff0000720c */ /* 0x000fd00003f24110 */
[----:B0-----:R-:W0:Y:S04]  /*0e70*/  LDS.128 R8, [UR4+0x10] ;  /* 0x00001004ff087984 */ /* 0x001e280008000c00 */
[----:B------:R-:W1:Y:S04]  /*0e80*/  LDS R5, [UR4+0xc] ;  /* 0x00000c04ff057984 */ /* 0x000e680008000800 */
[----:B------:R-:W2:Y:S01]  /*0e90*/  LDS.64 R2, [UR4+0x20] ;  /* 0x00002004ff027984 */ /* 0x000ea20008000a00 */
[----:B0-----:R-:W-:Y:S02]  /*0ea0*/  SEL R8, R8, RZ, P0 ;  /* 0x000000ff08087207 */ /* 0x001fe40000000000 */
[----:B------:R-:W-:-:S02]  /*0eb0*/  ISETP.GT.U32.AND P0, PT, R4, 0xe0, PT ;  /* 0x000000e00400780c */ /* 0x000fc40003f04070 */
[----:B-1----:R-:W-:Y:S02]  /*0ec0*/  SEL R6, R5, RZ, P6 ;  /* 0x000000ff05067207 */ /* 0x002fe40003000000 */
[----:B------:R-:W-:Y:S02]  /*0ed0*/  SEL R9, R9, RZ, P4 ;  /* 0x000000ff09097207 */ /* 0x000fe40002000000 */
[----:B------:R-:W-:Y:S02]  /*0ee0*/  IADD3 R6, PT, PT, R8, R6, R7 ;  /* 0x0000000608067210 */ /* 0x000fe40007ffe007 */
[----:B------:R-:W-:Y:S02]  /*0ef0*/  SEL R10, R10, RZ, P2 ;  /* 0x000000ff0a0a7207 */ /* 0x000fe40001000000 */
[----:B------:R-:W-:Y:S02]  /*0f00*/  ISETP.GT.U32.AND.EX P0, PT, R0, RZ, PT, P0 ;  /* 0x000000ff0000720c */ /* 0x000fe40003f04100 */
[----:B------:R-:W-:-:S02]  /*0f10*/  SEL R11, R11, RZ, P3 ;  /* 0x000000ff0b0b7207 */ /* 0x000fc40001800000 */
[----:B------:R-:W-:Y:S02]  /*0f20*/  IADD3 R6, PT, PT, R10, R6, R9 ;  /* 0x000000060a067210 */ /* 0x000fe40007ffe009 */
[----:B--2---:R-:W-:Y:S02]  /*0f30*/  SEL R2, R2, RZ, P1 ;  /* 0x000000ff02027207 */ /* 0x004fe40000800000 */
[----:B------:R-:W-:Y:S02]  /*0f40*/  SEL R3, R3, RZ, P0 ;  /* 0x000000ff03037207 */ /* 0x000fe40000000000 */
[----:B------:R-:W-:-:S05]  /*0f50*/  IADD3 R2, PT, PT, R2, R6, R11 ;  /* 0x0000000602027210 */ /* 0x000fca0007ffe00b */
[----:B------:R-:W-:Y:S01]  /*0f60*/  IMAD.IADD R7, R2, 0x1, R3 ;  /* 0x0000000102077824 */ /* 0x000fe200078e0203 */
[----:B------:R-:W-:Y:S06]  /*0f70*/  BRA `(.L_x_102) ;  /* 0x0000000c00a47947 */ /* 0x000fec0003800000 */
.L_x_88:
[----:B------:R-:W0:Y:S01]  /*0f80*/  S2R R8, SR_TID.X ;  /* 0x0000000000087919 */ /* 0x000e220000002100 */
[----:B------:R-:W0:Y:S02]  /*0f90*/  LDC.64 R2, c[0x0][0x380] ;  /* 0x0000e000ff027b82 */ /* 0x000e240000000a00 */
[----:B0-----:R-:W-:-:S05]  /*0fa0*/  IMAD.WIDE.U32 R2, R8, 0x4, R2 ;  /* 0x0000000408027825 */ /* 0x001fca00078e0002 */
        /* <DEDUP_REMOVED lines=16> */
[----:B--2---:R-:W-:-:S04]  /*10b0*/  IADD3 R5, PT, PT, R7, R6, R5 ;  /* 0x0000000607057210 */ /* 0x004fc80007ffe005 */
[----:B---3--:R-:W-:Y:S01]  /*10c0*/  IADD3 R5, PT, PT, R12, R9, R5 ;  /* 0x000000090c057210 */ /* 0x008fe20007ffe005 */
[----:B------:R-:W-:Y:S01]  /*10d0*/  IMAD.MOV.U32 R9, RZ, RZ, 0x1000 ;  /* 0x00001000ff097424 */ /* 0x000fe200078e00ff */
[----:B------:R-:W-:-:S04]  /*10e0*/  IADD3 R12, P1, PT, R4, -0x1000, RZ ;  /* 0xfffff000040c7810 */ /* 0x000fc80007f3e0ff */
[----:B------:R-:W-:Y:S02]  /*10f0*/  ISETP.GE.U32.AND P0, PT, R12, 0x1000, PT ;  /* 0x000010000c00780c */ /* 0x000fe40003f06070 */
[----:B----4-:R-:W-:Y:S01]  /*1100*/  IADD3 R5, PT, PT, R14, R11, R5 ;  /* 0x0000000b0e057210 */ /* 0x010fe20007ffe005 */
[----:B------:R-:W-:Y:S01]  /*1110*/  IMAD.MOV.U32 R11, RZ, RZ, RZ ;  /* 0x000000ffff0b7224 */ /* 0x000fe200078e00ff */
[----:B------:R-:W-:-:S04]  /*1120*/  IADD3.X R14, PT, PT, R0, -0x1, RZ, P1, !PT ;  /* 0xffffffff000e7810 */ /* 0x000fc80000ffe4ff */
[----:B------:R-:W-:Y:S02]  /*1130*/  ISETP.GE.U32.AND.EX P0, PT, R14, RZ, PT, P0 ;  /* 0x000000ff0e00720c */ /* 0x000fe40003f06100 */
[----:B-----5:R-:W-:-:S04]  /*1140*/  IADD3 R5, PT, PT, R16, R13, R5 ;  /* 0x0000000d10057210 */ /* 0x020fc80007ffe005 */
[----:B------:R-:W-:-:S04]  /*1150*/  IADD3 R5, PT, PT, R18, R15, R5 ;  /* 0x0000000f12057210 */ /* 0x000fc80007ffe005 */
[----:B------:R-:W-:-:S04]  /*1160*/  IADD3 R5, PT, PT, R20, R17, R5 ;  /* 0x0000001114057210 */ /* 0x000fc80007ffe005 */
[----:B------:R-:W-:-:S05]  /*1170*/  IADD3 R5, PT, PT, R22, R19, R5 ;  /* 0x0000001316057210 */ /* 0x000fca0007ffe005 */
[----:B------:R-:W-:Y:S01]  /*1180*/  IMAD.IADD R10, R10, 0x1, R5 ;  /* 0x000000010a0a7824 */ /* 0x000fe200078e0205 */
[----:B------:R-:W-:Y:S06]  /*1190*/  @!P0 BRA `(.L_x_103) ;  /* 0x0000000000a08947 */ /* 0x000fec0003800000 */
[----:B------:R-:W0:Y:S01]  /*11a0*/  LDC.64 R4, c[0x0][0x390] ;  /* 0x0000e400ff047b82 */ /* 0x000e220000000a00 */
[----:B------:R-:W-:Y:S02]  /*11b0*/  IMAD.MOV.U32 R9, RZ, RZ, 0x1000 ;  /* 0x00001000ff097424 */ /* 0x000fe400078e00ff */
[----:B------:R-:W-:-:S07]  /*11c0*/  IMAD.MOV.U32 R11, RZ, RZ, RZ ;  /* 0x000000ffff0b7224 */ /* 0x000fce00078e00ff */
.L_x_105:
[----:B------:R-:W-:-:S04]  /*11d0*/  LEA R6, P0, R9, R2, 0x2 ;  /* 0x0000000209067211 */ /* 0x000fc800078010ff */
[----:B------:R-:W-:-:S05]  /*11e0*/  LEA.HI.X R7, R9, R3, R11, 0x2, P0 ;  /* 0x0000000309077211 */ /* 0x000fca00000f140b */
        /* <DEDUP_REMOVED lines=16> */
[----:B--2---:R-:W-:-:S02]  /*12f0*/  IADD3 R25, PT, PT, R26, R25, R10 ;  /* 0x000000191a197210 */ /* 0x004fc40007ffe00a */
[----:B0-----:R-:W-:-:S04]  /*1300*/  IADD3 R10, P1, PT, -R9, R4, RZ ;  /* 0x00000004090a7210 */ /* 0x001fc80007f3e1ff */
[----:B------:R-:W-:Y:S02]  /*1310*/  ISETP.GE.U32.AND P0, PT, R10, 0x1000, PT ;  /* 0x000010000a00780c */ /* 0x000fe40003f06070 */
[----:B---3--:R-:W-:-:S04]  /*1320*/  IADD3 R25, PT, PT, R28, R27, R25 ;  /* 0x0000001b1c197210 */ /* 0x008fc80007ffe019 */
[----:B----4-:R-:W-:-:S04]  /*1330*/  IADD3 R23, PT, PT, R23, R24, R25 ;  /* 0x0000001817177210 */ /* 0x010fc80007ffe019 */
[----:B-----5:R-:W-:Y:S01]  /*1340*/  IADD3 R21, PT, PT, R21, R0, R23 ;  /* 0x0000000015157210 */ /* 0x020fe20007ffe017 */
[----:B------:R-:W-:-:S04]  /*1350*/  IMAD.MOV.U32 R0, RZ, RZ, R5 ;  /* 0x000000ffff007224 */ /* 0x000fc800078e0005 */
[----:B------:R-:W-:Y:S01]  /*1360*/  IMAD.X R10, R0, 0x1, ~R11, P1 ;  /* 0x00000001000a7824 */ /* 0x000fe200008e0e0b */
[----:B------:R-:W-:-:S04]  /*1370*/  IADD3 R13, PT, PT, R16, R13, R21 ;  /* 0x0000000d100d7210 */ /* 0x000fc80007ffe015 */
[----:B------:R-:W-:Y:S02]  /*1380*/  ISETP.GE.U32.AND.EX P0, PT, R10, RZ, PT, P0 ;  /* 0x000000ff0a00720c */ /* 0x000fe40003f06100 */
[----:B------:R-:W-:-:S04]  /*1390*/  IADD3 R13, PT, PT, R18, R15, R13 ;  /* 0x0000000f120d7210 */ /* 0x000fc80007ffe00d */
[----:B------:R-:W-:-:S04]  /*13a0*/  IADD3 R13, PT, PT, R20, R17, R13 ;  /* 0x00000011140d7210 */ /* 0x000fc80007ffe00d */
[----:B------:R-:W-:-:S03]  /*13b0*/  IADD3 R10, PT, PT, R22, R19, R13 ;  /* 0x00000013160a7210 */ /* 0x000fc60007ffe00d */
[----:B------:R-:W-:Y:S05]  /*13c0*/  @!P0 BRA `(.L_x_104) ;  /* 0x0000000400e88947 */ /* 0x000fea0003800000 */
[----:B------:R-:W-:-:S05]  /*13d0*/  IADD3 R9, P0, PT, R9, 0x1000, RZ ;  /* 0x0000100009097810 */ /* 0x000fca0007f1e0ff */
[----:B------:R-:W-:Y:S01]  /*13e0*/  IMAD.X R11, RZ, RZ, R11, P0 ;  /* 0x000000ffff0b7224 */ /* 0x000fe200000e060b */
[----:B------:R-:W-:-:S04]  /*13f0*/  ISETP.GT.U32.AND P0, PT, R9, R12, PT ;  /* 0x0000000c0900720c */ /* 0x000fc80003f04070 */
[----:B------:R-:W-:-:S13]  /*1400*/  ISETP.GT.U32.AND.EX P0, PT, R11, R14, PT, P0 ;  /* 0x0000000e0b00720c */ /* 0x000fda0003f04100 */
[----:B------:R-:W-:Y:S05]  /*1410*/  @!P0 BRA `(.L_x_105) ;  /* 0xfffffffc006c8947 */ /* 0x000fea000383ffff */
.L_x_103:
[----:B------:R-:W-:Y:S01]  /*1420*/  IMAD.IADD R3, R4, 0x1, -R9 ;  /* 0x0000000104037824 */ /* 0x000fe200078e0a09 */
[----:B------:R-:W-:Y:S01]  /*1430*/  ISETP.GE.U32.AND P1, PT, R9, R4, PT ;  /* 0x000000040900720c */ /* 0x000fe20003f26070 */
[----:B------:R-:W-:Y:S03]  /*1440*/  BSSY.RECONVERGENT B1, `(.L_x_104) ;  /* 0x0000072000017945 */ /* 0x000fe60003800200 */
[----:B------:R-:W-:-:S04]  /*1450*/  ISETP.GE.AND P0, PT, R8, R3, PT ;  /* 0x000000030800720c */ /* 0x000fc80003f06270 */
[----:B------:R-:W-:-:S13]  /*1460*/  ISETP.GE.U32.OR.EX P0, PT, R11, R0, P0, P1 ;  /* 0x000000000b00720c */ /* 0x000fda0000706510 */
[----:B------:R-:W-:Y:S05]  /*1470*/  @P0 BRA `(.L_x_106) ;  /* 0x0000000400b80947 */ /* 0x000fea0003800000 */
[----:B------:R-:W-:Y:S01]  /*1480*/  LOP3.LUT R0, RZ, R8, RZ, 0x33, !PT ;  /* 0x00000008ff007212 */ /* 0x000fe200078e33ff */
[----:B------:R-:W-:Y:S03]  /*1490*/  BSSY.RECONVERGENT B2, `(.L_x_107) ;  /* 0x0000031000027945 */ /* 0x000fe60003800200 */
[----:B------:R-:W-:-:S04]  /*14a0*/  IADD3 R0, PT, PT, -R9, R4, R0 ;  /* 0x0000000409007210 */ /* 0x000fc80007ffe100 */
[C---:B------:R-:W-:Y:S02]  /*14b0*/  ISETP.GE.U32.AND P0, PT, R0.reuse, 0xf00, PT ;  /* 0x00000f000000780c */ /* 0x040fe40003f06070 */
[----:B------:R-:W-:Y:S01]  /*14c0*/  LEA.HI R4, R0, 0x1, RZ, 0x18 ;  /* 0x0000000100047811 */ /* 0x000fe200078fc0ff */
[----:B------:R-:W-:-:S03]  /*14d0*/  IMAD.MOV.U32 R0, RZ, RZ, R8 ;  /* 0x000000ffff007224 */ /* 0x000fc600078e0008 */
[----:B------:R-:W-:-:S04]  /*14e0*/  LOP3.LUT R24, R4, 0xf, RZ, 0xc0, !PT ;  /* 0x0000000f04187812 */ /* 0x000fc800078ec0ff */
[----:B------:R-:W-:-:S03]  /*14f0*/  ISETP.NE.AND P1, PT, R24, RZ, PT ;  /* 0x000000ff1800720c */ /* 0x000fc60003f25270 */
[----:B------:R-:W-:Y:S10]  /*1500*/  @!P0 BRA `(.L_x_108) ;  /* 0x0000000000a48947 */ /* 0x000ff40003800000 */
[----:B------:R-:W0:Y:S01]  /*1510*/  LDCU.64 UR4, c[0x0][0x380] ;  /* 0x00007000ff0477ac */ /* 0x000e220008000a00 */
[----:B------:R-:W-:Y:S02]  /*1520*/  IADD3 R3, P0, PT, R8, R9, RZ ;  /* 0x0000000908037210 */ /* 0x000fe40007f1e0ff */
[----:B------:R-:W-:-:S03]  /*1530*/  LOP3.LUT R6, R4, 0x1fffff0, RZ, 0xc0, !PT ;  /* 0x01fffff004067812 */ /* 0x000fc600078ec0ff */
[----:B------:R-:W-:Y:S02]  /*1540*/  IMAD.X R0, RZ, RZ, R11, P0 ;  /* 0x000000ffff007224 */ /* 0x000fe400000e060b */
[----:B------:R-:W-:Y:S01]  /*1550*/  IMAD.MOV R6, RZ, RZ, -R6 ;  /* 0x000000ffff067224 */ /* 0x000fe200078e0a06 */
[----:B0-----:R-:W-:-:S04]  /*1560*/  LEA R15, P2, R3, UR4, 0x2 ;  /* 0x00000004030f7c11 */ /* 0x001fc8000f8410ff */
[----:B------:R-:W-:Y:S02]  /*1570*/  IADD3 R15, P0, PT, R15, 0x2000, RZ ;  /* 0x000020000f0f7810 */ /* 0x000fe40007f1e0ff */
[----:B------:R-:W-:Y:S01]  /*1580*/  LEA.HI.X R3, R3, UR5, R0, 0x2, P2 ;  /* 0x0000000503037c11 */ /* 0x000fe200090f1400 */
[----:B------:R-:W-:-:S04]  /*1590*/  IMAD.MOV.U32 R0, RZ, RZ, R8 ;  /* 0x000000ffff007224 */ /* 0x000fc800078e0008 */
[----:B------:R-:W-:-:S07]  /*15a0*/  IMAD.X R3, RZ, RZ, R3, P0 ;  /* 0x000000ffff037224 */ /* 0x000fce00000e0603 */
.L_x_109:
        /* <DEDUP_REMOVED lines=31> */
.L_x_108:
[----:B------:R-:W-:Y:S05]  /*17a0*/  BSYNC.RECONVERGENT B2 ;  /* 0x0000000000027941 */ /* 0x000fea0003800200 */
.L_x_107:
[----:B------:R-:W-:Y:S05]  /*17b0*/  @!P1 BRA `(.L_x_106) ;  /* 0x0000000000e89947 */ /* 0x000fea0003800000 */
[----:B------:R-:W-:Y:S01]  /*17c0*/  ISETP.GE.U32.AND P0, PT, R24, 0x8, PT ;  /* 0x000000081800780c */ /* 0x000fe20003f06070 */
[----:B------:R-:W-:Y:S01]  /*17d0*/  BSSY.RECONVERGENT B2, `(.L_x_110) ;  /* 0x0000016000027945 */ /* 0x000fe20003800200 */
[----:B------:R-:W-:-:S04]  /*17e0*/  LOP3.LUT R17, R4, 0x7, RZ, 0xc0, !PT ;  /* 0x0000000704117812 */ /* 0x000fc800078ec0ff */
[----:B------:R-:W-:-:S07]  /*17f0*/  ISETP.NE.AND P1, PT, R17, RZ, PT ;  /* 0x000000ff1100720c */ /* 0x000fce0003f25270 */
[----:B------:R-:W-:Y:S06]  /*1800*/  @!P0 BRA `(.L_x_111) ;  /* 0x0000000000488947 */ /* 0x000fec0003800000 */
[----:B------:R-:W0:Y:S01]  /*1810*/  LDCU.64 UR4, c[0x0][0x380] ;  /* 0x00007000ff0477ac */ /* 0x000e220008000a00 */
[----:B------:R-:W-:-:S05]  /*1820*/  IADD3 R3, P0, PT, R0, R9, RZ ;  /* 0x0000000900037210 */ /* 0x000fca0007f1e0ff */
[----:B------:R-:W-:Y:S01]  /*1830*/  IMAD.X R6, RZ, RZ, R11, P0 ;  /* 0x000000ffff067224 */ /* 0x000fe200000e060b */
        /* <DEDUP_REMOVED lines=15> */
.L_x_111:
[----:B------:R-:W-:Y:S05]  /*1930*/  BSYNC.RECONVERGENT B2 ;  /* 0x0000000000027941 */ /* 0x000fea0003800200 */
.L_x_110:
        /* <DEDUP_REMOVED lines=18> */
.L_x_113:
[----:B------:R-:W-:Y:S05]  /*1a60*/  BSYNC.RECONVERGENT B2 ;  /* 0x0000000000027941 */ /* 0x000fea0003800200 */
.L_x_112:
[----:B------:R-:W-:Y:S05]  /*1a70*/  @!P1 BRA `(.L_x_106) ;  /* 0x0000000000389947 */ /* 0x000fea0003800000 */
[----:B------:R-:W0:Y:S01]  /*1a80*/  LDCU.64 UR4, c[0x0][0x380] ;  /* 0x00007000ff0477ac */ /* 0x000e220008000a00 */
[----:B------:R-:W-:Y:S01]  /*1a90*/  IADD3 R5, P0, PT, R0, R9, RZ ;  /* 0x0000000900057210 */ /* 0x000fe20007f1e0ff */
[----:B------:R-:W-:-:S04]  /*1aa0*/  IMAD.MOV R0, RZ, RZ, -R6 ;  /* 0x000000ffff007224 */ /* 0x000fc800078e0a06 */
[----:B------:R-:W-:Y:S01]  /*1ab0*/  IMAD.X R4, RZ, RZ, R11, P0 ;  /* 0x000000ffff047224 */ /* 0x000fe200000e060b */
[----:B0-----:R-:W-:-:S04]  /*1ac0*/  LEA R2, P1, R5, UR4, 0x2 ;  /* 0x0000000405027c11 */ /* 0x001fc8000f8210ff */
[----:B------:R-:W-:-:S09]  /*1ad0*/  LEA.HI.X R5, R5, UR5, R4, 0x2, P1 ;  /* 0x0000000505057c11 */ /* 0x000fd200088f1404 */
.L_x_114:
[----:B------:R-:W-:-:S06]  /*1ae0*/  IMAD.MOV.U32 R3, RZ, RZ, R5 ;  /* 0x000000ffff037224 */ /* 0x000fcc00078e0005 */
[----:B------:R0:W2:Y:S01]  /*1af0*/  LDG.E R3, desc[UR6][R2.64] ;  /* 0x0000000602037981 */ /* 0x0000a2000c1e1900 */
[----:B------:R-:W-:-:S05]  /*1b00*/  VIADD R0, R0, 0x1 ;  /* 0x0000000100007836 */ /* 0x000fca0000000000 */
[----:B------:R-:W-:Y:S02]  /*1b10*/  ISETP.NE.AND P0, PT, R0, RZ, PT ;  /* 0x000000ff0000720c */ /* 0x000fe40003f05270 */
[----:B0-----:R-:W-:-:S05]  /*1b20*/  IADD3 R2, P1, PT, R2, 0x400, RZ ;  /* 0x0000040002027810 */ /* 0x001fca0007f3e0ff */
[----:B------:R-:W-:Y:S02]  /*1b30*/  IMAD.X R5, RZ, RZ, R5, P1 ;  /* 0x000000ffff057224 */ /* 0x000fe400008e0605 */
[----:B--2---:R-:W-:-:S04]  /*1b40*/  IMAD.IADD R10, R3, 0x1, R10 ;  /* 0x00000001030a7824 */ /* 0x004fc800078e020a */
[----:B------:R-:W-:Y:S05]  /*1b50*/  @P0 BRA `(.L_x_114) ;  /* 0xfffffffc00e00947 */ /* 0x000fea000383ffff */
.L_x_106:
[----:B------:R-:W-:Y:S05]  /*1b60*/  BSYNC.RECONVERGENT B1 ;  /* 0x0000000000017941 */ /* 0x000fea0003800200 */
.L_x_104:
[----:B------:R-:W0:Y:S01]  /*1b70*/  S2R R6, SR_LANEID ;  /* 0x0000000000067919 */ /* 0x000e220000000000 */
[----:B------:R-:W-:Y:S01]  /*1b80*/  ISETP.NE.AND P5, PT, R8, RZ, PT ;  /* 0x000000ff0800720c */ /* 0x000fe20003fa5270 */
        /* <DEDUP_REMOVED lines=39> */
[----:B------:R-:W-:-:S07]  /*1e00*/  IMAD.IADD R7, R0, 0x1, R3 ;  /* 0x0000000100077824 */ /* 0x000fce00078e0203 */
.L_x_102:
[----:B------:R-:W-:Y:S05]  /*1e10*/  BSYNC.RECONVERGENT B0 ;  /* 0x0000000000007941 */ /* 0x000fea0003800200 */
.L_x_87:
[----:B------:R-:W-:Y:S05]  /*1e20*/  @P5 EXIT ;  /* 0x000000000000594d */ /* 0x000fea0003800000 */
[----:B------:R-:W3:Y:S01]  /*1e30*/  LDC.64 R2, c[0x0][0x388] ;  /* 0x0000e200ff027b82 */ /* 0x000ee20000000a00 */
[----:B------:R-:W0:Y:S02]  /*1e40*/  LDCU UR4, c[0x0][0x39c] ;  /* 0x00007380ff0477ac */ /* 0x000e240008000800 */
[----:B012---:R-:W-:-:S05]  /*1e50*/  VIADD R7, R7, UR4 ;  /* 0x0000000407077c36 */ /* 0x007fca0008000000 */
[----:B---3--:R-:W-:Y:S01]  /*1e60*/  STG.E desc[UR6][R2.64], R7 ;  /* 0x0000000702007986 */ /* 0x008fe2000c101906 */
[----:B------:R-:W-:Y:S05]  /*1e70*/  EXIT ;  /* 0x000000000000794d */ /* 0x000fea0003800000 */
.L_x_115:
        /* <DEDUP_REMOVED lines=16> */
.L_x_307:


//--------------------- .text._ZN3cub18CUB_300001_SM_10006detail6reduce28DeviceReduceSingleTileKernelINS2_10policy_hubIjjN4cuda3std3__44plusIjEEE10Policy1000EPjPiiS9_ijNS7_10__identityEEEvT0_T1_T2_T3_T4_T6_ --------------------------
	.section	.text._ZN3cub18CUB_300001_SM_10006detail6reduce28DeviceReduceSingleTileKernelINS2_10policy_hubIjjN4cuda3std3__44plusIjEEE10Policy1000EPjPiiS9_ijNS7_10__identityEEEvT0_T1_T2_T3_T4_T6_,"ax",@progbits
	.align	128
        .global         _ZN3cub18CUB_300001_SM_10006detail6reduce28DeviceReduceSingleTileKernelINS2_10policy_hubIjjN4cuda3std3__44plusIjEEE10Policy1000EPjPiiS9_ijNS7_10__identityEEEvT0_T1_T2_T3_T4_T6_
        .type           _ZN3cub18CUB_300001_SM_10006detail6reduce28DeviceReduceSingleTileKernelINS2_10policy_hubIjjN4cuda3std3__44plusIjEEE10Policy1000EPjPiiS9_ijNS7_10__identityEEEvT0_T1_T2_T3_T4_T6_,@function
        .size           _ZN3cub18CUB_300001_SM_10006detail6reduce28DeviceReduceSingleTileKernelINS2_10policy_hubIjjN4cuda3std3__44plusIjEEE10Policy1000EPjPiiS9_ijNS7_10__identityEEEvT0_T1_T2_T3_T4_T6_,(.L_x_308 - _ZN3cub18CUB_300001_SM_10006detail6reduce28DeviceReduceSingleTileKernelINS2_10policy_hubIjjN4cuda3std3__44plusIjEEE10Policy1000EPjPiiS9_ijNS7_10__identityEEEvT0_T1_T2_T3_T4_T6_)
        .other          _ZN3cub18CUB_300001_SM_10006detail6reduce28DeviceReduceSingleTileKernelINS2_10policy_hubIjjN4cuda3std3__44plusIjEEE10Policy1000EPjPiiS9_ijNS7_10__identityEEEvT0_T1_T2_T3_T4_T6_,@"STO_CUDA_ENTRY STV_DEFAULT"
_ZN3cub18CUB_300001_SM_10006detail6reduce28DeviceReduceSingleTileKernelINS2_10policy_hubIjjN4cuda3std3__44plusIjEEE10Policy1000EPjPiiS9_ijNS7_10__identityEEEvT0_T1_T2_T3_T4_T6_:
.text._ZN3cub18CUB_300001_SM_10006detail6reduce28DeviceReduceSingleTileKernelINS2_10policy_hubIjjN4cuda3std3__44plusIjEEE10Policy1000EPjPiiS9_ijNS7_10__identityEEEvT0_T1_T2_T3_T4_T6_:
        /* <DEDUP_REMOVED lines=13> */
.L_x_116:
        /* <DEDUP_REMOVED lines=16> */
.L_x_121:
[----:B------:R-:W-:Y:S05]  /*01d0*/  BSYNC.RECONVERGENT B1 ;  /* 0x0000000000017941 */ /* 0x000fea0003800200 */
.L_x_120:
        /* <DEDUP_REMOVED lines=16> */
.L_x_126:
        /* <DEDUP_REMOVED lines=9> */
.L_x_125:
[----:B------:R-:W-:Y:S05]  /*0370*/  BSYNC.RECONVERGENT B2 ;  /* 0x0000000000027941 */ /* 0x000fea0003800200 */
.L_x_124:
        /* <DEDUP_REMOVED lines=8> */
.L_x_129:
        /* <DEDUP_REMOVED lines=35> */
.L_x_128:
[----:B------:R-:W-:Y:S05]  /*0630*/  BSYNC.RECONVERGENT B2 ;  /* 0x0000000000027941 */ /* 0x000fea0003800200 */
.L_x_127:
        /* <DEDUP_REMOVED lines=22> */
.L_x_131:
[----:B------:R-:W-:Y:S05]  /*07a0*/  BSYNC.RECONVERGENT B2 ;  /* 0x0000000000027941 */ /* 0x000fea0003800200 */
.L_x_130:
        /* <DEDUP_REMOVED lines=10> */
.L_x_123:
[----:B------:R-:W-:Y:S05]  /*0850*/  BSYNC.RECONVERGENT B1 ;  /* 0x0000000000017941 */ /* 0x000fea0003800200 */
.L_x_122:
        /* <DEDUP_REMOVED lines=45> */
.L_x_132:
        /* <DEDUP_REMOVED lines=67> */
.L_x_119:
        /* <DEDUP_REMOVED lines=22> */
.L_x_136:
        /* <DEDUP_REMOVED lines=20> */
.L_x_134:
        /* <DEDUP_REMOVED lines=20> */
.L_x_140:
        /* <DEDUP_REMOVED lines=8> */
.L_x_139:
[----:B------:R-:W-:Y:S05]  /*13c0*/  BSYNC.RECONVERGENT B2 ;  /* 0x0000000000027941 */ /* 0x000fea0003800200 */
.L_x_138:
        /* <DEDUP_REMOVED lines=16> */
.L_x_143:
        /* <DEDUP_REMOVED lines=39> */
.L_x_142:
[----:B------:R-:W-:Y:S05]  /*1740*/  BSYNC.RECONVERGENT B2 ;  /* 0x0000000000027941 */ /* 0x000fea0003800200 */
.L_x_141:
        /* <DEDUP_REMOVED lines=27> */
.L_x_145:
[----:B------:R-:W-:Y:S05]  /*1900*/  BSYNC.RECONVERGENT B2 ;  /* 0x0000000000027941 */ /* 0x000fea0003800200 */
.L_x_144:
        /* <DEDUP_REMOVED lines=10> */
.L_x_137:
[----:B------:R-:W-:Y:S05]  /*19b0*/  BSYNC.RECONVERGENT B1 ;  /* 0x0000000000017941 */ /* 0x000fea0003800200 */
.L_x_135:
        /* <DEDUP_REMOVED lines=43> */
.L_x_118:
        /* <DEDUP_REMOVED lines=12> */
.L_x_148:
[----:B------:R-:W-:Y:S05]  /*1d30*/  BSYNC.RECONVERGENT B1 ;  /* 0x0000000000017941 */ /* 0x000fea0003800200 */
.L_x_147:
        /* <DEDUP_REMOVED lines=16> */
.L_x_153:
        /* <DEDUP_REMOVED lines=9> */
.L_x_152:
[----:B------:R-:W-:Y:S05]  /*1ed0*/  BSYNC.RECONVERGENT B2 ;  /* 0x0000000000027941 */ /* 0x000fea0003800200 */
.L_x_151:
        /* <DEDUP_REMOVED lines=8> */
.L_x_156:
        /* <DEDUP_REMOVED lines=35> */
.L_x_155:
[----:B------:R-:W-:Y:S05]  /*2190*/  BSYNC.RECONVERGENT B2 ;  /* 0x0000000000027941 */ /* 0x000fea0003800200 */
.L_x_154:
        /* <DEDUP_REMOVED lines=22> */
.L_x_158:
[----:B------:R-:W-:Y:S05]  /*2300*/  BSYNC.RECONVERGENT B2 ;  /* 0x0000000000027941 */ /* 0x000fea0003800200 */
.L_x_157:
        /* <DEDUP_REMOVED lines=10> */
.L_x_150:
[----:B------:R-:W-:Y:S05]  /*23b0*/  BSYNC.RECONVERGENT B1 ;  /* 0x0000000000017941 */ /* 0x000fea0003800200 */
.L_x_149:
        /* <DEDUP_REMOVED lines=45> */
.L_x_159:
        /* <DEDUP_REMOVED lines=67> */
.L_x_146:
        /* <DEDUP_REMOVED lines=33> */
.L_x_162:
        /* <DEDUP_REMOVED lines=32> */
.L_x_160:
        /* <DEDUP_REMOVED lines=20> */
.L_x_166:
        /* <DEDUP_REMOVED lines=8> */
.L_x_165:
[----:B------:R-:W-:Y:S05]  /*3090*/  BSYNC.RECONVERGENT B2 ;  /* 0x0000000000027941 */ /* 0x000fea0003800200 */
.L_x_164:
        /* <DEDUP_REMOVED lines=16> */
.L_x_169:
        /* <DEDUP_REMOVED lines=39> */
.L_x_168:
[----:B------:R-:W-:Y:S05]  /*3410*/  BSYNC.RECONVERGENT B2 ;  /* 0x0000000000027941 */ /* 0x000fea0003800200 */
.L_x_167:
        /* <DEDUP_REMOVED lines=27> */
.L_x_171:
[----:B------:R-:W-:Y:S05]  /*35d0*/  BSYNC.RECONVERGENT B2 ;  /* 0x0000000000027941 */ /* 0x000fea0003800200 */
.L_x_170:
        /* <DEDUP_REMOVED lines=10> */
.L_x_163:
[----:B------:R-:W-:Y:S05]  /*3680*/  BSYNC.RECONVERGENT B1 ;  /* 0x0000000000017941 */ /* 0x000fea0003800200 */
.L_x_161:
        /* <DEDUP_REMOVED lines=42> */
.L_x_133:
[----:B------:R-:W-:Y:S05]  /*3930*/  BSYNC.RECONVERGENT B0 ;  /* 0x0000000000007941 */ /* 0x000fea0003800200 */
.L_x_117:
[----:B------:R-:W-:Y:S05]  /*3940*/  @P0 EXIT ;  /* 0x000000000000094d */ /* 0x000fea0003800000 */
[----:B-1----:R-:W1:Y:S01]  /*3950*/  LDC.64 R4, c[0x0][0x388] ;  /* 0x0000e200ff047b82 */ /* 0x002e620000000a00 */
[----:B------:R-:W0:Y:S02]  /*3960*/  LDCU UR4, c[0x0][0x398] ;  /* 0x00007300ff0477ac */ /* 0x000e240008000800 */
[----:B0-234-:R-:W-:-:S05]  /*3970*/  VIADD R3, R3, UR4 ;  /* 0x0000000403037c36 */ /* 0x01dfca0008000000 */
[----:B-1----:R-:W-:Y:S01]  /*3980*/  STG.E desc[UR6][R4.64], R3 ;  /* 0x0000000304007986 */ /* 0x002fe2000c101906 */
[----:B------:R-:W-:Y:S05]  /*3990*/  EXIT ;  /* 0x000000000000794d */ /* 0x000fea0003800000 */
.L_x_172:
        /* <DEDUP_REMOVED lines=14> */
.L_x_308:


//--------------------- .text._ZN3cub18CUB_300001_SM_10006detail6reduce18DeviceReduceKernelINS2_10policy_hubIjjN4cuda3std3__44plusIjEEE10Policy1000EN6thrust24THRUST_300001_SM_1000_NS10device_ptrIjEEjS9_jNS7_10__identityEEEvT0_PT3_T1_NS0_13GridEvenShareISK_EET2_T4_ --------------------------
	.section	.text._ZN3cub18CUB_300001_SM_10006detail6reduce18DeviceReduceKernelINS2_10policy_hubIjjN4cuda3std3__44plusIjEEE10Policy1000EN6thrust24THRUST_300001_SM_1000_NS10device_ptrIjEEjS9_jNS7_10__identityEEEvT0_PT3_T1_NS0_13GridEvenShareISK_EET2_T4_,"ax",@progbits
	.align	128
        .global         _ZN3cub18CUB_300001_SM_10006detail6reduce18DeviceReduceKernelINS2_10policy_hubIjjN4cuda3std3__44plusIjEEE10Policy1000EN6thrust24THRUST_300001_SM_1000_NS10device_ptrIjEEjS9_jNS7_10__identityEEEvT0_PT3_T1_NS0_13GridEvenShareISK_EET2_T4_
        .type           _ZN3cub18CUB_300001_SM_10006detail6reduce18DeviceReduceKernelINS2_10policy_hubIjjN4cuda3std3__44plusIjEEE10Policy1000EN6thrust24THRUST_300001_SM_1000_NS10device_ptrIjEEjS9_jNS7_10__identityEEEvT0_PT3_T1_NS0_13GridEvenShareISK_EET2_T4_,@function
        .size           _ZN3cub18CUB_300001_SM_10006detail6reduce18DeviceReduceKernelINS2_10policy_hubIjjN4cuda3std3__44plusIjEEE10Policy1000EN6thrust24THRUST_300001_SM_1000_NS10device_ptrIjEEjS9_jNS7_10__identityEEEvT0_PT3_T1_NS0_13GridEvenShareISK_EET2_T4_,(.L_x_309 - _ZN3cub18CUB_300001_SM_10006detail6reduce18DeviceReduceKernelINS2_10policy_hubIjjN4cuda3std3__44plusIjEEE10Policy1000EN6thrust24THRUST_300001_SM_1000_NS10device_ptrIjEEjS9_jNS7_10__identityEEEvT0_PT3_T1_NS0_13GridEvenShareISK_EET2_T4_)
        .other          _ZN3cub18CUB_300001_SM_10006detail6reduce18DeviceReduceKernelINS2_10policy_hubIjjN4cuda3std3__44plusIjEEE10Policy1000EN6thrust24THRUST_300001_SM_1000_NS10device_ptrIjEEjS9_jNS7_10__identityEEEvT0_PT3_T1_NS0_13GridEvenShareISK_EET2_T4_,@"STO_CUDA_ENTRY STV_DEFAULT"
_ZN3cub18CUB_300001_SM_10006detail6reduce18DeviceReduceKernelINS2_10policy_hubIjjN4cuda3std3__44plusIjEEE10Policy1000EN6thrust24THRUST_300001_SM_1000_NS10device_ptrIjEEjS9_jNS7_10__identityEEEvT0_PT3_T1_NS0_13GridEvenShareISK_EET2_T4_:
.text._ZN3cub18CUB_300001_SM_10006detail6reduce18DeviceReduceKernelINS2_10policy_hubIjjN4cuda3std3__44plusIjEEE10Policy1000EN6thrust24THRUST_300001_SM_1000_NS10device_ptrIjEEjS9_jNS7_10__identityEEEvT0_PT3_T1_NS0_13GridEvenShareISK_EET2_T4_:
[----:B------:R-:W-:Y:S01]  /*0000*/  LDC R1, c[0x0][0x37c] ;  /* 0x0000df00ff017b82 */ /* 0x000fe20000000800 */
[----:B------:R-:W0:Y:S07]  /*0010*/  S2R R3, SR_CTAID.X ;  /* 0x0000000000037919 */ /* 0x000e2e0000002500 */
[----:B------:R-:W1:Y:S01]  /*0020*/  LDC.64 R8, c[0x0][0x3a8] ;  /* 0x0000ea00ff087b82 */ /* 0x000e620000000a00 */
[----:B------:R-:W2:Y:S01]  /*0030*/  LDCU.64 UR6, c[0x0][0x358] ;  /* 0x00006b00ff0677ac */ /* 0x000ea20008000a00 */
[----:B------:R-:W-:Y:S01]  /*0040*/  BSSY.RECONVERGENT B0, `(.L_x_173) ;  /* 0x0000236000007945 */ /* 0x000fe20003800200 */
[----:B-1----:R-:W-:-:S02]  /*0050*/  IMAD.SHL.U32 R13, R9, 0x1000, RZ ;  /* 0x00001000090d7824 */ /* 0x002fc400078e00ff */
[----:B0-----:R-:W-:-:S05]  /*0060*/  IMAD R0, R3, -0x1000, R8 ;  /* 0xfffff00003007824 */ /* 0x001fca00078e0208 */
[----:B------:R-:W-:-:S13]  /*0070*/  ISETP.GT.U32.AND P0, PT, R0, 0xfff, PT ;  /* 0x00000fff0000780c */ /* 0x000fda0003f04070 */
[----:B--2---:R-:W-:Y:S05]  /*0080*/  @P0 BRA `(.L_x_174) ;  /* 0x0000001000540947 */ /* 0x004fea0003800000 */
[----:B------:R-:W0:Y:S01]  /*0090*/  S2R R2, SR_TID.X ;  /* 0x0000000000027919 */ /* 0x000e220000002100 */
[----:B------:R-:W-:Y:S01]  /*00a0*/  BSSY.RECONVERGENT B1, `(.L_x_175) ;  /* 0x000000a000017945 */ /* 0x000fe20003800200 */
[----:B------:R-:W-:Y:S01]  /*00b0*/  IMAD.MOV.U32 R14, RZ, RZ, RZ ;  /* 0x000000ffff0e7224 */ /* 0x000fe200078e00ff */
[----:B0-----:R-:W-:Y:S01]  /*00c0*/  ISETP.GE.U32.AND P0, PT, R2, R0, PT ;  /* 0x000000000200720c */ /* 0x001fe20003f06070 */
[----:B------:R-:W-:-:S12]  /*00d0*/  IMAD.MOV.U32 R4, RZ, RZ, R2 ;  /* 0x000000ffff047224 */ /* 0x000fd800078e0002 */
[----:B------:R-:W-:Y:S05]  /*00e0*/  @P0 BRA `(.L_x_176) ;  /* 0x0000000000140947 */ /* 0x000fea0003800000 */
[----:B------:R-:W0:Y:S01]  /*00f0*/  LDC.64 R14, c[0x0][0x380] ;  /* 0x0000e000ff0e7b82 */ /* 0x000e220000000a00 */
[----:B------:R-:W-:-:S04]  /*0100*/  IMAD R5, R3, 0x1000, R2 ;  /* 0x0000100003057824 */ /* 0x000fc800078e0202 */
[----:B0-----:R-:W-:-:S06]  /*0110*/  IMAD.WIDE.U32 R14, R5, 0x4, R14 ;  /* 0x00000004050e7825 */ /* 0x001fcc00078e000e */
[----:B------:R0:W5:Y:S01]  /*0120*/  LDG.E R14, desc[UR6][R14.64] ;  /* 0x000000060e0e7981 */ /* 0x000162000c1e1900 */
[----:B------:R-:W-:-:S07]  /*0130*/  VIADD R4, R2, 0x100 ;  /* 0x0000010002047836 */ /* 0x000fce0000000000 */
.L_x_176:
[----:B------:R-:W-:Y:S05]  /*0140*/  BSYNC.RECONVERGENT B1 ;  /* 0x0000000000017941 */ /* 0x000fea0003800200 */
.L_x_175:
[----:B------:R-:W-:Y:S01]  /*0150*/  ISETP.GE.U32.AND P0, PT, R4, R0, PT ;  /* 0x000000000400720c */ /* 0x000fe20003f06070 */
[----:B------:R-:W-:-:S12]  /*0160*/  BSSY.RECONVERGENT B1, `(.L_x_177) ;  /* 0x0000097000017945 */ /* 0x000fd80003800200 */
[----:B------:R-:W-:Y:S05]  /*0170*/  @P0 BRA `(.L_x_178) ;  /* 0x0000000800540947 */ /* 0x000fea0003800000 */
[----:B------:R-:W-:Y:S01]  /*0180*/  LOP3.LUT R5, RZ, R4, RZ, 0x33, !PT ;  /* 0x00000004ff057212 */ /* 0x000fe200078e33ff */
[----:B------:R-:W-:Y:S04]  /*0190*/  BSSY.RECONVERGENT B2, `(.L_x_179) ;  /* 0x000004b000027945 */ /* 0x000fe80003800200 */
[----:B------:R-:W-:-:S04]  /*01a0*/  IMAD.IADD R8, R5, 0x1, R8 ;  /* 0x0000000105087824 */ /* 0x000fc800078e0208 */
[----:B------:R-:W-:-:S05]  /*01b0*/  IMAD R8, R3, -0x1000, R8 ;  /* 0xfffff00003087824 */ /* 0x000fca00078e0208 */
[C---:B------:R-:W-:Y:S02]  /*01c0*/  ISETP.GE.U32.AND P0, PT, R8.reuse, 0xf00, PT ;  /* 0x00000f000800780c */ /* 0x040fe40003f06070 */
[----:B------:R-:W-:-:S04]  /*01d0*/  LEA.HI R5, R8, 0x1, RZ, 0x18 ;  /* 0x0000000108057811 */ /* 0x000fc800078fc0ff */
[----:B------:R-:W-:-:S07]  /*01e0*/  LOP3.LUT R6, R5, 0xf, RZ, 0xc0, !PT ;  /* 0x0000000f05067812 */ /* 0x000fce00078ec0ff */
[----:B------:R-:W-:Y:S05]  /*01f0*/  @!P0 BRA `(.L_x_180) ;  /* 0x0000000400108947 */ /* 0x000fea0003800000 */
[----:B------:R-:W-:Y:S01]  /*0200*/  LOP3.LUT R8, R5, 0x1fffff0, RZ, 0xc0, !PT ;  /* 0x01fffff005087812 */ /* 0x000fe200078ec0ff */
[----:B------:R-:W-:Y:S01]  /*0210*/  BSSY.RECONVERGENT B3, `(.L_x_181) ;  /* 0x0000041000037945 */ /* 0x000fe20003800200 */
[----:B------:R-:W-:Y:S01]  /*0220*/  LOP3.LUT R7, R4, 0x800, RZ, 0xfc, !PT ;  /* 0x0000080004077812 */ /* 0x000fe200078efcff */
[----:B------:R-:W-:Y:S01]  /*0230*/  IMAD R4, R3, 0x1000, R4 ;  /* 0x0000100003047824 */ /* 0x000fe200078e0204 */
[----:B------:R-:W-:-:S07]  /*0240*/  IADD3 R8, PT, PT, -R8, RZ, RZ ;  /* 0x000000ff08087210 */ /* 0x000fce0007ffe1ff */
.L_x_182:
[----:B------:R-:W1:Y:S01]  /*0250*/  LDC.64 R12, c[0x0][0x380] ;  /* 0x0000e000ff0c7b82 */ /* 0x000e620000000a00 */
[----:B------:R-:W-:-:S04]  /*0260*/  VIADD R21, R4, 0x100 ;  /* 0x0000010004157836 */ /* 0x000fc80000000000 */
[----:B-1----:R-:W-:-:S04]  /*0270*/  IMAD.WIDE.U32 R20, R21, 0x4, R12 ;  /* 0x0000000415147825 */ /* 0x002fc800078e000c */
[C---:B------:R-:W-:Y:S01]  /*0280*/  IMAD.WIDE.U32 R16, R4.reuse, 0x4, R12 ;  /* 0x0000000404107825 */ /* 0x040fe200078e000c */
[----:B0-----:R-:W2:Y:S04]  /*0290*/  LDG.E R15, desc[UR6][R20.64] ;  /* 0x00000006140f7981 */ /* 0x001ea8000c1e1900 */
[----:B------:R0:W2:Y:S01]  /*02a0*/  LDG.E R9, desc[UR6][R16.64] ;  /* 0x0000000610097981 */ /* 0x0000a2000c1e1900 */
[C---:B------:R-:W-:Y:S02]  /*02b0*/  VIADD R29, R4.reuse, 0x600 ;  /* 0x00000600041d7836 */ /* 0x040fe40000000000 */
[C---:B------:R-:W-:Y:S01]  /*02c0*/  VIADD R27, R4.reuse, 0x300 ;  /* 0x00000300041b7836 */ /* 0x040fe20000000000 */
[C---:B------:R-:W-:Y:S01]  /*02d0*/  IADD3 R28, PT, PT, R4.reuse, 0x800, RZ ;  /* 0x00000800041c7810 */ /* 0x040fe20007ffe0ff */
[----:B------:R-:W-:-:S02]  /*02e0*/  VIADD R11, R4, 0x200 ;  /* 0x00000200040b7836 */ /* 0x000fc40000000000 */
[----:B------:R-:W-:-:S04]  /*02f0*/  IMAD.WIDE.U32 R26, R27, 0x4, R12 ;  /* 0x000000041b1a7825 */ /* 0x000fc800078e000c */
[--C-:B0-----:R-:W-:Y:S02]  /*0300*/  IMAD.WIDE.U32 R16, R29, 0x4, R12.reuse ;  /* 0x000000041d107825 */ /* 0x101fe400078e000c */
[----:B------:R-:W3:Y:S02]  /*0310*/  LDG.E R26, desc[UR6][R26.64] ;  /* 0x000000061a1a7981 */ /* 0x000ee4000c1e1900 */
[C---:B------:R-:W-:Y:S02]  /*0320*/  VIADD R19, R4.reuse, 0x400 ;  /* 0x0000040004137836 */ /* 0x040fe40000000000 */
[C---:B------:R-:W-:Y:S01]  /*0330*/  VIADD R23, R4.reuse, 0x500 ;  /* 0x0000050004177836 */ /* 0x040fe20000000000 */
[----:B------:R0:W4:Y:S01]  /*0340*/  LDG.E R22, desc[UR6][R16.64] ;  /* 0x0000000610167981 */ /* 0x000122000c1e1900 */
[----:B------:R-:W-:Y:S02]  /*0350*/  VIADD R29, R4, 0x700 ;  /* 0x00000700041d7836 */ /* 0x000fe40000000000 */
[----:B------:R-:W-:-:S04]  /*0360*/  IMAD.WIDE.U32 R10, R11, 0x4, R12 ;  /* 0x000000040b0a7825 */ /* 0x000fc800078e000c */
[--C-:B------:R-:W-:Y:S01]  /*0370*/  IMAD.WIDE.U32 R18, R19, 0x4, R12.reuse ;  /* 0x0000000413127825 */ /* 0x100fe200078e000c */
[----:B------:R1:W3:Y:S03]  /*0380*/  LDG.E R25, desc[UR6][R10.64] ;  /* 0x000000060a197981 */ /* 0x0002e6000c1e1900 */
[--C-:B------:R-:W-:Y:S01]  /*0390*/  IMAD.WIDE.U32 R20, R23, 0x4, R12.reuse ;  /* 0x0000000417147825 */ /* 0x100fe200078e000c */
[----:B------:R-:W4:Y:S03]  /*03a0*/  LDG.E R24, desc[UR6][R18.64] ;  /* 0x0000000612187981 */ /* 0x000f26000c1e1900 */
[--C-:B0-----:R-:W-:Y:S01]  /*03b0*/  IMAD.WIDE.U32 R16, R29, 0x4, R12.reuse ;  /* 0x000000041d107825 */ /* 0x101fe200078e000c */
[----:B------:R0:W4:Y:S03]  /*03c0*/  LDG.E R23, desc[UR6][R20.64] ;  /* 0x0000000614177981 */ /* 0x000126000c1e1900 */
[----:B------:R-:W-:Y:S01]  /*03d0*/  IMAD.WIDE.U32 R28, R28, 0x4, R12 ;  /* 0x000000041c1c7825 */ /* 0x000fe200078e000c */
[----:B------:R-:W4:Y:S03]  /*03e0*/  LDG.E R19, desc[UR6][R16.64] ;  /* 0x0000000610137981 */ /* 0x000f26000c1e1900 */
[----:B------:R-:W-:-:S02]  /*03f0*/  VIADD R27, R4, 0xa00 ;  /* 0x00000a00041b7836 */ /* 0x000fc40000000000 */
[----:B-1----:R-:W-:Y:S01]  /*0400*/  VIADD R11, R4, 0x900 ;  /* 0x00000900040b7836 */ /* 0x002fe20000000000 */
[----:B------:R1:W4:Y:S01]  /*0410*/  LDG.E R18, desc[UR6][R28.64] ;  /* 0x000000061c127981 */ /* 0x000322000c1e1900 */
[----:B0-----:R-:W-:-:S04]  /*0420*/  IMAD.WIDE.U32 R20, R27, 0x4, R12 ;  /* 0x000000041b147825 */ /* 0x001fc800078e000c */
[----:B------:R-:W-:Y:S02]  /*0430*/  VIADD R27, R4, 0xb00 ;  /* 0x00000b00041b7836 */ /* 0x000fe40000000000 */
[----:B------:R-:W-:-:S04]  /*0440*/  IMAD.WIDE.U32 R10, R11, 0x4, R12 ;  /* 0x000000040b0a7825 */ /* 0x000fc800078e000c */
[----:B-1----:R-:W-:Y:S02]  /*0450*/  VIADD R29, R4, 0xc00 ;  /* 0x00000c00041d7836 */ /* 0x002fe40000000000 */
[----:B------:R-:W4:Y:S02]  /*0460*/  LDG.E R11, desc[UR6][R10.64] ;  /* 0x000000060a0b7981 */ /* 0x000f24000c1e1900 */
[----:B------:R-:W-:-:S06]  /*0470*/  IMAD.WIDE.U32 R16, R29, 0x4, R12 ;  /* 0x000000041d107825 */ /* 0x000fcc00078e000c */
[----:B------:R0:W4:Y:S04]  /*0480*/  LDG.E R16, desc[UR6][R16.64] ;  /* 0x0000000610107981 */ /* 0x000128000c1e1900 */
[----:B------:R1:W4:Y:S01]  /*0490*/  LDG.E R10, desc[UR6][R20.64] ;  /* 0x00000006140a7981 */ /* 0x000322000c1e1900 */
[----:B0-----:R-:W-:Y:S01]  /*04a0*/  VIADD R17, R4, 0xf00 ;  /* 0x00000f0004117836 */ /* 0x001fe20000000000 */
[----:B--2--5:R-:W-:Y:S01]  /*04b0*/  IADD3 R9, PT, PT, R15, R9, R14 ;  /* 0x000000090f097210 */ /* 0x024fe20007ffe00e */
[----:B------:R-:W-:-:S04]  /*04c0*/  IMAD.WIDE.U32 R14, R27, 0x4, R12 ;  /* 0x000000041b0e7825 */ /* 0x000fc800078e000c */
[----:B------:R-:W-:Y:S02]  /*04d0*/  VIADD R27, R4, 0xd00 ;  /* 0x00000d00041b7836 */ /* 0x000fe40000000000 */
[----:B------:R-:W2:Y:S02]  /*04e0*/  LDG.E R15, desc[UR6][R14.64] ;  /* 0x000000060e0f7981 */ /* 0x000ea4000c1e1900 */
[----:B------:R-:W-:-:S04]  /*04f0*/  IMAD.WIDE.U32 R28, R27, 0x4, R12 ;  /* 0x000000041b1c7825 */ /* 0x000fc800078e000c */
[----:B------:R-:W-:Y:S02]  /*0500*/  VIADD R27, R4, 0xe00 ;  /* 0x00000e00041b7836 */ /* 0x000fe40000000000 */
[----:B------:R-:W2:Y:S02]  /*0510*/  LDG.E R29, desc[UR6][R28.64] ;  /* 0x000000061c1d7981 */ /* 0x000ea4000c1e1900 */
[----:B-1----:R-:W-:-:S04]  /*0520*/  IMAD.WIDE.U32 R20, R27, 0x4, R12 ;  /* 0x000000041b147825 */ /* 0x002fc800078e000c */
[----:B------:R-:W-:Y:S02]  /*0530*/  IMAD.WIDE.U32 R12, R17, 0x4, R12 ;  /* 0x00000004110c7825 */ /* 0x000fe400078e000c */
[----:B------:R-:W2:Y:S04]  /*0540*/  LDG.E R20, desc[UR6][R20.64] ;  /* 0x0000000614147981 */ /* 0x000ea8000c1e1900 */
[----:B------:R-:W2:Y:S01]  /*0550*/  LDG.E R12, desc[UR6][R12.64] ;  /* 0x000000060c0c7981 */ /* 0x000ea2000c1e1900 */
[----:B---3--:R-:W-:Y:S02]  /*0560*/  IADD3 R9, PT, PT, R26, R25, R9 ;  /* 0x000000191a097210 */ /* 0x008fe40007ffe009 */
[----:B------:R-:W-:Y:S02]  /*0570*/  IADD3 R8, PT, PT, R8, 0x10, RZ ;  /* 0x0000001008087810 */ /* 0x000fe40007ffe0ff */
[----:B----4-:R-:W-:-:S02]  /*0580*/  IADD3 R9, PT, PT, R23, R24, R9 ;  /* 0x0000001817097210 */ /* 0x010fc40007ffe009 */
[----:B------:R-:W-:Y:S02]  /*0590*/  ISETP.NE.AND P0, PT, R8, RZ, PT ;  /* 0x000000ff0800720c */ /* 0x000fe40003f05270 */
[----:B------:R-:W-:Y:S01]  /*05a0*/  IADD3 R9, PT, PT, R19, R22, R9 ;  /* 0x0000001613097210 */ /* 0x000fe20007ffe009 */
[----:B------:R-:W-:Y:S02]  /*05b0*/  VIADD R7, R7, 0x1000 ;  /* 0x0000100007077836 */ /* 0x000fe40000000000 */
[----:B------:R-:W-:Y:S01]  /*05c0*/  VIADD R4, R4, 0x1000 ;  /* 0x0000100004047836 */ /* 0x000fe20000000000 */
[----:B------:R-:W-:-:S04]  /*05d0*/  IADD3 R9, PT, PT, R11, R18, R9 ;  /* 0x000000120b097210 */ /* 0x000fc80007ffe009 */
[----:B--2---:R-:W-:-:S04]  /*05e0*/  IADD3 R9, PT, PT, R15, R10, R9 ;  /* 0x0000000a0f097210 */ /* 0x004fc80007ffe009 */
[----:B------:R-:W-:-:S04]  /*05f0*/  IADD3 R9, PT, PT, R29, R16, R9 ;  /* 0x000000101d097210 */ /* 0x000fc80007ffe009 */
[----:B------:R-:W-:Y:S01]  /*0600*/  IADD3 R14, PT, PT, R12, R20, R9 ;  /* 0x000000140c0e7210 */ /* 0x000fe20007ffe009 */
[----:B------:R-:W-:Y:S06]  /*0610*/  @P0 BRA `(.L_x_182) ;  /* 0xfffffffc000c0947 */ /* 0x000fec000383ffff */
[----:B------:R-:W-:Y:S05]  /*0620*/  BSYNC.RECONVERGENT B3 ;  /* 0x0000000000037941 */ /* 0x000fea0003800200 */
.L_x_181:
[----:B------:R-:W-:-:S07]  /*0630*/  VIADD R4, R7, 0xfffff800 ;  /* 0xfffff80007047836 */ /* 0x000fce0000000000 */
.L_x_180:
[----:B------:R-:W-:Y:S05]  /*0640*/  BSYNC.RECONVERGENT B2 ;  /* 0x0000000000027941 */ /* 0x000fea0003800200 */
.L_x_179:
[----:B------:R-:W-:-:S13]  /*0650*/  ISETP.NE.AND P0, PT, R6, RZ, PT ;  /* 0x000000ff0600720c */ /* 0x000fda0003f05270 */
[----:B------:R-:W-:Y:S05]  /*0660*/  @!P0 BRA `(.L_x_178) ;  /* 0x0000000400188947 */ /* 0x000fea0003800000 */
[----:B------:R-:W-:Y:S01]  /*0670*/  ISETP.GE.U32.AND P0, PT, R6, 0x8, PT ;  /* 0x000000080600780c */ /* 0x000fe20003f06070 */
[----:B------:R-:W-:Y:S01]  /*0680*/  BSSY.RECONVERGENT B2, `(.L_x_183) ;  /* 0x0000022000027945 */ /* 0x000fe20003800200 */
[----:B------:R-:W-:-:S04]  /*0690*/  LOP3.LUT R24, R5, 0x7, RZ, 0xc0, !PT ;  /* 0x0000000705187812 */ /* 0x000fc800078ec0ff */
[----:B------:R-:W-:-:S07]  /*06a0*/  ISETP.NE.AND P1, PT, R24, RZ, PT ;  /* 0x000000ff1800720c */ /* 0x000fce0003f25270 */
[----:B------:R-:W-:Y:S06]  /*06b0*/  @!P0 BRA `(.L_x_184) ;  /* 0x0000000000788947 */ /* 0x000fec0003800000 */
[----:B------:R-:W1:Y:S01]  /*06c0*/  LDC.64 R10, c[0x0][0x380] ;  /* 0x0000e000ff0a7b82 */ /* 0x000e620000000a00 */
[----:B------:R-:W-:-:S04]  /*06d0*/  IMAD R27, R3, 0x1000, R4 ;  /* 0x00001000031b7824 */ /* 0x000fc800078e0204 */
[C---:B------:R-:W-:Y:S02]  /*06e0*/  VIADD R21, R27.reuse, 0x100 ;  /* 0x000001001b157836 */ /* 0x040fe40000000000 */
[C---:B------:R-:W-:Y:S02]  /*06f0*/  VIADD R17, R27.reuse, 0x300 ;  /* 0x000003001b117836 */ /* 0x040fe40000000000 */
[C---:B------:R-:W-:Y:S01]  /*0700*/  VIADD R23, R27.reuse, 0x200 ;  /* 0x000002001b177836 */ /* 0x040fe20000000000 */
[C---:B------:R-:W-:Y:S01]  /*0710*/  IADD3 R7, PT, PT, R27.reuse, 0x400, RZ ;  /* 0x000004001b077810 */ /* 0x040fe20007ffe0ff */
[C---:B------:R-:W-:Y:S02]  /*0720*/  VIADD R9, R27.reuse, 0x500 ;  /* 0x000005001b097836 */ /* 0x040fe40000000000 */
[C---:B------:R-:W-:Y:S02]  /*0730*/  VIADD R25, R27.reuse, 0x600 ;  /* 0x000006001b197836 */ /* 0x040fe40000000000 */
[----:B-1----:R-:W-:-:S04]  /*0740*/  IMAD.WIDE.U32 R12, R27, 0x4, R10 ;  /* 0x000000041b0c7825 */ /* 0x002fc800078e000a */
[--C-:B------:R-:W-:Y:S01]  /*0750*/  IMAD.WIDE.U32 R20, R21, 0x4, R10.reuse ;  /* 0x0000000415147825 */ /* 0x100fe200078e000a */
[----:B0-----:R0:W2:Y:S03]  /*0760*/  LDG.E R15, desc[UR6][R12.64] ;  /* 0x000000060c0f7981 */ /* 0x0010a6000c1e1900 */
[--C-:B------:R-:W-:Y:S01]  /*0770*/  IMAD.WIDE.U32 R16, R17, 0x4, R10.reuse ;  /* 0x0000000411107825 */ /* 0x100fe200078e000a */
[----:B------:R-:W2:Y:S03]  /*0780*/  LDG.E R18, desc[UR6][R20.64] ;  /* 0x0000000614127981 */ /* 0x000ea6000c1e1900 */
[----:B------:R-:W-:Y:S02]  /*0790*/  IMAD.WIDE.U32 R22, R23, 0x4, R10 ;  /* 0x0000000417167825 */ /* 0x000fe400078e000a */
[----:B------:R-:W3:Y:S02]  /*07a0*/  LDG.E R16, desc[UR6][R16.64] ;  /* 0x0000000610107981 */ /* 0x000ee4000c1e1900 */
[----:B------:R-:W-:-:S02]  /*07b0*/  VIADD R27, R27, 0x700 ;  /* 0x000007001b1b7836 */ /* 0x000fc40000000000 */
[--C-:B------:R-:W-:Y:S01]  /*07c0*/  IMAD.WIDE.U32 R6, R7, 0x4, R10.reuse ;  /* 0x0000000407067825 */ /* 0x100fe200078e000a */
[----:B------:R-:W3:Y:S03]  /*07d0*/  LDG.E R19, desc[UR6][R22.64] ;  /* 0x0000000616137981 */ /* 0x000ee6000c1e1900 */
[--C-:B------:R-:W-:Y:S02]  /*07e0*/  IMAD.WIDE.U32 R8, R9, 0x4, R10.reuse ;  /* 0x0000000409087825 */ /* 0x100fe400078e000a */
[----:B------:R-:W4:Y:S02]  /*07f0*/  LDG.E R7, desc[UR6][R6.64] ;  /* 0x0000000606077981 */ /* 0x000f24000c1e1900 */
[--C-:B0-----:R-:W-:Y:S02]  /*0800*/  IMAD.WIDE.U32 R12, R25, 0x4, R10.reuse ;  /* 0x00000004190c7825 */ /* 0x101fe400078e000a */
[----:B------:R-:W4:Y:S02]  /*0810*/  LDG.E R8, desc[UR6][R8.64] ;  /* 0x0000000608087981 */ /* 0x000f24000c1e1900 */
[----:B------:R-:W-:-:S02]  /*0820*/  IMAD.WIDE.U32 R10, R27, 0x4, R10 ;  /* 0x000000041b0a7825 */ /* 0x000fc400078e000a */
[----:B------:R-:W4:Y:S04]  /*0830*/  LDG.E R13, desc[UR6][R12.64] ;  /* 0x000000060c0d7981 */ /* 0x000f28000c1e1900 */
[----:B------:R-:W4:Y:S01]  /*0840*/  LDG.E R10, desc[UR6][R10.64] ;  /* 0x000000060a0a7981 */ /* 0x000f22000c1e1900 */
[----:B------:R-:W-:Y:S01]  /*0850*/  VIADD R4, R4, 0x800 ;  /* 0x0000080004047836 */ /* 0x000fe20000000000 */
[----:B--2--5:R-:W-:-:S04]  /*0860*/  IADD3 R18, PT, PT, R18, R15, R14 ;  /* 0x0000000f12127210 */ /* 0x024fc80007ffe00e */
[----:B---3--:R-:W-:-:S04]  /*0870*/  IADD3 R18, PT, PT, R16, R19, R18 ;  /* 0x0000001310127210 */ /* 0x008fc80007ffe012 */
[----:B----4-:R-:W-:-:S04]  /*0880*/  IADD3 R18, PT, PT, R8, R7, R18 ;  /* 0x0000000708127210 */ /* 0x010fc80007ffe012 */
[----:B------:R-:W-:-:S07]  /*0890*/  IADD3 R14, PT, PT, R10, R13, R18 ;  /* 0x0000000d0a0e7210 */ /* 0x000fce0007ffe012 */
.L_x_184:
[----:B------:R-:W-:Y:S05]  /*08a0*/  BSYNC.RECONVERGENT B2 ;  /* 0x0000000000027941 */ /* 0x000fea0003800200 */
.L_x_183:
        /* <DEDUP_REMOVED lines=8> */
[C---:B------:R-:W-:Y:S01]  /*0930*/  VIADD R13, R11.reuse, 0x100 ;  /* 0x000001000b0d7836 */ /* 0x040fe20000000000 */
[C---:B------:R-:W-:Y:S01]  /*0940*/  IADD3 R17, PT, PT, R11.reuse, 0x300, RZ ;  /* 0x000003000b117810 */ /* 0x040fe20007ffe0ff */
[C---:B0-----:R-:W-:Y:S02]  /*0950*/  VIADD R15, R11.reuse, 0x200 ;  /* 0x000002000b0f7836 */ /* 0x041fe40000000000 */
[----:B-1----:R-:W-:-:S04]  /*0960*/  IMAD.WIDE.U32 R8, R11, 0x4, R6 ;  /* 0x000000040b087825 */ /* 0x002fc800078e0006 */
[--C-:B------:R-:W-:Y:S02]  /*0970*/  IMAD.WIDE.U32 R10, R13, 0x4, R6.reuse ;  /* 0x000000040d0a7825 */ /* 0x100fe400078e0006 */
[----:B------:R-:W2:Y:S02]  /*0980*/  LDG.E R9, desc[UR6][R8.64] ;  /* 0x0000000608097981 */ /* 0x000ea4000c1e1900 */
[--C-:B------:R-:W-:Y:S02]  /*0990*/  IMAD.WIDE.U32 R12, R15, 0x4, R6.reuse ;  /* 0x000000040f0c7825 */ /* 0x100fe400078e0006 */
[----:B------:R-:W2:Y:S02]  /*09a0*/  LDG.E R10, desc[UR6][R10.64] ;  /* 0x000000060a0a7981 */ /* 0x000ea4000c1e1900 */
[----:B------:R-:W-:Y:S02]  /*09b0*/  IMAD.WIDE.U32 R6, R17, 0x4, R6 ;  /* 0x0000000411067825 */ /* 0x000fe400078e0006 */
[----:B------:R-:W3:Y:S04]  /*09c0*/  LDG.E R13, desc[UR6][R12.64] ;  /* 0x000000060c0d7981 */ /* 0x000ee8000c1e1900 */
[----:B------:R-:W3:Y:S01]  /*09d0*/  LDG.E R6, desc[UR6][R6.64] ;  /* 0x0000000606067981 */ /* 0x000ee2000c1e1900 */
[----:B------:R-:W-:Y:S01]  /*09e0*/  VIADD R4, R4, 0x400 ;  /* 0x0000040004047836 */ /* 0x000fe20000000000 */
[----:B--2--5:R-:W-:-:S04]  /*09f0*/  IADD3 R14, PT, PT, R10, R9, R14 ;  /* 0x000000090a0e7210 */ /* 0x024fc80007ffe00e */
[----:B---3--:R-:W-:-:S07]  /*0a00*/  IADD3 R14, PT, PT, R6, R13, R14 ;  /* 0x0000000d060e7210 */ /* 0x008fce0007ffe00e */
.L_x_186:
[----:B------:R-:W-:Y:S05]  /*0a10*/  BSYNC.RECONVERGENT B2 ;  /* 0x0000000000027941 */ /* 0x000fea0003800200 */
.L_x_185:
[----:B------:R-:W-:Y:S05]  /*0a20*/  @!P1 BRA `(.L_x_178) ;  /* 0x0000000000289947 */ /* 0x000fea0003800000 */
[----:B------:R-:W1:Y:S01]  /*0a30*/  LDC.64 R6, c[0x0][0x380] ;  /* 0x0000e000ff067b82 */ /* 0x000e620000000a00 */
[----:B------:R-:W-:Y:S02]  /*0a40*/  IMAD R9, R3, 0x1000, R4 ;  /* 0x0000100003097824 */ /* 0x000fe400078e0204 */
[----:B------:R-:W-:-:S07]  /*0a50*/  IMAD.MOV R8, RZ, RZ, -R5 ;  /* 0x000000ffff087224 */ /* 0x000fce00078e0a05 */
.L_x_187:
[----:B-1----:R-:W-:-:S06]  /*0a60*/  IMAD.WIDE.U32 R4, R9, 0x4, R6 ;  /* 0x0000000409047825 */ /* 0x002fcc00078e0006 */
[----:B------:R-:W2:Y:S01]  /*0a70*/  LDG.E R5, desc[UR6][R4.64] ;  /* 0x0000000604057981 */ /* 0x000ea2000c1e1900 */
[----:B------:R-:W-:Y:S02]  /*0a80*/  VIADD R8, R8, 0x1 ;  /* 0x0000000108087836 */ /* 0x000fe40000000000 */
[----:B------:R-:W-:-:S03]  /*0a90*/  VIADD R9, R9, 0x100 ;  /* 0x0000010009097836 */ /* 0x000fc60000000000 */
[----:B------:R-:W-:Y:S01]  /*0aa0*/  ISETP.NE.AND P0, PT, R8, RZ, PT ;  /* 0x000000ff0800720c */ /* 0x000fe20003f05270 */
[----:B--2--5:R-:W-:-:S12]  /*0ab0*/  IMAD.IADD R14, R5, 0x1, R14 ;  /* 0x00000001050e7824 */ /* 0x024fd800078e020e */
[----:B------:R-:W-:Y:S05]  /*0ac0*/  @P0 BRA `(.L_x_187) ;  /* 0xfffffffc00e40947 */ /* 0x000fea000383ffff */
.L_x_178:
[----:B------:R-:W-:Y:S05]  /*0ad0*/  BSYNC.RECONVERGENT B1 ;  /* 0x0000000000017941 */ /* 0x000fea0003800200 */
.L_x_177:
[----:B------:R-:W-:-:S13]  /*0ae0*/  ISETP.GE.U32.AND P0, PT, R0, 0x100, PT ;  /* 0x000001000000780c */ /* 0x000fda0003f06070 */
[----:B------:R-:W-:Y:S05]  /*0af0*/  @!P0 BRA `(.L_x_188) ;  /* 0x0000000000ac8947 */ /* 0x000fea0003800000 */
[----:B------:R-:W1:Y:S01]  /*0b00*/  S2R R8, SR_LANEID ;  /* 0x0000000000087919 */ /* 0x000e620000000000 */
[----:B-----5:R-:W2:Y:S01]  /*0b10*/  SHFL.DOWN PT, R0, R14, 0x1, 0x1f ;  /* 0x08201f000e007f89 */ /* 0x020ea200000e0000 */
[C---:B-1----:R-:W-:Y:S02]  /*0b20*/  ISETP.GT.AND P0, PT, R8.reuse, 0x1e, PT ;  /* 0x0000001e0800780c */ /* 0x042fe40003f04270 */
[----:B------:R-:W-:Y:S02]  /*0b30*/  ISETP.NE.AND P1, PT, R8, RZ, PT ;  /* 0x000000ff0800720c */ /* 0x000fe40003f25270 */
[----:B--2---:R-:W-:Y:S02]  /*0b40*/  SEL R5, R0, RZ, !P0 ;  /* 0x000000ff00057207 */ /* 0x004fe40004000000 */
[----:B------:R-:W-:Y:S02]  /*0b50*/  ISETP.GT.AND P0, PT, R8, 0x1d, PT ;  /* 0x0000001d0800780c */ /* 0x000fe40003f04270 */
[----:B------:R-:W-:-:S05]  /*0b60*/  IADD3 R5, PT, PT, R5, R14, RZ ;  /* 0x0000000e05057210 */ /* 0x000fca0007ffe0ff */
[----:B------:R-:W1:Y:S02]  /*0b70*/  SHFL.DOWN PT, R0, R5, 0x2, 0x1f ;  /* 0x08401f0005007f89 */ /* 0x000e6400000e0000 */
[----:B------:R-:W-:Y:S01]  /*0b80*/  @!P1 MOV R6, 0x400 ;  /* 0x0000040000069802 */ /* 0x000fe20000000f00 */
[----:B------:R-:W2:Y:S01]  /*0b90*/  @!P1 S2R R9, SR_CgaCtaId ;  /* 0x0000000000099919 */ /* 0x000ea20000008800 */
[----:B-1----:R-:W-:Y:S02]  /*0ba0*/  SEL R0, R0, RZ, !P0 ;  /* 0x000000ff00007207 */ /* 0x002fe40004000000 */
[----:B------:R-:W-:-:S03]  /*0bb0*/  ISETP.GT.AND P0, PT, R8, 0x1b, PT ;  /* 0x0000001b0800780c */ /* 0x000fc60003f04270 */
[----:B------:R-:W-:-:S05]  /*0bc0*/  IMAD.IADD R0, R5, 0x1, R0 ;  /* 0x0000000105007824 */ /* 0x000fca00078e0200 */
[----:B------:R-:W1:Y:S01]  /*0bd0*/  SHFL.DOWN PT, R4, R0, 0x4, 0x1f ;  /* 0x08801f0000047f89 */ /* 0x000e6200000e0000 */
[----:B--2---:R-:W-:Y:S02]  /*0be0*/  @!P1 LEA R9, R9, R6, 0x18 ;  /* 0x0000000609099211 */ /* 0x004fe400078ec0ff */
[----:B-1----:R-:W-:Y:S02]  /*0bf0*/  SEL R7, R4, RZ, !P0 ;  /* 0x000000ff04077207 */ /* 0x002fe40004000000 */
[----:B------:R-:W-:-:S03]  /*0c00*/  ISETP.GT.AND P0, PT, R8, 0x17, PT ;  /* 0x000000170800780c */ /* 0x000fc60003f04270 */
[----:B------:R-:W-:Y:S01]  /*0c10*/  IMAD.IADD R7, R0, 0x1, R7 ;  /* 0x0000000100077824 */ /* 0x000fe200078e0207 */
[----:B------:R-:W-:-:S04]  /*0c20*/  @!P1 SHF.R.U32.HI R0, RZ, 0x3, R2 ;  /* 0x00000003ff009819 */ /* 0x000fc80000011602 */
[----:B------:R-:W1:Y:S01]  /*0c30*/  SHFL.DOWN PT, R4, R7, 0x8, 0x1f ;  /* 0x09001f0007047f89 */ /* 0x000e6200000e0000 */
[----:B------:R-:W-:-:S05]  /*0c40*/  @!P1 LOP3.LUT R0, R0, 0x7c, RZ, 0xc0, !PT ;  /* 0x0000007c00009812 */ /* 0x000fca00078ec0ff */
[----:B------:R-:W-:Y:S01]  /*0c50*/  @!P1 IMAD.IADD R0, R0, 0x1, R9 ;  /* 0x0000000100009824 */ /* 0x000fe200078e0209 */
[----:B-1----:R-:W-:Y:S02]  /*0c60*/  SEL R4, R4, RZ, !P0 ;  /* 0x000000ff04047207 */ /* 0x002fe40004000000 */
[----:B------:R-:W-:-:S03]  /*0c70*/  ISETP.GT.AND P0, PT, R8, 0xf, PT ;  /* 0x0000000f0800780c */ /* 0x000fc60003f04270 */
[----:B------:R-:W-:-:S05]  /*0c80*/  IMAD.IADD R4, R7, 0x1, R4 ;  /* 0x0000000107047824 */ /* 0x000fca00078e0204 */
[----:B------:R-:W1:Y:S02]  /*0c90*/  SHFL.DOWN PT, R5, R4, 0x10, 0x1f ;  /* 0x0a001f0004057f89 */ /* 0x000e6400000e0000 */
[----:B-1----:R-:W-:Y:S02]  /*0ca0*/  SEL R5, R5, RZ, !P0 ;  /* 0x000000ff05057207 */ /* 0x002fe40004000000 */
        /* <DEDUP_REMOVED lines=8> */
[----:B--2---:R-:W-:Y:S04]  /*0d30*/  LDS R0, [UR4+0xc] ;  /* 0x00000c04ff007984 */ /* 0x004fe80008000800 */
[----:B------:R-:W1:Y:S04]  /*0d40*/  LDS.128 R4, [UR4+0x10] ;  /* 0x00001004ff047984 */ /* 0x000e680008000c00 */
[----:B------:R-:W2:Y:S01]  /*0d50*/  LDS.64 R8, [UR4+0x20] ;  /* 0x00002004ff087984 */ /* 0x000ea20008000a00 */
[----:B-1----:R-:W-:-:S04]  /*0d60*/  IADD3 R0, PT, PT, R4, R0, R11 ;  /* 0x0000000004007210 */ /* 0x002fc80007ffe00b */
[----:B------:R-:W-:-:S04]  /*0d70*/  IADD3 R0, PT, PT, R6, R0, R5 ;  /* 0x0000000006007210 */ /* 0x000fc80007ffe005 */
[----:B--2---:R-:W-:-:S05]  /*0d80*/  IADD3 R0, PT, PT, R8, R0, R7 ;  /* 0x0000000008007210 */ /* 0x004fca0007ffe007 */
[----:B------:R-:W-:Y:S01]  /*0d90*/  IMAD.IADD R11, R0, 0x1, R9 ;  /* 0x00000001000b7824 */ /* 0x000fe200078e0209 */
[----:B------:R-:W-:Y:S06]  /*0da0*/  BRA `(.L_x_189) ;  /* 0x00000014007c7947 */ /* 0x000fec0003800000 */
.L_x_188:
[----:B------:R-:W-:Y:S01]  /*0db0*/  LOP3.LUT R4, R2, 0x3e0, RZ, 0xc0, !PT ;  /* 0x000003e002047812 */ /* 0x000fe200078ec0ff */
[----:B------:R-:W1:Y:S03]  /*0dc0*/  S2R R10, SR_LANEID ;  /* 0x00000000000a7919 */ /* 0x000e660000000000 */
[----:B------:R-:W-:Y:S02]  /*0dd0*/  LOP3.LUT R7, RZ, R4, RZ, 0x33, !PT ;  /* 0x00000004ff077212 */ /* 0x000fe400078e33ff */
[----:B------:R-:W-:-:S03]  /*0de0*/  IADD3 R5, PT, PT, R4, 0x20, RZ ;  /* 0x0000002004057810 */ /* 0x000fc60007ffe0ff */
[----:B------:R-:W-:Y:S01]  /*0df0*/  IMAD.IADD R7, R0, 0x1, R7 ;  /* 0x0000000100077824 */ /* 0x000fe200078e0207 */
[----:B------:R-:W-:-:S04]  /*0e00*/  ISETP.GT.U32.AND P0, PT, R5, R0, PT ;  /* 0x000000000500720c */ /* 0x000fc80003f04070 */
[----:B------:R-:W-:-:S05]  /*0e10*/  SEL R7, R7, 0x1f, P0 ;  /* 0x0000001f07077807 */ /* 0x000fca0000000000 */
[----:B-----5:R-:W2:Y:S01]  /*0e20*/  SHFL.DOWN PT, R4, R14, 0x1, R7 ;  /* 0x082000000e047989 */ /* 0x020ea200000e0007 */
[CC--:B-1----:R-:W-:Y:S01]  /*0e30*/  ISETP.GE.AND P0, PT, R10.reuse, R7.reuse, PT ;  /* 0x000000070a00720c */ /* 0x0c2fe20003f06270 */
[C---:B------:R-:W-:Y:S01]  /*0e40*/  VIADD R6, R10.reuse, 0x2 ;  /* 0x000000020a067836 */ /* 0x040fe20000000000 */
[C---:B------:R-:W-:Y:S01]  /*0e50*/  ISETP.NE.AND P1, PT, R10.reuse, RZ, PT ;  /* 0x000000ff0a00720c */ /* 0x040fe20003f25270 */
[----:B------:R-:W-:Y:S01]  /*0e60*/  VIADD R8, R10, 0x4 ;  /* 0x000000040a087836 */ /* 0x000fe20000000000 */
[----:B--2---:R-:W-:Y:S02]  /*0e70*/  SEL R5, R4, RZ, !P0 ;  /* 0x000000ff04057207 */ /* 0x004fe40004000000 */
[----:B------:R-:W-:-:S03]  /*0e80*/  ISETP.GT.AND P0, PT, R6, R7, PT ;  /* 0x000000070600720c */ /* 0x000fc60003f04270 */
[----:B------:R-:W-:-:S06]  /*0e90*/  IMAD.IADD R4, R5, 0x1, R14 ;  /* 0x0000000105047824 */ /* 0x000fcc00078e020e */
[----:B------:R-:W1:Y:S01]  /*0ea0*/  @!P1 S2R R11, SR_CgaCtaId ;  /* 0x00000000000b9919 */ /* 0x000e620000008800 */
[----:B------:R-:W-:Y:S01]  /*0eb0*/  @!P1 SHF.R.U32.HI R9, RZ, 0x3, R2 ;  /* 0x00000003ff099819 */ /* 0x000fe20000011602 */
[----:B------:R-:W2:Y:S03]  /*0ec0*/  SHFL.DOWN PT, R5, R4, 0x2, R7 ;  /* 0x0840000004057989 */ /* 0x000ea600000e0007 */
[----:B------:R-:W-:Y:S02]  /*0ed0*/  @!P1 LOP3.LUT R9, R9, 0x7c, RZ, 0xc0, !PT ;  /* 0x0000007c09099812 */ /* 0x000fe400078ec0ff */
[----:B--2---:R-:W-:Y:S02]  /*0ee0*/  SEL R5, R5, RZ, !P0 ;  /* 0x000000ff05057207 */ /* 0x004fe40004000000 */
[----:B------:R-:W-:-:S03]  /*0ef0*/  ISETP.GT.AND P0, PT, R8, R7, PT ;  /* 0x000000070800720c */ /* 0x000fc60003f04270 */
[----:B------:R-:W-:Y:S01]  /*0f00*/  IMAD.IADD R6, R4, 0x1, R5 ;  /* 0x0000000104067824 */ /* 0x000fe200078e0205 */
[----:B------:R-:W-:-:S04]  /*0f10*/  IADD3 R4, PT, PT, R10, 0x8, RZ ;  /* 0x000000080a047810 */ /* 0x000fc80007ffe0ff */
[----:B------:R-:W2:Y:S02]  /*0f20*/  SHFL.DOWN PT, R5, R6, 0x4, R7 ;  /* 0x0880000006057989 */ /* 0x000ea400000e0007 */
[----:B--2---:R-:W-:Y:S02]  /*0f30*/  SEL R5, R5, RZ, !P0 ;  /* 0x000000ff05057207 */ /* 0x004fe40004000000 */
[----:B------:R-:W-:-:S03]  /*0f40*/  ISETP.GT.AND P0, PT, R4, R7, PT ;  /* 0x000000070400720c */ /* 0x000fc60003f04270 */
[----:B------:R-:W-:Y:S02]  /*0f50*/  IMAD.IADD R8, R6, 0x1, R5 ;  /* 0x0000000106087824 */ /* 0x000fe400078e0205 */
[----:B------:R-:W-:Y:S01]  /*0f60*/  VIADD R6, R10, 0x10 ;  /* 0x000000100a067836 */ /* 0x000fe20000000000 */
[----:B------:R-:W-:Y:S02]  /*0f70*/  @!P1 MOV R10, 0x400 ;  /* 0x00000400000a9802 */ /* 0x000fe40000000f00 */
[----:B------:R-:W2:Y:S02]  /*0f80*/  SHFL.DOWN PT, R5, R8, 0x8, R7 ;  /* 0x0900000008057989 */ /* 0x000ea400000e0007 */
[----:B-1----:R-:W-:-:S05]  /*0f90*/  @!P1 LEA R10, R11, R10, 0x18 ;  /* 0x0000000a0b0a9211 */ /* 0x002fca00078ec0ff */
[----:B------:R-:W-:Y:S01]  /*0fa0*/  @!P1 IMAD.IADD R10, R9, 0x1, R10 ;  /* 0x00000001090a9824 */ /* 0x000fe200078e020a */
[----:B--2---:R-:W-:Y:S02]  /*0fb0*/  SEL R5, R5, RZ, !P0 ;  /* 0x000000ff05057207 */ /* 0x004fe40004000000 */
[----:B------:R-:W-:-:S03]  /*0fc0*/  ISETP.GT.AND P0, PT, R6, R7, PT ;  /* 0x000000070600720c */ /* 0x000fc60003f04270 */
[----:B------:R-:W-:-:S05]  /*0fd0*/  IMAD.IADD R4, R8, 0x1, R5 ;  /* 0x0000000108047824 */ /* 0x000fca00078e0205 */
[----:B------:R-:W1:Y:S02]  /*0fe0*/  SHFL.DOWN PT, R5, R4, 0x10, R7 ;  /* 0x0a00000004057989 */ /* 0x000e6400000e0007 */
[----:B-1----:R-:W-:Y:S02]  /*0ff0*/  SEL R5, R5, RZ, !P0 ;  /* 0x000000ff05057207 */ /* 0x002fe40004000000 */
[----:B------:R-:W-:-:S03]  /*1000*/  ISETP.NE.AND P0, PT, R2, RZ, PT ;  /* 0x000000ff0200720c */ /* 0x000fc60003f05270 */
[----:B------:R-:W-:-:S05]  /*1010*/  IMAD.IADD R11, R4, 0x1, R5 ;  /* 0x00000001040b7824 */ /* 0x000fca00078e0205 */
[----:B------:R1:W-:Y:S01]  /*1020*/  @!P1 STS [R10+0x8], R11 ;  /* 0x0000080b0a009388 */ /* 0x0003e20000000800 */
[----:B------:R-:W-:Y:S06]  /*1030*/  BAR.SYNC.DEFER_BLOCKING 0x0 ;  /* 0x0000000000007b1d */ /* 0x000fec0000010000 */
[----:B------:R-:W-:Y:S05]  /*1040*/  @P0 BRA `(.L_x_189) ;  /* 0x0000001000d40947 */ /* 0x000fea0003800000 */
[----:B------:R-:W2:Y:S01]  /*1050*/  S2UR UR5, SR_CgaCtaId ;  /* 0x00000000000579c3 */ /* 0x000ea20000008800 */
[----:B------:R-:W-:Y:S01]  /*1060*/  UMOV UR4, 0x400 ;  /* 0x0000040000047882 */ /* 0x000fe20000000000 */
[C---:B------:R-:W-:Y:S02]  /*1070*/  ISETP.GT.U32.AND P2, PT, R0.reuse, 0x40, PT ;  /* 0x000000400000780c */ /* 0x040fe40003f44070 */
[C---:B------:R-:W-:Y:S02]  /*1080*/  ISETP.GT.U32.AND P1, PT, R0.reuse, 0x20, PT ;  /* 0x000000200000780c */ /* 0x040fe40003f24070 */
[----:B------:R-:W-:Y:S01]  /*1090*/  ISETP.GT.U32.AND P3, PT, R0, 0x80, PT ;  /* 0x000000800000780c */ /* 0x000fe20003f64070 */
[----:B--2---:R-:W-:-:S09]  /*10a0*/  ULEA UR4, UR5, UR4, 0x18 ;  /* 0x0000000405047291 */ /* 0x004fd2000f8ec0ff */
[----:B------:R-:W2:Y:S04]  /*10b0*/  LDS.128 R4, [UR4+0x10] ;  /* 0x00001004ff047984 */ /* 0x000ea80008000c00 */
[----:B------:R-:W3:Y:S04]  /*10c0*/  LDS R2, [UR4+0xc] ;  /* 0x00000c04ff027984 */ /* 0x000ee80008000800 */
[----:B------:R-:W4:Y:S01]  /*10d0*/  LDS.64 R8, [UR4+0x20] ;  /* 0x00002004ff087984 */ /* 0x000f220008000a00 */
[----:B--2---:R-:W-:Y:S02]  /*10e0*/  SEL R4, R4, RZ, P2 ;  /* 0x000000ff04047207 */ /* 0x004fe40001000000 */
[----:B------:R-:W-:-:S02]  /*10f0*/  ISETP.GT.U32.AND P2, PT, R0, 0x60, PT ;  /* 0x000000600000780c */ /* 0x000fc40003f44070 */
[----:B---3--:R-:W-:Y:S02]  /*1100*/  SEL R2, R2, RZ, P1 ;  /* 0x000000ff02027207 */ /* 0x008fe40000800000 */
[----:B------:R-:W-:Y:S02]  /*1110*/  SEL R5, R5, RZ, P2 ;  /* 0x000000ff05057207 */ /* 0x000fe40001000000 */
[----:B------:R-:W-:Y:S02]  /*1120*/  IADD3 R2, PT, PT, R4, R2, R11 ;  /* 0x0000000204027210 */ /* 0x000fe40007ffe00b */
[----:B------:R-:W-:Y:S02]  /*1130*/  ISETP.GT.U32.AND P1, PT, R0, 0xa0, PT ;  /* 0x000000a00000780c */ /* 0x000fe40003f24070 */
[----:B------:R-:W-:Y:S02]  /*1140*/  SEL R6, R6, RZ, P3 ;  /* 0x000000ff06067207 */ /* 0x000fe40001800000 */
[----:B------:R-:W-:-:S02]  /*1150*/  ISETP.GT.U32.AND P2, PT, R0, 0xc0, PT ;  /* 0x000000c00000780c */ /* 0x000fc40003f44070 */
[----:B------:R-:W-:Y:S02]  /*1160*/  ISETP.GT.U32.AND P3, PT, R0, 0xe0, PT ;  /* 0x000000e00000780c */ /* 0x000fe40003f64070 */
[----:B------:R-:W-:Y:S02]  /*1170*/  SEL R7, R7, RZ, P1 ;  /* 0x000000ff07077207 */ /* 0x000fe40000800000 */
[----:B------:R-:W-:Y:S02]  /*1180*/  IADD3 R2, PT, PT, R6, R2, R5 ;  /* 0x0000000206027210 */ /* 0x000fe40007ffe005 */
[----:B----4-:R-:W-:Y:S02]  /*1190*/  SEL R8, R8, RZ, P2 ;  /* 0x000000ff08087207 */ /* 0x010fe40001000000 */
[----:B------:R-:W-:Y:S02]  /*11a0*/  SEL R9, R9, RZ, P3 ;  /* 0x000000ff09097207 */ /* 0x000fe40001800000 */
[----:B------:R-:W-:-:S05]  /*11b0*/  IADD3 R2, PT, PT, R8, R2, R7 ;  /* 0x0000000208027210 */ /* 0x000fca0007ffe007 */
[----:B-1----:R-:W-:Y:S01]  /*11c0*/  IMAD.IADD R11, R2, 0x1, R9 ;  /* 0x00000001020b7824 */ /* 0x002fe200078e0209 */
[----:B------:R-:W-:Y:S06]  /*11d0*/  BRA `(.L_x_189) ;  /* 0x0000001000707947 */ /* 0x000fec0003800000 */
.L_x_174:
[----:B------:R-:W0:Y:S01]  /*11e0*/  S2R R2, SR_TID.X ;  /* 0x0000000000027919 */ /* 0x000e220000002100 */
[----:B------:R-:W1:Y:S02]  /*11f0*/  LDCU.64 UR4, c[0x0][0x380] ;  /* 0x00007000ff0477ac */ /* 0x000e640008000a00 */
[----:B-1----:R-:W-:Y:S01]  /*1200*/  MOV R4, UR4 ;  /* 0x0000000400047c02 */ /* 0x002fe20008000f00 */
[----:B------:R-:W-:Y:S02]  /*1210*/  IMAD.U32 R5, RZ, RZ, UR5 ;  /* 0x00000005ff057e24 */ /* 0x000fe4000f8e00ff */
[----:B0-----:R-:W-:-:S04]  /*1220*/  IMAD R7, R3, 0x1000, R2 ;  /* 0x0000100003077824 */ /* 0x001fc800078e0202 */
[----:B------:R-:W-:-:S05]  /*1230*/  IMAD.WIDE.U32 R6, R7, 0x4, R4 ;  /* 0x0000000407067825 */ /* 0x000fca00078e0004 */
        /* <DEDUP_REMOVED lines=16> */
[----:B------:R-:W-:-:S02]  /*1340*/  ISETP.GE.U32.AND P0, PT, R0, R13, PT ;  /* 0x0000000d0000720c */ /* 0x000fc40003f06070 */
        /* <DEDUP_REMOVED lines=9> */
[----:B------:R-:W-:Y:S01]  /*13e0*/  IMAD R9, R3, 0x1000, R13 ;  /* 0x0000100003097824 */ /* 0x000fe200078e020d */
[----:B------:R-:W-:Y:S01]  /*13f0*/  LOP3.LUT R6, RZ, R2, RZ, 0x33, !PT ;  /* 0x00000002ff067212 */ /* 0x000fe200078e33ff */
[----:B------:R-:W-:Y:S01]  /*1400*/  VIADD R0, R8, 0xfffff000 ;  /* 0xfffff00008007836 */ /* 0x000fe20000000000 */
[----:B------:R-:W-:Y:S02]  /*1410*/  UMOV UR4, URZ ;  /* 0x000000ff00047c82 */ /* 0x000fe40008000000 */
[----:B------:R-:W-:Y:S02]  /*1420*/  IADD3 R6, PT, PT, -R13, R8, R6 ;  /* 0x000000080d067210 */ /* 0x000fe40007ffe106 */
[C---:B------:R-:W-:Y:S02]  /*1430*/  ISETP.GT.U32.AND P0, PT, R9.reuse, R0, PT ;  /* 0x000000000900720c */ /* 0x040fe40003f04070 */
[----:B------:R-:W-:Y:S01]  /*1440*/  IADD3 R7, PT, PT, R9, 0x800, R2 ;  /* 0x0000080009077810 */ /* 0x000fe20007ffe002 */
[----:B------:R-:W-:-:S02]  /*1450*/  IMAD.MOV.U32 R2, RZ, RZ, R9 ;  /* 0x000000ffff027224 */ /* 0x000fc400078e0009 */
[----:B------:R-:W-:-:S08]  /*1460*/  IMAD R6, R3, -0x1000, R6 ;  /* 0xfffff00003067824 */ /* 0x000fd000078e0206 */
[----:B------:R-:W-:Y:S05]  /*1470*/  @P0 BRA `(.L_x_191) ;  /* 0x00000000009c0947 */ /* 0x000fea0003800000 */
[----:B------:R-:W0:Y:S08]  /*1480*/  LDC R8, c[0x0][0x3a8] ;  /* 0x0000ea00ff087b82 */ /* 0x000e300000000800 */
[----:B------:R-:W1:Y:S02]  /*1490*/  LDC.64 R4, c[0x0][0x380] ;  /* 0x0000e000ff047b82 */ /* 0x000e640000000a00 */
.L_x_192:
[----:B------:R-:W2:Y:S02]  /*14a0*/  S2R R10, SR_TID.X ;  /* 0x00000000000a7919 */ /* 0x000ea40000002100 */
[----:B--2---:R-:W-:-:S04]  /*14b0*/  IMAD.IADD R11, R10, 0x1, R9 ;  /* 0x000000010a0b7824 */ /* 0x004fc800078e0209 */
[----:B-1----:R-:W-:-:S05]  /*14c0*/  IMAD.WIDE.U32 R10, R11, 0x4, R4 ;  /* 0x000000040b0a7825 */ /* 0x002fca00078e0004 */
        /* <DEDUP_REMOVED lines=10> */
[----:B------:R-:W5:Y:S01]  /*1570*/  LDG.E R21, desc[UR6][R10.64+0x2c00] ;  /* 0x002c00060a157981 */ /* 0x000f62000c1e1900 */
[----:B--2---:R-:W-:-:S03]  /*1580*/  IADD3 R20, PT, PT, R20, R18, R27 ;  /* 0x0000001214147210 */ /* 0x004fc60007ffe01b */
[----:B------:R-:W2:Y:S04]  /*1590*/  LDG.E R18, desc[UR6][R10.64+0x2800] ;  /* 0x002800060a127981 */ /* 0x000ea8000c1e1900 */
[----:B------:R-:W2:Y:S01]  /*15a0*/  LDG.E R27, desc[UR6][R10.64+0x3800] ;  /* 0x003800060a1b7981 */ /* 0x000ea2000c1e1900 */
[----:B---3--:R-:W-:-:S03]  /*15b0*/  IADD3 R24, PT, PT, R23, R22, R20 ;  /* 0x0000001617187210 */ /* 0x008fc60007ffe014 */
[----:B------:R-:W3:Y:S04]  /*15c0*/  LDG.E R23, desc[UR6][R10.64+0x3000] ;  /* 0x003000060a177981 */ /* 0x000ee8000c1e1900 */
[----:B------:R-:W3:Y:S04]  /*15d0*/  LDG.E R20, desc[UR6][R10.64+0x3400] ;  /* 0x003400060a147981 */ /* 0x000ee8000c1e1900 */
[----:B------:R-:W3:Y:S01]  /*15e0*/  LDG.E R22, desc[UR6][R10.64+0x3c00] ;  /* 0x003c00060a167981 */ /* 0x000ee2000c1e1900 */
[----:B----4-:R-:W-:-:S04]  /*15f0*/  IADD3 R14, PT, PT, R17, R14, R24 ;  /* 0x0000000e110e7210 */ /* 0x010fc80007ffe018 */
[----:B-----5:R-:W-:-:S04]  /*1600*/  IADD3 R14, PT, PT, R19, R16, R14 ;  /* 0x00000010130e7210 */ /* 0x020fc80007ffe00e */
[----:B------:R-:W-:Y:S02]  /*1610*/  IADD3 R12, PT, PT, R15, R12, R14 ;  /* 0x0000000c0f0c7210 */ /* 0x000fe40007ffe00e */
[----:B0-----:R-:W-:-:S04]  /*1620*/  IADD3 R14, PT, PT, -R9, R8, RZ ;  /* 0x00000008090e7210 */ /* 0x001fc80007ffe1ff */
[----:B------:R-:W-:Y:S02]  /*1630*/  ISETP.GE.U32.AND P0, PT, R14, R13, PT ;  /* 0x0000000d0e00720c */ /* 0x000fe40003f06070 */
[----:B--2---:R-:W-:-:S04]  /*1640*/  IADD3 R12, PT, PT, R21, R18, R12 ;  /* 0x00000012150c7210 */ /* 0x004fc80007ffe00c */
[----:B---3--:R-:W-:-:S04]  /*1650*/  IADD3 R12, PT, PT, R20, R23, R12 ;  /* 0x00000017140c7210 */ /* 0x008fc80007ffe00c */
[----:B------:R-:W-:-:S03]  /*1660*/  IADD3 R27, PT, PT, R22, R27, R12 ;  /* 0x0000001b161b7210 */ /* 0x000fc60007ffe00c */
[----:B------:R-:W-:Y:S05]  /*1670*/  @!P0 BRA `(.L_x_190) ;  /* 0x00000008009c8947 */ /* 0x000fea0003800000 */
[C---:B------:R-:W-:Y:S01]  /*1680*/  IMAD.IADD R9, R13.reuse, 0x1, R9 ;  /* 0x000000010d097824 */ /* 0x040fe200078e0209 */
[----:B------:R-:W-:Y:S01]  /*1690*/  UIADD3 UR4, UPT, UPT, UR4, 0x1, URZ ;  /* 0x0000000104047890 */ /* 0x000fe2000fffe0ff */
[----:B------:R-:W-:Y:S02]  /*16a0*/  IMAD.IADD R2, R13, 0x1, R2 ;  /* 0x000000010d027824 */ /* 0x000fe400078e0202 */
[----:B------:R-:W-:Y:S01]  /*16b0*/  IMAD.IADD R6, R6, 0x1, -R13 ;  /* 0x0000000106067824 */ /* 0x000fe200078e0a0d */
[----:B------:R-:W-:Y:S01]  /*16c0*/  ISETP.GT.U32.AND P0, PT, R9, R0, PT ;  /* 0x000000000900720c */ /* 0x000fe20003f04070 */
[----:B------:R-:W-:-:S12]  /*16d0*/  IMAD.IADD R7, R13, 0x1, R7 ;  /* 0x000000010d077824 */ /* 0x000fd800078e0207 */
[----:B------:R-:W-:Y:S05]  /*16e0*/  @!P0 BRA `(.L_x_192) ;  /* 0xfffffffc006c8947 */ /* 0x000fea000383ffff */
.L_x_191:
[----:B------:R-:W0:Y:S01]  /*16f0*/  S2R R13, SR_TID.X ;  /* 0x00000000000d7919 */ /* 0x000e220000002100 */
[----:B------:R-:W-:Y:S01]  /*1700*/  IMAD.IADD R0, R8, 0x1, -R9 ;  /* 0x0000000108007824 */ /* 0x000fe200078e0a09 */
[----:B------:R-:W-:Y:S04]  /*1710*/  BSSY.RECONVERGENT B1, `(.L_x_190) ;  /* 0x000009d000017945 */ /* 0x000fe80003800200 */
[----:B0-----:R-:W-:-:S04]  /*1720*/  ISETP.GE.AND P0, PT, R13, R0, PT ;  /* 0x000000000d00720c */ /* 0x001fc80003f06270 */
[----:B------:R-:W-:-:S13]  /*1730*/  ISETP.GE.U32.OR P0, PT, R9, R8, P0 ;  /* 0x000000080900720c */ /* 0x000fda0000706470 */
[----:B------:R-:W-:Y:S05]  /*1740*/  @P0 BRA `(.L_x_193) ;  /* 0x0000000800640947 */ /* 0x000fea0003800000 */
[----:B------:R-:W0:Y:S01]  /*1750*/  LDC R10, c[0x0][0x3ac] ;  /* 0x0000eb00ff0a7b82 */ /* 0x000e220000000800 */
[----:B------:R-:W-:Y:S01]  /*1760*/  LOP3.LUT R11, RZ, R13, RZ, 0x33, !PT ;  /* 0x0000000dff0b7212 */ /* 0x000fe200078e33ff */
[----:B------:R-:W-:Y:S06]  /*1770*/  BSSY.RECONVERGENT B2, `(.L_x_194) ;  /* 0x000004f000027945 */ /* 0x000fec0003800200 */
[----:B------:R-:W1:Y:S01]  /*1780*/  LDC R0, c[0x0][0x3ac] ;  /* 0x0000eb00ff007b82 */ /* 0x000e620000000800 */
[----:B0-----:R-:W-:-:S05]  /*1790*/  IMAD.SHL.U32 R10, R10, 0x1000, RZ ;  /* 0x000010000a0a7824 */ /* 0x001fca00078e00ff */
[----:B------:R-:W-:-:S04]  /*17a0*/  LEA R10, R3, R10, 0xc ;  /* 0x0000000a030a7211 */ /* 0x000fc800078e60ff */
[----:B------:R-:W-:Y:S01]  /*17b0*/  IADD3 R8, PT, PT, -R10, R8, R11 ;  /* 0x000000080a087210 */ /* 0x000fe20007ffe10b */
[----:B-1----:R-:W-:Y:S02]  /*17c0*/  IMAD R11, R0, UR4, RZ ;  /* 0x00000004000b7c24 */ /* 0x002fe4000f8e02ff */
[----:B------:R-:W-:Y:S02]  /*17d0*/  IMAD.MOV.U32 R0, RZ, RZ, R13 ;  /* 0x000000ffff007224 */ /* 0x000fe400078e000d */
[----:B------:R-:W-:-:S05]  /*17e0*/  IMAD R8, R11, -0x1000, R8 ;  /* 0xfffff0000b087824 */ /* 0x000fca00078e0208 */
[C---:B------:R-:W-:Y:S02]  /*17f0*/  ISETP.GE.U32.AND P0, PT, R8.reuse, 0xf00, PT ;  /* 0x00000f000800780c */ /* 0x040fe40003f06070 */
[----:B------:R-:W-:-:S04]  /*1800*/  LEA.HI R8, R8, 0x1, RZ, 0x18 ;  /* 0x0000000108087811 */ /* 0x000fc800078fc0ff */
[----:B------:R-:W-:-:S07]  /*1810*/  LOP3.LUT R10, R8, 0xf, RZ, 0xc0, !PT ;  /* 0x0000000f080a7812 */ /* 0x000fce00078ec0ff */
[----:B------:R-:W-:Y:S05]  /*1820*/  @!P0 BRA `(.L_x_195) ;  /* 0x00000004000c8947 */ /* 0x000fea0003800000 */
[----:B------:R-:W-:Y:S01]  /*1830*/  LEA.HI R0, R6, 0x1, RZ, 0x18 ;  /* 0x0000000106007811 */ /* 0x000fe200078fc0ff */
[----:B------:R-:W-:Y:S01]  /*1840*/  BSSY.RECONVERGENT B3, `(.L_x_196) ;  /* 0x0000040000037945 */ /* 0x000fe20003800200 */
[----:B------:R-:W-:Y:S02]  /*1850*/  LOP3.LUT R11, R13, 0x800, RZ, 0xfc, !PT ;  /* 0x000008000d0b7812 */ /* 0x000fe400078efcff */
[----:B------:R-:W-:-:S05]  /*1860*/  LOP3.LUT R0, R0, 0x1fffff0, RZ, 0xc0, !PT ;  /* 0x01fffff000007812 */ /* 0x000fca00078ec0ff */
[----:B------:R-:W-:-:S07]  /*1870*/  IMAD.MOV R0, RZ, RZ, -R0 ;  /* 0x000000ffff007224 */ /* 0x000fce00078e0a00 */
.L_x_197:
[C---:B------:R-:W-:Y:S02]  /*1880*/  VIADD R15, R7.reuse, 0xfffff800 ;  /* 0xfffff800070f7836 */ /* 0x040fe40000000000 */
[----:B------:R-:W-:Y:S02]  /*1890*/  VIADD R21, R7, 0xfffff900 ;  /* 0xfffff90007157836 */ /* 0x000fe40000000000 */
[----:B------:R-:W-:-:S04]  /*18a0*/  IMAD.WIDE.U32 R14, R15, 0x4, R4 ;  /* 0x000000040f0e7825 */ /* 0x000fc800078e0004 */
[--C-:B------:R-:W-:Y:S01]  /*18b0*/  IMAD.WIDE.U32 R20, R21, 0x4, R4.reuse ;  /* 0x0000000415147825 */ /* 0x100fe200078e0004 */
[----:B------:R0:W2:Y:S04]  /*18c0*/  LDG.E R28, desc[UR6][R14.64] ;  /* 0x000000060e1c7981 */ /* 0x0000a8000c1e1900 */
[----:B------:R-:W2:Y:S01]  /*18d0*/  LDG.E R29, desc[UR6][R20.64] ;  /* 0x00000006141d7981 */ /* 0x000ea2000c1e1900 */
[C---:B------:R-:W-:Y:S02]  /*18e0*/  VIADD R17, R7.reuse, 0xfffffa00 ;  /* 0xfffffa0007117836 */ /* 0x040fe40000000000 */
[----:B------:R-:W-:Y:S02]  /*18f0*/  VIADD R19, R7, 0xfffffb00 ;  /* 0xfffffb0007137836 */ /* 0x000fe40000000000 */
[----:B------:R-:W-:-:S04]  /*1900*/  IMAD.WIDE.U32 R16, R17, 0x4, R4 ;  /* 0x0000000411107825 */ /* 0x000fc800078e0004 */
[--C-:B------:R-:W-:Y:S01]  /*1910*/  IMAD.WIDE.U32 R18, R19, 0x4, R4.reuse ;  /* 0x0000000413127825 */ /* 0x100fe200078e0004 */
[----:B------:R1:W3:Y:S04]  /*1920*/  LDG.E R13, desc[UR6][R16.64] ;  /* 0x00000006100d7981 */ /* 0x0002e8000c1e1900 */
[----:B------:R4:W3:Y:S01]  /*1930*/  LDG.E R12, desc[UR6][R18.64] ;  /* 0x00000006120c7981 */ /* 0x0008e2000c1e1900 */
[C---:B------:R-:W-:Y:S01]  /*1940*/  VIADD R22, R7.reuse, 0xfffffd00 ;  /* 0xfffffd0007167836 */ /* 0x040fe20000000000 */
[C---:B------:R-:W-:Y:S01]  /*1950*/  IADD3 R23, PT, PT, R7.reuse, -0x400, RZ ;  /* 0xfffffc0007177810 */ /* 0x040fe20007ffe0ff */
[----:B------:R-:W-:Y:S02]  /*1960*/  VIADD R26, R7, 0xfffffe00 ;  /* 0xfffffe00071a7836 */ /* 0x000fe40000000000 */
[----:B0-----:R-:W-:-:S04]  /*1970*/  IMAD.WIDE.U32 R14, R22, 0x4, R4 ;  /* 0x00000004160e7825 */ /* 0x001fc800078e0004 */
[--C-:B-1----:R-:W-:Y:S02]  /*1980*/  IMAD.WIDE.U32 R16, R26, 0x4, R4.reuse ;  /* 0x000000041a107825 */ /* 0x102fe400078e0004 */
[----:B------:R0:W5:Y:S02]  /*1990*/  LDG.E R26, desc[UR6][R14.64] ;  /* 0x000000060e1a7981 */ /* 0x000164000c1e1900 */
[C-C-:B------:R-:W-:Y:S02]  /*19a0*/  IMAD.WIDE.U32 R24, R7.reuse, 0x4, R4.reuse ;  /* 0x0000000407187825 */ /* 0x140fe400078e0004 */
[----:B------:R-:W5:Y:S02]  /*19b0*/  LDG.E R16, desc[UR6][R16.64] ;  /* 0x0000000610107981 */ /* 0x000f64000c1e1900 */
[----:B----4-:R-:W-:Y:S02]  /*19c0*/  VIADD R19, R7, 0xffffff00 ;  /* 0xffffff0007137836 */ /* 0x010fe40000000000 */
[----:B------:R-:W-:Y:S01]  /*19d0*/  IMAD.WIDE.U32 R20, R23, 0x4, R4 ;  /* 0x0000000417147825 */ /* 0x000fe200078e0004 */
[----:B------:R-:W4:Y:S03]  /*19e0*/  LDG.E R24, desc[UR6][R24.64] ;  /* 0x0000000618187981 */ /* 0x000f26000c1e1900 */
[----:B0-----:R-:W-:-:S02]  /*19f0*/  VIADD R15, R7, 0x200 ;  /* 0x00000200070f7836 */ /* 0x001fc40000000000 */
[----:B------:R-:W-:Y:S02]  /*1a00*/  VIADD R23, R7, 0x100 ;  /* 0x0000010007177836 */ /* 0x000fe40000000000 */
[--C-:B------:R-:W-:Y:S01]  /*1a10*/  IMAD.WIDE.U32 R18, R19, 0x4, R4.reuse ;  /* 0x0000000413127825 */ /* 0x100fe200078e0004 */
[----:B------:R0:W5:Y:S03]  /*1a20*/  LDG.E R25, desc[UR6][R20.64] ;  /* 0x0000000614197981 */ /* 0x000166000c1e1900 */
[----:B------:R-:W-:Y:S02]  /*1a30*/  IMAD.WIDE.U32 R22, R23, 0x4, R4 ;  /* 0x0000000417167825 */ /* 0x000fe400078e0004 */
[----:B------:R-:W4:Y:S04]  /*1a40*/  LDG.E R19, desc[UR6][R18.64] ;  /* 0x0000000612137981 */ /* 0x000f28000c1e1900 */
[----:B------:R1:W4:Y:S01]  /*1a50*/  LDG.E R23, desc[UR6][R22.64] ;  /* 0x0000000616177981 */ /* 0x000322000c1e1900 */
[----:B0-----:R-:W-:-:S04]  /*1a60*/  VIADD R21, R7, 0x300 ;  /* 0x0000030007157836 */ /* 0x001fc80000000000 */
[----:B------:R-:W-:-:S04]  /*1a70*/  IMAD.WIDE.U32 R20, R21, 0x4, R4 ;  /* 0x0000000415147825 */ /* 0x000fc800078e0004 */
[----:B-1----:R-:W-:Y:S02]  /*1a80*/  VIADD R22, R7, 0x700 ;  /* 0x0000070007167836 */ /* 0x002fe40000000000 */
[----:B------:R-:W4:Y:S01]  /*1a90*/  LDG.E R21, desc[UR6][R20.64] ;  /* 0x0000000614157981 */ /* 0x000f22000c1e1900 */
[----:B--2---:R-:W-:Y:S01]  /*1aa0*/  IADD3 R27, PT, PT, R29, R28, R27 ;  /* 0x0000001c1d1b7210 */ /* 0x004fe20007ffe01b */
[----:B------:R-:W-:Y:S01]  /*1ab0*/  IMAD.WIDE.U32 R28, R15, 0x4, R4 ;  /* 0x000000040f1c7825 */ /* 0x000fe200078e0004 */
[----:B------:R-:W-:-:S05]  /*1ac0*/  IADD3 R15, PT, PT, R7, 0x400, RZ ;  /* 0x00000400070f7810 */ /* 0x000fca0007ffe0ff */
[----:B------:R0:W2:Y:S01]  /*1ad0*/  LDG.E R28, desc[UR6][R28.64] ;  /* 0x000000061c1c7981 */ /* 0x0000a2000c1e1900 */
[----:B------:R-:W-:-:S05]  /*1ae0*/  IMAD.WIDE.U32 R14, R15, 0x4, R4 ;  /* 0x000000040f0e7825 */ /* 0x000fca00078e0004 */
[----:B------:R1:W2:Y:S01]  /*1af0*/  LDG.E R17, desc[UR6][R14.64] ;  /* 0x000000060e117981 */ /* 0x0002a2000c1e1900 */
[----:B---3--:R-:W-:Y:S01]  /*1b00*/  IADD3 R27, PT, PT, R12, R13, R27 ;  /* 0x0000000d0c1b7210 */ /* 0x008fe20007ffe01b */
[----:B0-----:R-:W-:-:S04]  /*1b10*/  VIADD R29, R7, 0x500 ;  /* 0x00000500071d7836 */ /* 0x001fc80000000000 */
[----:B------:R-:W-:-:S04]  /*1b20*/  IMAD.WIDE.U32 R12, R29, 0x4, R4 ;  /* 0x000000041d0c7825 */ /* 0x000fc800078e0004 */
[----:B-1----:R-:W-:Y:S01]  /*1b30*/  VIADD R15, R7, 0x600 ;  /* 0x00000600070f7836 */ /* 0x002fe20000000000 */
[----:B------:R0:W3:Y:S03]  /*1b40*/  LDG.E R18, desc[UR6][R12.64] ;  /* 0x000000060c127981 */ /* 0x0000e6000c1e1900 */
[----:B------:R-:W-:-:S04]  /*1b50*/  IMAD.WIDE.U32 R14, R15, 0x4, R4 ;  /* 0x000000040f0e7825 */ /* 0x000fc800078e0004 */
[----:B0-----:R-:W-:Y:S02]  /*1b60*/  IMAD.WIDE.U32 R12, R22, 0x4, R4 ;  /* 0x00000004160c7825 */ /* 0x001fe400078e0004 */
[----:B------:R-:W3:Y:S04]  /*1b70*/  LDG.E R22, desc[UR6][R14.64] ;  /* 0x000000060e167981 */ /* 0x000ee8000c1e1900 */
[----:B------:R-:W3:Y:S01]  /*1b80*/  LDG.E R20, desc[UR6][R12.64] ;  /* 0x000000060c147981 */ /* 0x000ee2000c1e1900 */
[----:B------:R-:W-:Y:S01]  /*1b90*/  VIADD R0, R0, 0x10 ;  /* 0x0000001000007836 */ /* 0x000fe20000000000 */
[----:B-----5:R-:W-:-:S04]  /*1ba0*/  IADD3 R25, PT, PT, R26, R25, R27 ;  /* 0x000000191a197210 */ /* 0x020fc80007ffe01b */
[----:B----4-:R-:W-:Y:S02]  /*1bb0*/  IADD3 R16, PT, PT, R19, R16, R25 ;  /* 0x0000001013107210 */ /* 0x010fe40007ffe019 */
[----:B------:R-:W-:Y:S02]  /*1bc0*/  ISETP.NE.AND P0, PT, R0, RZ, PT ;  /* 0x000000ff0000720c */ /* 0x000fe40003f05270 */
[----:B------:R-:W-:Y:S01]  /*1bd0*/  IADD3 R16, PT, PT, R23, R24, R16 ;  /* 0x0000001817107210 */ /* 0x000fe20007ffe010 */
[----:B------:R-:W-:Y:S02]  /*1be0*/  VIADD R11, R11, 0x1000 ;  /* 0x000010000b0b7836 */ /* 0x000fe40000000000 */
[----:B------:R-:W-:Y:S01]  /*1bf0*/  VIADD R7, R7, 0x1000 ;  /* 0x0000100007077836 */ /* 0x000fe20000000000 */
[----:B--2---:R-:W-:-:S04]  /*1c00*/  IADD3 R16, PT, PT, R21, R28, R16 ;  /* 0x0000001c15107210 */ /* 0x004fc80007ffe010 */
[----:B---3--:R-:W-:-:S04]  /*1c10*/  IADD3 R17, PT, PT, R18, R17, R16 ;  /* 0x0000001112117210 */ /* 0x008fc80007ffe010 */
[----:B------:R-:W-:Y:S01]  /*1c20*/  IADD3 R27, PT, PT, R20, R22, R17 ;  /* 0x00000016141b7210 */ /* 0x000fe20007ffe011 */
[----:B------:R-:W-:Y:S06]  /*1c30*/  @P0 BRA `(.L_x_197) ;  /* 0xfffffffc00100947 */ /* 0x000fec000383ffff */
[----:B------:R-:W-:Y:S05]  /*1c40*/  BSYNC.RECONVERGENT B3 ;  /* 0x0000000000037941 */ /* 0x000fea0003800200 */
.L_x_196:
[----:B------:R-:W-:-:S07]  /*1c50*/  IADD3 R0, PT, PT, R11, -0x800, RZ ;  /* 0xfffff8000b007810 */ /* 0x000fce0007ffe0ff */
.L_x_195:
[----:B------:R-:W-:Y:S05]  /*1c60*/  BSYNC.RECONVERGENT B2 ;  /* 0x0000000000027941 */ /* 0x000fea0003800200 */
.L_x_194:
[----:B------:R-:W-:-:S13]  /*1c70*/  ISETP.NE.AND P0, PT, R10, RZ, PT ;  /* 0x000000ff0a00720c */ /* 0x000fda0003f05270 */
[----:B------:R-:W-:Y:S05]  /*1c80*/  @!P0 BRA `(.L_x_193) ;  /* 0x0000000400148947 */ /* 0x000fea0003800000 */
[----:B------:R-:W-:Y:S01]  /*1c90*/  ISETP.GE.U32.AND P0, PT, R10, 0x8, PT ;  /* 0x000000080a00780c */ /* 0x000fe20003f06070 */
[----:B------:R-:W-:Y:S01]  /*1ca0*/  BSSY.RECONVERGENT B2, `(.L_x_198) ;  /* 0x0000021000027945 */ /* 0x000fe20003800200 */
[----:B------:R-:W-:-:S04]  /*1cb0*/  LOP3.LUT R23, R8, 0x7, RZ, 0xc0, !PT ;  /* 0x0000000708177812 */ /* 0x000fc800078ec0ff */
[----:B------:R-:W-:-:S07]  /*1cc0*/  ISETP.NE.AND P1, PT, R23, RZ, PT ;  /* 0x000000ff1700720c */ /* 0x000fce0003f25270 */
[----:B------:R-:W-:Y:S06]  /*1cd0*/  @!P0 BRA `(.L_x_199) ;  /* 0x0000000000748947 */ /* 0x000fec0003800000 */
[----:B------:R-:W-:-:S04]  /*1ce0*/  IMAD.IADD R11, R0, 0x1, R9 ;  /* 0x00000001000b7824 */ /* 0x000fc800078e0209 */
[C---:B------:R-:W-:Y:S02]  /*1cf0*/  VIADD R19, R11.reuse, 0x100 ;  /* 0x000001000b137836 */ /* 0x040fe40000000000 */
[C---:B------:R-:W-:Y:S02]  /*1d00*/  VIADD R21, R11.reuse, 0x200 ;  /* 0x000002000b157836 */ /* 0x040fe40000000000 */
[C---:B------:R-:W-:Y:S02]  /*1d10*/  VIADD R13, R11.reuse, 0x300 ;  /* 0x000003000b0d7836 */ /* 0x040fe40000000000 */
[----:B------:R-:W-:-:S04]  /*1d20*/  IMAD.WIDE.U32 R16, R11, 0x4, R4 ;  /* 0x000000040b107825 */ /* 0x000fc800078e0004 */
[--C-:B------:R-:W-:Y:S01]  /*1d30*/  IMAD.WIDE.U32 R18, R19, 0x4, R4.reuse ;  /* 0x0000000413127825 */ /* 0x100fe200078e0004 */
[----:B------:R0:W2:Y:S03]  /*1d40*/  LDG.E R22, desc[UR6][R16.64] ;  /* 0x0000000610167981 */ /* 0x0000a6000c1e1900 */
[--C-:B------:R-:W-:Y:S01]  /*1d50*/  IMAD.WIDE.U32 R20, R21, 0x4, R4.reuse ;  /* 0x0000000415147825 */ /* 0x100fe200078e0004 */
[----:B------:R1:W2:Y:S03]  /*1d60*/  LDG.E R7, desc[UR6][R18.64] ;  /* 0x0000000612077981 */ /* 0x0002a6000c1e1900 */
[C---:B------:R-:W-:Y:S02]  /*1d70*/  VIADD R15, R11.reuse, 0x400 ;  /* 0x000004000b0f7836 */ /* 0x040fe40000000000 */
[C---:B------:R-:W-:Y:S01]  /*1d80*/  VIADD R25, R11.reuse, 0x500 ;  /* 0x000005000b197836 */ /* 0x040fe20000000000 */
[----:B------:R-:W-:Y:S01]  /*1d90*/  IADD3 R29, PT, PT, R11, 0x600, RZ ;  /* 0x000006000b1d7810 */ /* 0x000fe20007ffe0ff */
[----:B------:R-:W-:Y:S01]  /*1da0*/  IMAD.WIDE.U32 R12, R13, 0x4, R4 ;  /* 0x000000040d0c7825 */ /* 0x000fe200078e0004 */
[----:B------:R-:W3:Y:S03]  /*1db0*/  LDG.E R20, desc[UR6][R20.64] ;  /* 0x0000000614147981 */ /* 0x000ee6000c1e1900 */
[----:B------:R-:W-:-:S02]  /*1dc0*/  VIADD R24, R11, 0x700 ;  /* 0x000007000b187836 */ /* 0x000fc40000000000 */
[--C-:B------:R-:W-:Y:S01]  /*1dd0*/  IMAD.WIDE.U32 R14, R15, 0x4, R4.reuse ;  /* 0x000000040f0e7825 */ /* 0x100fe200078e0004 */
[----:B------:R-:W3:Y:S03]  /*1de0*/  LDG.E R12, desc[UR6][R12.64] ;  /* 0x000000060c0c7981 */ /* 0x000ee6000c1e1900 */
[--C-:B------:R-:W-:Y:S02]  /*1df0*/  IMAD.WIDE.U32 R10, R25, 0x4, R4.reuse ;  /* 0x00000004190a7825 */ /* 0x100fe400078e0004 */
[----:B------:R-:W4:Y:S02]  /*1e00*/  LDG.E R14, desc[UR6][R14.64] ;  /* 0x000000060e0e7981 */ /* 0x000f24000c1e1900 */
[--C-:B0-----:R-:W-:Y:S02]  /*1e10*/  IMAD.WIDE.U32 R16, R29, 0x4, R4.reuse ;  /* 0x000000041d107825 */ /* 0x101fe400078e0004 */
[----:B------:R-:W4:Y:S02]  /*1e20*/  LDG.E R10, desc[UR6][R10.64] ;  /* 0x000000060a0a7981 */ /* 0x000f24000c1e1900 */
[----:B-1----:R-:W-:-:S02]  /*1e30*/  IMAD.WIDE.U32 R18, R24, 0x4, R4 ;  /* 0x0000000418127825 */ /* 0x002fc400078e0004 */
[----:B------:R-:W5:Y:S04]  /*1e40*/  LDG.E R16, desc[UR6][R16.64] ;  /* 0x0000000610107981 */ /* 0x000f68000c1e1900 */
[----:B------:R-:W5:Y:S01]  /*1e50*/  LDG.E R18, desc[UR6][R18.64] ;  /* 0x0000000612127981 */ /* 0x000f62000c1e1900 */
[----:B------:R-:W-:Y:S01]  /*1e60*/  VIADD R0, R0, 0x800 ;  /* 0x0000080000007836 */ /* 0x000fe20000000000 */
[----:B--2---:R-:W-:-:S04]  /*1e70*/  IADD3 R7, PT, PT, R7, R22, R27 ;  /* 0x0000001607077210 */ /* 0x004fc80007ffe01b */
[----:B---3--:R-:W-:-:S04]  /*1e80*/  IADD3 R7, PT, PT, R12, R20, R7 ;  /* 0x000000140c077210 */ /* 0x008fc80007ffe007 */
[----:B----4-:R-:W-:-:S04]  /*1e90*/  IADD3 R7, PT, PT, R10, R14, R7 ;  /* 0x0000000e0a077210 */ /* 0x010fc80007ffe007 */
[----:B-----5:R-:W-:-:S07]  /*1ea0*/  IADD3 R27, PT, PT, R18, R16, R7 ;  /* 0x00000010121b7210 */ /* 0x020fce0007ffe007 */
.L_x_199:
[----:B------:R-:W-:Y:S05]  /*1eb0*/  BSYNC.RECONVERGENT B2 ;  /* 0x0000000000027941 */ /* 0x000fea0003800200 */
.L_x_198:
[----:B------:R-:W-:Y:S05]  /*1ec0*/  @!P1 BRA `(.L_x_193) ;  /* 0x0000000000849947 */ /* 0x000fea0003800000 */
[----:B------:R-:W-:Y:S01]  /*1ed0*/  ISETP.GE.U32.AND P0, PT, R23, 0x4, PT ;  /* 0x000000041700780c */ /* 0x000fe20003f06070 */
[----:B------:R-:W-:Y:S01]  /*1ee0*/  BSSY.RECONVERGENT B2, `(.L_x_200) ;  /* 0x0000012000027945 */ /* 0x000fe20003800200 */
[----:B------:R-:W-:-:S11]  /*1ef0*/  LOP3.LUT P1, RZ, R8, 0x3, RZ, 0xc0, !PT ;  /* 0x0000000308ff7812 */ /* 0x000fd6000782c0ff */
[----:B------:R-:W-:Y:S05]  /*1f00*/  @!P0 BRA `(.L_x_201) ;  /* 0x00000000003c8947 */ /* 0x000fea0003800000 */
[----:B------:R-:W-:-:S04]  /*1f10*/  IMAD.IADD R7, R0, 0x1, R9 ;  /* 0x0000000100077824 */ /* 0x000fc800078e0209 */
[C---:B------:R-:W-:Y:S02]  /*1f20*/  VIADD R11, R7.reuse, 0x100 ;  /* 0x00000100070b7836 */ /* 0x040fe40000000000 */
[----:B------:R-:W-:-:S04]  /*1f30*/  IMAD.WIDE.U32 R8, R7, 0x4, R4 ;  /* 0x0000000407087825 */ /* 0x000fc800078e0004 */
[C---:B------:R-:W-:Y:S02]  /*1f40*/  VIADD R13, R7.reuse, 0x200 ;  /* 0x00000200070d7836 */ /* 0x040fe40000000000 */
[----:B------:R-:W-:Y:S01]  /*1f50*/  VIADD R15, R7, 0x300 ;  /* 0x00000300070f7836 */ /* 0x000fe20000000000 */
[----:B------:R-:W2:Y:S01]  /*1f60*/  LDG.E R8, desc[UR6][R8.64] ;  /* 0x0000000608087981 */ /* 0x000ea2000c1e1900 */
[----:B------:R-:W-:-:S04]  /*1f70*/  IMAD.WIDE.U32 R10, R11, 0x4, R4 ;  /* 0x000000040b0a7825 */ /* 0x000fc800078e0004 */
[--C-:B------:R-:W-:Y:S02]  /*1f80*/  IMAD.WIDE.U32 R12, R13, 0x4, R4.reuse ;  /* 0x000000040d0c7825 */ /* 0x100fe400078e0004 */
[----:B------:R-:W2:Y:S02]  /*1f90*/  LDG.E R10, desc[UR6][R10.64] ;  /* 0x000000060a0a7981 */ /* 0x000ea4000c1e1900 */
[----:B------:R-:W-:Y:S02]  /*1fa0*/  IMAD.WIDE.U32 R14, R15, 0x4, R4 ;  /* 0x000000040f0e7825 */ /* 0x000fe400078e0004 */
[----:B------:R-:W3:Y:S04]  /*1fb0*/  LDG.E R12, desc[UR6][R12.64] ;  /* 0x000000060c0c7981 */ /* 0x000ee8000c1e1900 */
[----:B------:R-:W3:Y:S01]  /*1fc0*/  LDG.E R14, desc[UR6][R14.64] ;  /* 0x000000060e0e7981 */ /* 0x000ee2000c1e1900 */
[----:B------:R-:W-:-:S02]  /*1fd0*/  IADD3 R0, PT, PT, R0, 0x400, RZ ;  /* 0x0000040000007810 */ /* 0x000fc40007ffe0ff */
[----:B--2---:R-:W-:-:S04]  /*1fe0*/  IADD3 R27, PT, PT, R10, R8, R27 ;  /* 0x000000080a1b7210 */ /* 0x004fc80007ffe01b */
[----:B---3--:R-:W-:-:S07]  /*1ff0*/  IADD3 R27, PT, PT, R14, R12, R27 ;  /* 0x0000000c0e1b7210 */ /* 0x008fce0007ffe01b */
.L_x_201:
[----:B------:R-:W-:Y:S05]  /*2000*/  BSYNC.RECONVERGENT B2 ;  /* 0x0000000000027941 */ /* 0x000fea0003800200 */
.L_x_200:
[----:B------:R-:W-:Y:S05]  /*2010*/  @!P1 BRA `(.L_x_193) ;  /* 0x0000000000309947 */ /* 0x000fea0003800000 */
[----:B------:R-:W-:Y:S01]  /*2020*/  LOP3.LUT R6, R6, 0xffff, RZ, 0xc0, !PT ;  /* 0x0000ffff06067812 */ /* 0x000fe200078ec0ff */
[----:B------:R-:W-:-:S03]  /*2030*/  IMAD.IADD R9, R0, 0x1, R2 ;  /* 0x0000000100097824 */ /* 0x000fc600078e0202 */
[----:B------:R-:W-:-:S04]  /*2040*/  LEA.HI R6, R6, 0x1, RZ, 0x18 ;  /* 0x0000000106067811 */ /* 0x000fc800078fc0ff */
[----:B------:R-:W-:-:S05]  /*2050*/  LOP3.LUT R6, R6, 0x3, RZ, 0xc0, !PT ;  /* 0x0000000306067812 */ /* 0x000fca00078ec0ff */
[----:B------:R-:W-:-:S07]  /*2060*/  IMAD.MOV R0, RZ, RZ, -R6 ;  /* 0x000000ffff007224 */ /* 0x000fce00078e0a06 */
.L_x_202:
[----:B------:R-:W-:-:S06]  /*2070*/  IMAD.WIDE.U32 R6, R9, 0x4, R4 ;  /* 0x0000000409067825 */ /* 0x000fcc00078e0004 */
[----:B------:R-:W2:Y:S01]  /*2080*/  LDG.E R6, desc[UR6][R6.64] ;  /* 0x0000000606067981 */ /* 0x000ea2000c1e1900 */
[----:B------:R-:W-:Y:S02]  /*2090*/  VIADD R0, R0, 0x1 ;  /* 0x0000000100007836 */ /* 0x000fe40000000000 */
[----:B------:R-:W-:-:S03]  /*20a0*/  VIADD R9, R9, 0x100 ;  /* 0x0000010009097836 */ /* 0x000fc60000000000 */
[----:B------:R-:W-:Y:S01]  /*20b0*/  ISETP.NE.AND P0, PT, R0, RZ, PT ;  /* 0x000000ff0000720c */ /* 0x000fe20003f05270 */
[----:B--2---:R-:W-:-:S12]  /*20c0*/  IMAD.IADD R27, R6, 0x1, R27 ;  /* 0x00000001061b7824 */ /* 0x004fd800078e021b */
[----:B------:R-:W-:Y:S05]  /*20d0*/  @P0 BRA `(.L_x_202) ;  /* 0xfffffffc00e40947 */ /* 0x000fea000383ffff */
.L_x_193:
[----:B------:R-:W-:Y:S05]  /*20e0*/  BSYNC.RECONVERGENT B1 ;  /* 0x0000000000017941 */ /* 0x000fea0003800200 */
.L_x_190:
[----:B------:R-:W0:Y:S01]  /*20f0*/  S2R R9, SR_LANEID ;  /* 0x0000000000097919 */ /* 0x000e220000000000 */
[----:B------:R-:W1:Y:S01]  /*2100*/  SHFL.DOWN PT, R0, R27, 0x1, 0x1f ;  /* 0x08201f001b007f89 */ /* 0x000e6200000e0000 */
[----:B------:R-:W2:Y:S01]  /*2110*/  S2R R8, SR_TID.X ;  /* 0x0000000000087919 */ /* 0x000ea20000002100 */
[C---:B0-----:R-:W-:Y:S02]  /*2120*/  ISETP.GT.AND P0, PT, R9.reuse, 0x1e, PT ;  /* 0x0000001e0900780c */ /* 0x041fe40003f04270 */
[C---:B------:R-:W-:Y:S02]  /*2130*/  ISETP.NE.AND P1, PT, R9.reuse, RZ, PT ;  /* 0x000000ff0900720c */ /* 0x040fe40003f25270 */
[----:B-1----:R-:W-:Y:S02]  /*2140*/  SEL R0, R0, RZ, !P0 ;  /* 0x000000ff00007207 */ /* 0x002fe40004000000 */
[----:B------:R-:W-:-:S03]  /*2150*/  ISETP.GT.AND P0, PT, R9, 0x1d, PT ;  /* 0x0000001d0900780c */ /* 0x000fc60003f04270 */
[----:B------:R-:W-:-:S05]  /*2160*/  IMAD.IADD R0, R0, 0x1, R27 ;  /* 0x0000000100007824 */ /* 0x000fca00078e021b */
[----:B------:R-:W0:Y:S01]  /*2170*/  SHFL.DOWN PT, R2, R0, 0x2, 0x1f ;  /* 0x08401f0000027f89 */ /* 0x000e2200000e0000 */
[----:B------:R-:W1:Y:S01]  /*2180*/  @!P1 S2R R6, SR_CgaCtaId ;  /* 0x0000000000069919 */ /* 0x000e620000008800 */
[----:B0-----:R-:W-:Y:S02]  /*2190*/  SEL R5, R2, RZ, !P0 ;  /* 0x000000ff02057207 */ /* 0x001fe40004000000 */
[----:B------:R-:W-:Y:S02]  /*21a0*/  ISETP.GT.AND P0, PT, R9, 0x1b, PT ;  /* 0x0000001b0900780c */ /* 0x000fe40003f04270 */
[----:B------:R-:W-:-:S05]  /*21b0*/  IADD3 R5, PT, PT, R0, R5, RZ ;  /* 0x0000000500057210 */ /* 0x000fca0007ffe0ff */
[----:B------:R-:W0:Y:S02]  /*21c0*/  SHFL.DOWN PT, R2, R5, 0x4, 0x1f ;  /* 0x08801f0005027f89 */ /* 0x000e2400000e0000 */
[----:B0-----:R-:W-:Y:S02]  /*21d0*/  SEL R2, R2, RZ, !P0 ;  /* 0x000000ff02027207 */ /* 0x001fe40004000000 */
[----:B------:R-:W-:-:S03]  /*21e0*/  ISETP.GT.AND P0, PT, R9, 0x17, PT ;  /* 0x000000170900780c */ /* 0x000fc60003f04270 */
[----:B------:R-:W-:Y:S01]  /*21f0*/  IMAD.IADD R2, R5, 0x1, R2 ;  /* 0x0000000105027824 */ /* 0x000fe200078e0202 */
[----:B------:R-:W-:-:S04]  /*2200*/  @!P1 MOV R5, 0x400 ;  /* 0x0000040000059802 */ /* 0x000fc80000000f00 */
[----:B------:R-:W0:Y:S01]  /*2210*/  SHFL.DOWN PT, R4, R2, 0x8, 0x1f ;  /* 0x09001f0002047f89 */ /* 0x000e2200000e0000 */
[----:B-1----:R-:W-:Y:S02]  /*2220*/  @!P1 LEA R5, R6, R5, 0x18 ;  /* 0x0000000506059211 */ /* 0x002fe400078ec0ff */
[----:B0-----:R-:W-:Y:S02]  /*2230*/  SEL R7, R4, RZ, !P0 ;  /* 0x000000ff04077207 */ /* 0x001fe40004000000 */
[----:B------:R-:W-:Y:S02]  /*2240*/  ISETP.GT.AND P0, PT, R9, 0xf, PT ;  /* 0x0000000f0900780c */ /* 0x000fe40003f04270 */
[----:B--2---:R-:W-:Y:S01]  /*2250*/  @!P1 SHF.R.U32.HI R4, RZ, 0x3, R8 ;  /* 0x00000003ff049819 */ /* 0x004fe20000011608 */
[----:B------:R-:W-:-:S03]  /*2260*/  IMAD.IADD R7, R2, 0x1, R7 ;  /* 0x0000000102077824 */ /* 0x000fc600078e0207 */
[----:B------:R-:W-:Y:S02]  /*2270*/  @!P1 LOP3.LUT R4, R4, 0x7c, RZ, 0xc0, !PT ;  /* 0x0000007c04049812 */ /* 0x000fe400078ec0ff */
[----:B------:R-:W0:Y:S03]  /*2280*/  SHFL.DOWN PT, R0, R7, 0x10, 0x1f ;  /* 0x0a001f0007007f89 */ /* 0x000e2600000e0000 */
[----:B------:R-:W-:Y:S01]  /*2290*/  @!P1 IMAD.IADD R4, R4, 0x1, R5 ;  /* 0x0000000104049824 */ /* 0x000fe200078e0205 */
        /* <DEDUP_REMOVED lines=15> */
[----:B------:R-:W-:-:S07]  /*2390*/  IMAD.IADD R11, R0, 0x1, R9 ;  /* 0x00000001000b7824 */ /* 0x000fce00078e0209 */
.L_x_189:
[----:B------:R-:W-:Y:S05]  /*23a0*/  BSYNC.RECONVERGENT B0 ;  /* 0x0000000000007941 */ /* 0x000fea0003800200 */
.L_x_173:
[----:B------:R-:W-:Y:S05]  /*23b0*/  @P0 EXIT ;  /* 0x000000000000094d */ /* 0x000fea0003800000 */
[----:B---3--:R-:W3:Y:S02]  /*23c0*/  LDC.64 R4, c[0x0][0x388] ;  /* 0x0000e200ff047b82 */ /* 0x008ee40000000a00 */
[----:B---3--:R-:W-:-:S05]  /*23d0*/  IMAD.WIDE.U32 R2, R3, 0x4, R4 ;  /* 0x0000000403027825 */ /* 0x008fca00078e0004 */
[----:B------:R-:W-:Y:S01]  /*23e0*/  STG.E desc[UR6][R2.64], R11 ;  /* 0x0000000b02007986 */ /* 0x000fe2000c101906 */
[----:B------:R-:W-:Y:S05]  /*23f0*/  EXIT ;  /* 0x000000000000794d */ /* 0x000fea0003800000 */
.L_x_203:
        /* <DEDUP_REMOVED lines=16> */
.L_x_309:


//--------------------- .text._ZN3cub18CUB_300001_SM_10006detail6reduce28DeviceReduceSingleTileKernelINS2_10policy_hubIjjN4cuda3std3__44plusIjEEE10Policy1000EN6thrust24THRUST_300001_SM_1000_NS10device_ptrIjEEPijS9_ijNS7_10__identityEEEvT0_T1_T2_T3_T4_T6_ --------------------------
	.section	.text._ZN3cub18CUB_300001_SM_10006detail6reduce28DeviceReduceSingleTileKernelINS2_10policy_hubIjjN4cuda3std3__44plusIjEEE10Policy1000EN6thrust24THRUST_300001_SM_1000_NS10device_ptrIjEEPijS9_ijNS7_10__identityEEEvT0_T1_T2_T3_T4_T6_,"ax",@progbits
	.align	128
        .global         _ZN3cub18CUB_300001_SM_10006detail6reduce28DeviceReduceSingleTileKernelINS2_10policy_hubIjjN4cuda3std3__44plusIjEEE10Policy1000EN6thrust24THRUST_300001_SM_1000_NS10device_ptrIjEEPijS9_ijNS7_10__identityEEEvT0_T1_T2_T3_T4_T6_
        .type           _ZN3cub18CUB_300001_SM_10006detail6reduce28DeviceReduceSingleTileKernelINS2_10policy_hubIjjN4cuda3std3__44plusIjEEE10Policy1000EN6thrust24THRUST_300001_SM_1000_NS10device_ptrIjEEPijS9_ijNS7_10__identityEEEvT0_T1_T2_T3_T4_T6_,@function
        .size           _ZN3cub18CUB_300001_SM_10006detail6reduce28DeviceReduceSingleTileKernelINS2_10policy_hubIjjN4cuda3std3__44plusIjEEE10Policy1000EN6thrust24THRUST_300001_SM_1000_NS10device_ptrIjEEPijS9_ijNS7_10__identityEEEvT0_T1_T2_T3_T4_T6_,(.L_x_310 - _ZN3cub18CUB_300001_SM_10006detail6reduce28DeviceReduceSingleTileKernelINS2_10policy_hubIjjN4cuda3std3__44plusIjEEE10Policy1000EN6thrust24THRUST_300001_SM_1000_NS10device_ptrIjEEPijS9_ijNS7_10__identityEEEvT0_T1_T2_T3_T4_T6_)
        .other          _ZN3cub18CUB_300001_SM_10006detail6reduce28DeviceReduceSingleTileKernelINS2_10policy_hubIjjN4cuda3std3__44plusIjEEE10Policy1000EN6thrust24THRUST_300001_SM_1000_NS10device_ptrIjEEPijS9_ijNS7_10__identityEEEvT0_T1_T2_T3_T4_T6_,@"STO_CUDA_ENTRY STV_DEFAULT"
_ZN3cub18CUB_300001_SM_10006detail6reduce28DeviceReduceSingleTileKernelINS2_10policy_hubIjjN4cuda3std3__44plusIjEEE10Policy1000EN6thrust24THRUST_300001_SM_1000_NS10device_ptrIjEEPijS9_ijNS7_10__identityEEEvT0_T1_T2_T3_T4_T6_:
.text._ZN3cub18CUB_300001_SM_10006detail6reduce28DeviceReduceSingleTileKernelINS2_10policy_hubIjjN4cuda3std3__44plusIjEEE10Policy1000EN6thrust24THRUST_300001_SM_1000_NS10device_ptrIjEEPijS9_ijNS7_10__identityEEEvT0_T1_T2_T3_T4_T6_:
        /* <DEDUP_REMOVED lines=13> */
.L_x_204:
[----:B------:R-:W-:Y:S01]  /*00d0*/  ISETP.GT.U32.AND P0, PT, R2, 0xfff, PT ;  /* 0x00000fff0200780c */ /* 0x000fe20003f04070 */
[----:B------:R-:W-:-:S12]  /*00e0*/  BSSY.RECONVERGENT B0, `(.L_x_205) ;  /* 0x00001e7000007945 */ /* 0x000fd80003800200 */
        /* <DEDUP_REMOVED lines=11> */
.L_x_208:
[----:B------:R-:W-:Y:S05]  /*01a0*/  BSYNC.RECONVERGENT B1 ;  /* 0x0000000000017941 */ /* 0x000fea0003800200 */
.L_x_207:
        /* <DEDUP_REMOVED lines=17> */
.L_x_213:
        /* <DEDUP_REMOVED lines=31> */
.L_x_212:
[----:B------:R-:W-:Y:S05]  /*04b0*/  BSYNC.RECONVERGENT B2 ;  /* 0x0000000000027941 */ /* 0x000fea0003800200 */
.L_x_211:
[----:B------:R-:W-:Y:S05]  /*04c0*/  @!P0 BRA `(.L_x_210) ;  /* 0x0000000000c88947 */ /* 0x000fea0003800000 */
[----:B------:R-:W-:Y:S01]  /*04d0*/  ISETP.GE.U32.AND P0, PT, R21, 0x8, PT ;  /* 0x000000081500780c */ /* 0x000fe20003f06070 */
[----:B------:R-:W-:Y:S01]  /*04e0*/  BSSY.RECONVERGENT B2, `(.L_x_214) ;  /* 0x0000013000027945 */ /* 0x000fe20003800200 */
[----:B------:R-:W-:-:S04]  /*04f0*/  LOP3.LUT R16, R4, 0x7, RZ, 0xc0, !PT ;  /* 0x0000000704107812 */ /* 0x000fc800078ec0ff */
[----:B------:R-:W-:-:S07]  /*0500*/  ISETP.NE.AND P1, PT, R16, RZ, PT ;  /* 0x000000ff1000720c */ /* 0x000fce0003f25270 */
[----:B------:R-:W-:Y:S06]  /*0510*/  @!P0 BRA `(.L_x_215) ;  /* 0x00000000003c8947 */ /* 0x000fec0003800000 */
[----:B------:R-:W0:Y:S02]  /*0520*/  LDC.64 R6, c[0x0][0x380] ;  /* 0x0000e000ff067b82 */ /* 0x000e240000000a00 */
[----:B0-----:R-:W-:-:S05]  /*0530*/  IMAD.WIDE.U32 R6, R5, 0x4, R6 ;  /* 0x0000000405067825 */ /* 0x001fca00078e0006 */
        /* <DEDUP_REMOVED lines=13> */
.L_x_215:
[----:B------:R-:W-:Y:S05]  /*0610*/  BSYNC.RECONVERGENT B2 ;  /* 0x0000000000027941 */ /* 0x000fea0003800200 */
.L_x_214:
        /* <DEDUP_REMOVED lines=11> */
[----:B------:R-:W3:Y:S01]  /*06d0*/  LDG.E R10, desc[UR6][R6.64+0xc00] ;  /* 0x000c0006060a7981 */ /* 0x000ee2000c1e1900 */
[----:B------:R-:W-:Y:S01]  /*06e0*/  VIADD R5, R5, 0x400 ;  /* 0x0000040005057836 */ /* 0x000fe20000000000 */
[----:B--2--5:R-:W-:-:S04]  /*06f0*/  IADD3 R0, PT, PT, R4, R9, R0 ;  /* 0x0000000904007210 */ /* 0x024fc80007ffe000 */
[----:B---3--:R-:W-:-:S07]  /*0700*/  IADD3 R0, PT, PT, R10, R11, R0 ;  /* 0x0000000b0a007210 */ /* 0x008fce0007ffe000 */
.L_x_217:
[----:B------:R-:W-:Y:S05]  /*0710*/  BSYNC.RECONVERGENT B2 ;  /* 0x0000000000027941 */ /* 0x000fea0003800200 */
.L_x_216:
[----:B------:R-:W-:Y:S05]  /*0720*/  @!P1 BRA `(.L_x_210) ;  /* 0x0000000000309947 */ /* 0x000fea0003800000 */
[----:B------:R-:W0:Y:S02]  /*0730*/  LDC.64 R6, c[0x0][0x380] ;  /* 0x0000e000ff067b82 */ /* 0x000e240000000a00 */
[----:B0-----:R-:W-:-:S04]  /*0740*/  IMAD.WIDE.U32 R4, R5, 0x4, R6 ;  /* 0x0000000405047825 */ /* 0x001fc800078e0006 */
[----:B------:R-:W-:Y:S02]  /*0750*/  IMAD.MOV R6, RZ, RZ, -R8 ;  /* 0x000000ffff067224 */ /* 0x000fe400078e0a08 */
[----:B------:R-:W-:-:S07]  /*0760*/  IMAD.MOV.U32 R7, RZ, RZ, R5 ;  /* 0x000000ffff077224 */ /* 0x000fce00078e0005 */
.L_x_218:
[----:B------:R-:W-:-:S06]  /*0770*/  IMAD.MOV.U32 R5, RZ, RZ, R7 ;  /* 0x000000ffff057224 */ /* 0x000fcc00078e0007 */
[----:B------:R0:W2:Y:S01]  /*0780*/  LDG.E R5, desc[UR6][R4.64] ;  /* 0x0000000604057981 */ /* 0x0000a2000c1e1900 */
[----:B------:R-:W-:-:S05]  /*0790*/  VIADD R6, R6, 0x1 ;  /* 0x0000000106067836 */ /* 0x000fca0000000000 */
[----:B------:R-:W-:Y:S02]  /*07a0*/  ISETP.NE.AND P0, PT, R6, RZ, PT ;  /* 0x000000ff0600720c */ /* 0x000fe40003f05270 */
[----:B0-----:R-:W-:-:S05]  /*07b0*/  IADD3 R4, P1, PT, R4, 0x400, RZ ;  /* 0x0000040004047810 */ /* 0x001fca0007f3e0ff */
[----:B------:R-:W-:Y:S02]  /*07c0*/  IMAD.X R7, RZ, RZ, R7, P1 ;  /* 0x000000ffff077224 */ /* 0x000fe400008e0607 */
[----:B--2--5:R-:W-:-:S04]  /*07d0*/  IMAD.IADD R0, R5, 0x1, R0 ;  /* 0x0000000105007824 */ /* 0x024fc800078e0200 */
[----:B------:R-:W-:Y:S05]  /*07e0*/  @P0 BRA `(.L_x_218) ;  /* 0xfffffffc00e00947 */ /* 0x000fea000383ffff */
.L_x_210:
[----:B------:R-:W-:Y:S05]  /*07f0*/  BSYNC.RECONVERGENT B1 ;  /* 0x0000000000017941 */ /* 0x000fea0003800200 */
.L_x_209:
[----:B------:R-:W-:-:S13]  /*0800*/  ISETP.GE.U32.AND P0, PT, R2, 0x100, PT ;  /* 0x000001000200780c */ /* 0x000fda0003f06070 */
        /* <DEDUP_REMOVED lines=38> */
[----:B-1----:R-:W1:Y:S01]  /*0a70*/  LDS.64 R2, [UR4+0x20] ;  /* 0x00002004ff027984 */ /* 0x002e620008000a00 */
[----:B0-----:R-:W-:-:S04]  /*0a80*/  IADD3 R0, PT, PT, R4, R0, R9 ;  /* 0x0000000004007210 */ /* 0x001fc80007ffe009 */
[----:B------:R-:W-:-:S04]  /*0a90*/  IADD3 R0, PT, PT, R6, R0, R5 ;  /* 0x0000000006007210 */ /* 0x000fc80007ffe005 */
[----:B-1----:R-:W-:-:S05]  /*0aa0*/  IADD3 R0, PT, PT, R2, R0, R7 ;  /* 0x0000000002007210 */ /* 0x002fca0007ffe007 */
[----:B------:R-:W-:Y:S01]  /*0ab0*/  IMAD.IADD R9, R0, 0x1, R3 ;  /* 0x0000000100097824 */ /* 0x000fe200078e0203 */
[----:B------:R-:W-:Y:S06]  /*0ac0*/  BRA `(.L_x_220) ;  /* 0x0000001400207947 */ /* 0x000fec0003800000 */
.L_x_219:
[----:B------:R-:W-:Y:S01]  /*0ad0*/  LOP3.LUT R4, R3, 0x3e0, RZ, 0xc0, !PT ;  /* 0x000003e003047812 */ /* 0x000fe200078ec0ff */
[----:B------:R-:W1:Y:S03]  /*0ae0*/  S2R R10, SR_LANEID ;  /* 0x00000000000a7919 */ /* 0x000e660000000000 */
[----:B0-----:R-:W-:Y:S01]  /*0af0*/  LOP3.LUT R7, RZ, R4, RZ, 0x33, !PT ;  /* 0x00000004ff077212 */ /* 0x001fe200078e33ff */
[----:B------:R-:W-:-:S04]  /*0b00*/  VIADD R5, R4, 0x20 ;  /* 0x0000002004057836 */ /* 0x000fc80000000000 */
[----:B------:R-:W-:Y:S01]  /*0b10*/  IMAD.IADD R7, R7, 0x1, R2 ;  /* 0x0000000107077824 */ /* 0x000fe200078e0202 */
[----:B------:R-:W-:-:S04]  /*0b20*/  ISETP.GT.U32.AND P0, PT, R5, R2, PT ;  /* 0x000000020500720c */ /* 0x000fc80003f04070 */
        /* <DEDUP_REMOVED lines=40> */
[----:B------:R-:W-:Y:S01]  /*0db0*/  ISETP.GT.U32.AND P3, PT, R2, 0x80, PT ;  /* 0x000000800200780c */ /* 0x000fe20003f64070 */
[----:B-1----:R-:W-:-:S09]  /*0dc0*/  ULEA UR4, UR5, UR4, 0x18 ;  /* 0x0000000405047291 */ /* 0x002fd2000f8ec0ff */
[----:B------:R-:W1:Y:S04]  /*0dd0*/  LDS.128 R4, [UR4+0x10] ;  /* 0x00001004ff047984 */ /* 0x000e680008000c00 */
[----:B------:R-:W2:Y:S04]  /*0de0*/  LDS R0, [UR4+0xc] ;  /* 0x00000c04ff007984 */ /* 0x000ea80008000800 */
[----:B------:R-:W3:Y:S01]  /*0df0*/  LDS.64 R10, [UR4+0x20] ;  /* 0x00002004ff0a7984 */ /* 0x000ee20008000a00 */
[----:B-1----:R-:W-:Y:S02]  /*0e00*/  SEL R4, R4, RZ, P2 ;  /* 0x000000ff04047207 */ /* 0x002fe40001000000 */
[----:B------:R-:W-:-:S02]  /*0e10*/  ISETP.GT.U32.AND P2, PT, R2, 0x60, PT ;  /* 0x000000600200780c */ /* 0x000fc40003f44070 */
[----:B--2---:R-:W-:Y:S02]  /*0e20*/  SEL R0, R0, RZ, P1 ;  /* 0x000000ff00007207 */ /* 0x004fe40000800000 */
        /* <DEDUP_REMOVED lines=8> */
[----:B---3--:R-:W-:Y:S02]  /*0eb0*/  SEL R10, R10, RZ, P2 ;  /* 0x000000ff0a0a7207 */ /* 0x008fe40001000000 */
[----:B------:R-:W-:Y:S02]  /*0ec0*/  SEL R11, R11, RZ, P3 ;  /* 0x000000ff0b0b7207 */ /* 0x000fe40001800000 */
[----:B------:R-:W-:-:S05]  /*0ed0*/  IADD3 R0, PT, PT, R10, R0, R7 ;  /* 0x000000000a007210 */ /* 0x000fca0007ffe007 */
[----:B0-----:R-:W-:Y:S01]  /*0ee0*/  IMAD.IADD R9, R0, 0x1, R11 ;  /* 0x0000000100097824 */ /* 0x001fe200078e020b */
[----:B------:R-:W-:Y:S06]  /*0ef0*/  BRA `(.L_x_220) ;  /* 0x0000001000147947 */ /* 0x000fec0003800000 */
.L_x_206:
[----:B------:R-:W0:Y:S01]  /*0f00*/  S2R R0, SR_TID.X ;  /* 0x0000000000007919 */ /* 0x000e220000002100 */
[----:B------:R-:W1:Y:S02]  /*0f10*/  LDCU.64 UR4, c[0x0][0x380] ;  /* 0x00007000ff0477ac */ /* 0x000e640008000a00 */
[----:B-1----:R-:W-:Y:S02]  /*0f20*/  IMAD.U32 R12, RZ, RZ, UR4 ;  /* 0x00000004ff0c7e24 */ /* 0x002fe4000f8e00ff */
[----:B------:R-:W-:Y:S02]  /*0f30*/  IMAD.U32 R13, RZ, RZ, UR5 ;  /* 0x00000005ff0d7e24 */ /* 0x000fe4000f8e00ff */
        /* <DEDUP_REMOVED lines=17> */
[----:B------:R-:W-:Y:S01]  /*1050*/  UMOV UR4, 0x1000 ;  /* 0x0000100000047882 */ /* 0x000fe20000000000 */
[----:B--2---:R-:W-:-:S04]  /*1060*/  IADD3 R3, PT, PT, R7, R6, R3 ;  /* 0x0000000607037210 */ /* 0x004fc80007ffe003 */
[----:B---3--:R-:W-:-:S04]  /*1070*/  IADD3 R3, PT, PT, R9, R8, R3 ;  /* 0x0000000809037210 */ /* 0x008fc80007ffe003 */
[----:B----4-:R-:W-:-:S04]  /*1080*/  IADD3 R3, PT, PT, R11, R10, R3 ;  /* 0x0000000a0b037210 */ /* 0x010fc80007ffe003 */
[----:B-----5:R-:W-:-:S04]  /*1090*/  IADD3 R3, PT, PT, R15, R14, R3 ;  /* 0x0000000e0f037210 */ /* 0x020fc80007ffe003 */
[----:B------:R-:W-:Y:S01]  /*10a0*/  IADD3 R16, PT, PT, R17, R16, R3 ;  /* 0x0000001011107210 */ /* 0x000fe20007ffe003 */
[----:B------:R-:W-:-:S05]  /*10b0*/  VIADD R3, R2, 0xfffff000 ;  /* 0xfffff00002037836 */ /* 0x000fca0000000000 */
[----:B------:R-:W-:Y:S02]  /*10c0*/  ISETP.GE.U32.AND P0, PT, R3, 0x1000, PT ;  /* 0x000010000300780c */ /* 0x000fe40003f06070 */
[----:B------:R-:W-:-:S04]  /*10d0*/  IADD3 R16, PT, PT, R19, R18, R16 ;  /* 0x0000001213107210 */ /* 0x000fc80007ffe010 */
[----:B------:R-:W-:-:S05]  /*10e0*/  IADD3 R21, PT, PT, R21, R20, R16 ;  /* 0x0000001415157210 */ /* 0x000fca0007ffe010 */
[----:B------:R-:W-:Y:S02]  /*10f0*/  IMAD.IADD R7, R22, 0x1, R21 ;  /* 0x0000000116077824 */ /* 0x000fe400078e0215 */
[----:B------:R-:W-:Y:S05]  /*1100*/  @!P0 BRA `(.L_x_221) ;  /* 0x00000000008c8947 */ /* 0x000fea0003800000 */
[----:B------:R-:W0:Y:S01]  /*1110*/  LDC R2, c[0x0][0x390] ;  /* 0x0000e400ff027b82 */ /* 0x000e220000000800 */
[----:B------:R-:W-:-:S07]  /*1120*/  UMOV UR4, 0x1000 ;  /* 0x0000100000047882 */ /* 0x000fce0000000000 */
[----:B------:R-:W1:Y:S02]  /*1130*/  LDC.64 R12, c[0x0][0x380] ;  /* 0x0000e000ff0c7b82 */ /* 0x000e640000000a00 */
.L_x_223:
[----:B------:R-:W-:-:S04]  /*1140*/  VIADD R5, R0, UR4 ;  /* 0x0000000400057c36 */ /* 0x000fc80008000000 */
        /* <DEDUP_REMOVED lines=17> */
[----:B--2---:R-:W-:Y:S01]  /*1260*/  IADD3 R16, PT, PT, R18, R16, R7 ;  /* 0x0000001012107210 */ /* 0x004fe20007ffe007 */
[----:B0-----:R-:W-:-:S05]  /*1270*/  VIADD R7, R2, -UR4 ;  /* 0x8000000402077c36 */ /* 0x001fca0008000000 */
[----:B------:R-:W-:Y:S02]  /*1280*/  ISETP.GE.U32.AND P0, PT, R7, 0x1000, PT ;  /* 0x000010000700780c */ /* 0x000fe40003f06070 */
        /* <DEDUP_REMOVED lines=8> */
[----:B------:R-:W-:-:S06]  /*1310*/  UIADD3 UR4, UPT, UPT, UR4, 0x1000, URZ ;  /* 0x0000100004047890 */ /* 0x000fcc000fffe0ff */
[----:B------:R-:W-:-:S13]  /*1320*/  ISETP.LT.U32.AND P0, PT, R3, UR4, PT ;  /* 0x0000000403007c0c */ /* 0x000fda000bf01070 */
[----:B------:R-:W-:Y:S05]  /*1330*/  @!P0 BRA `(.L_x_223) ;  /* 0xfffffffc00808947 */ /* 0x000fea000383ffff */
.L_x_221:
[----:B------:R-:W-:Y:S01]  /*1340*/  VIADD R3, R2, -UR4 ;  /* 0x8000000402037c36 */ /* 0x000fe20008000000 */
[----:B------:R-:W-:Y:S04]  /*1350*/  BSSY.RECONVERGENT B1, `(.L_x_222) ;  /* 0x0000095000017945 */ /* 0x000fe80003800200 */
[----:B------:R-:W-:-:S04]  /*1360*/  ISETP.GE.AND P0, PT, R0, R3, PT ;  /* 0x000000030000720c */ /* 0x000fc80003f06270 */
[----:B------:R-:W-:-:S13]  /*1370*/  ISETP.LE.U32.OR P0, PT, R2, UR4, P0 ;  /* 0x0000000402007c0c */ /* 0x000fda0008703470 */
[----:B------:R-:W-:Y:S05]  /*1380*/  @P0 BRA `(.L_x_224) ;  /* 0x0000000800440947 */ /* 0x000fea0003800000 */
[----:B------:R-:W-:Y:S01]  /*1390*/  LOP3.LUT R3, RZ, R0, RZ, 0x33, !PT ;  /* 0x00000000ff037212 */ /* 0x000fe200078e33ff */
[----:B------:R-:W-:Y:S01]  /*13a0*/  BSSY.RECONVERGENT B2, `(.L_x_225) ;  /* 0x000004a000027945 */ /* 0x000fe20003800200 */
[----:B------:R-:W-:Y:S02]  /*13b0*/  IMAD.MOV.U32 R5, RZ, RZ, R0 ;  /* 0x000000ffff057224 */ /* 0x000fe400078e0000 */
[----:B------:R-:W-:-:S04]  /*13c0*/  IADD3 R3, PT, PT, R2, -UR4, R3 ;  /* 0x8000000402037c10 */ /* 0x000fc8000fffe003 */
[C---:B------:R-:W-:Y:S02]  /*13d0*/  ISETP.GE.U32.AND P0, PT, R3.reuse, 0xf00, PT ;  /* 0x00000f000300780c */ /* 0x040fe40003f06070 */
[----:B------:R-:W-:-:S04]  /*13e0*/  LEA.HI R3, R3, 0x1, RZ, 0x18 ;  /* 0x0000000103037811 */ /* 0x000fc800078fc0ff */
[----:B------:R-:W-:-:S07]  /*13f0*/  LOP3.LUT R4, R3, 0xf, RZ, 0xc0, !PT ;  /* 0x0000000f03047812 */ /* 0x000fce00078ec0ff */
[----:B------:R-:W-:Y:S05]  /*1400*/  @!P0 BRA `(.L_x_226) ;  /* 0x00000004000c8947 */ /* 0x000fea0003800000 */
[----:B------:R-:W-:Y:S01]  /*1410*/  LOP3.LUT R6, R3, 0x1fffff0, RZ, 0xc0, !PT ;  /* 0x01fffff003067812 */ /* 0x000fe200078ec0ff */
[----:B------:R-:W-:Y:S01]  /*1420*/  BSSY.RECONVERGENT B3, `(.L_x_227) ;  /* 0x0000040000037945 */ /* 0x000fe20003800200 */
[C---:B------:R-:W-:Y:S01]  /*1430*/  LOP3.LUT R5, R0.reuse, 0x800, RZ, 0xfc, !PT ;  /* 0x0000080000057812 */ /* 0x040fe200078efcff */
[----:B------:R-:W-:Y:S02]  /*1440*/  VIADD R2, R0, UR4 ;  /* 0x0000000400027c36 */ /* 0x000fe40008000000 */
[----:B------:R-:W-:-:S07]  /*1450*/  IMAD.MOV R6, RZ, RZ, -R6 ;  /* 0x000000ffff067224 */ /* 0x000fce00078e0a06 */
.L_x_228:
[----:B------:R-:W-:-:S04]  /*1460*/  IMAD.WIDE.U32 R26, R2, 0x4, R12 ;  /* 0x00000004021a7825 */ /* 0x000fc800078e000c */
[C---:B------:R-:W-:Y:S02]  /*1470*/  VIADD R9, R2.reuse, 0x100 ;  /* 0x0000010002097836 */ /* 0x040fe40000000000 */
[----:B------:R-:W-:Y:S01]  /*1480*/  VIADD R15, R2, 0x400 ;  /* 0x00000400020f7836 */ /* 0x000fe20000000000 */
[----:B------:R0:W2:Y:S01]  /*1490*/  LDG.E R26, desc[UR6][R26.64] ;  /* 0x000000061a1a7981 */ /* 0x0000a2000c1e1900 */
[----:B------:R-:W-:-:S04]  /*14a0*/  IMAD.WIDE.U32 R8, R9, 0x4, R12 ;  /* 0x0000000409087825 */ /* 0x000fc800078e000c */
[C---:B------:R-:W-:Y:S01]  /*14b0*/  VIADD R17, R2.reuse, 0x200 ;  /* 0x0000020002117836 */ /* 0x040fe20000000000 */
[----:B------:R1:W2:Y:S01]  /*14c0*/  LDG.E R25, desc[UR6][R8.64] ;  /* 0x0000000608197981 */ /* 0x0002a2000c1e1900 */
[C---:B------:R-:W-:Y:S02]  /*14d0*/  VIADD R11, R2.reuse, 0x300 ;  /* 0x00000300020b7836 */ /* 0x040fe40000000000 */
[----:B0-----:R-:W-:Y:S02]  /*14e0*/  VIADD R27, R2, 0x700 ;  /* 0x00000700021b7836 */ /* 0x001fe40000000000 */
[----:B------:R-:W-:-:S04]  /*14f0*/  IMAD.WIDE.U32 R14, R15, 0x4, R12 ;  /* 0x000000040f0e7825 */ /* 0x000fc800078e000c */
[--C-:B------:R-:W-:Y:S01]  /*1500*/  IMAD.WIDE.U32 R16, R17, 0x4, R12.reuse ;  /* 0x0000000411107825 */ /* 0x100fe200078e000c */
[----:B------:R0:W3:Y:S03]  /*1510*/  LDG.E R22, desc[UR6][R14.64] ;  /* 0x000000060e167981 */ /* 0x0000e6000c1e1900 */
[----:B------:R-:W-:Y:S01]  /*1520*/  VIADD R29, R2, 0x500 ;  /* 0x00000500021d7836 */ /* 0x000fe20000000000 */
[----:B------:R-:W4:Y:S01]  /*1530*/  LDG.E R24, desc[UR6][R16.64] ;  /* 0x0000000610187981 */ /* 0x000f22000c1e1900 */
[----:B------:R-:W-:-:S04]  /*1540*/  IMAD.WIDE.U32 R10, R11, 0x4, R12 ;  /* 0x000000040b0a7825 */ /* 0x000fc800078e000c */
[--C-:B-1----:R-:W-:Y:S01]  /*1550*/  IMAD.WIDE.U32 R8, R27, 0x4, R12.reuse ;  /* 0x000000041b087825 */ /* 0x102fe200078e000c */
[----:B------:R-:W4:Y:S03]  /*1560*/  LDG.E R23, desc[UR6][R10.64] ;  /* 0x000000060a177981 */ /* 0x000f26000c1e1900 */
[----:B------:R-:W-:Y:S02]  /*1570*/  VIADD R27, R2, 0x900 ;  /* 0x00000900021b7836 */ /* 0x000fe40000000000 */
[----:B------:R-:W-:-:S04]  /*1580*/  IMAD.WIDE.U32 R28, R29, 0x4, R12 ;  /* 0x000000041d1c7825 */ /* 0x000fc800078e000c */
[C---:B------:R-:W-:Y:S01]  /*1590*/  VIADD R19, R2.reuse, 0x600 ;  /* 0x0000060002137836 */ /* 0x040fe20000000000 */
[----:B------:R1:W5:Y:S01]  /*15a0*/  LDG.E R11, desc[UR6][R8.64] ;  /* 0x00000006080b7981 */ /* 0x000362000c1e1900 */
[C---:B0-----:R-:W-:Y:S02]  /*15b0*/  VIADD R15, R2.reuse, 0xa00 ;  /* 0x00000a00020f7836 */ /* 0x041fe40000000000 */
[----:B------:R-:W-:Y:S01]  /*15c0*/  VIADD R20, R2, 0x800 ;  /* 0x0000080002147836 */ /* 0x000fe20000000000 */
[----:B------:R0:W3:Y:S01]  /*15d0*/  LDG.E R21, desc[UR6][R28.64] ;  /* 0x000000061c157981 */ /* 0x0000e2000c1e1900 */
[----:B------:R-:W-:-:S04]  /*15e0*/  IMAD.WIDE.U32 R18, R19, 0x4, R12 ;  /* 0x0000000413127825 */ /* 0x000fc800078e000c */
[----:B-1----:R-:W-:-:S04]  /*15f0*/  IMAD.WIDE.U32 R8, R27, 0x4, R12 ;  /* 0x000000041b087825 */ /* 0x002fc800078e000c */
[--C-:B------:R-:W-:Y:S02]  /*1600*/  IMAD.WIDE.U32 R14, R15, 0x4, R12.reuse ;  /* 0x000000040f0e7825 */ /* 0x100fe400078e000c */
[----:B------:R-:W5:Y:S02]  /*1610*/  LDG.E R9, desc[UR6][R8.64] ;  /* 0x0000000608097981 */ /* 0x000f64000c1e1900 */
[--C-:B------:R-:W-:Y:S02]  /*1620*/  IMAD.WIDE.U32 R16, R20, 0x4, R12.reuse ;  /* 0x0000000414107825 */ /* 0x100fe400078e000c */
[----:B------:R1:W5:Y:S02]  /*1630*/  LDG.E R20, desc[UR6][R18.64] ;  /* 0x0000000612147981 */ /* 0x000364000c1e1900 */
[C---:B0-----:R-:W-:Y:S02]  /*1640*/  VIADD R29, R2.reuse, 0xb00 ;  /* 0x00000b00021d7836 */ /* 0x041fe40000000000 */
[----:B------:R-:W-:Y:S01]  /*1650*/  VIADD R27, R2, 0xc00 ;  /* 0x00000c00021b7836 */ /* 0x000fe20000000000 */
[----:B------:R0:W5:Y:S01]  /*1660*/  LDG.E R10, desc[UR6][R16.64] ;  /* 0x00000006100a7981 */ /* 0x000162000c1e1900 */
[----:B------:R-:W-:-:S03]  /*1670*/  IMAD.WIDE.U32 R28, R29, 0x4, R12 ;  /* 0x000000041d1c7825 */ /* 0x000fc600078e000c */
[----:B------:R0:W5:Y:S01]  /*1680*/  LDG.E R8, desc[UR6][R14.64] ;  /* 0x000000060e087981 */ /* 0x000162000c1e1900 */
[C---:B-1----:R-:W-:Y:S02]  /*1690*/  VIADD R19, R2.reuse, 0xe00 ;  /* 0x00000e0002137836 */ /* 0x042fe40000000000 */
[C---:B------:R-:W-:Y:S02]  /*16a0*/  VIADD R18, R2.reuse, 0xf00 ;  /* 0x00000f0002127836 */ /* 0x040fe40000000000 */
[----:B0-----:R-:W-:Y:S02]  /*16b0*/  IMAD.WIDE.U32 R16, R27, 0x4, R12 ;  /* 0x000000041b107825 */ /* 0x001fe400078e000c */
[----:B------:R-:W5:Y:S02]  /*16c0*/  LDG.E R27, desc[UR6][R28.64] ;  /* 0x000000061c1b7981 */ /* 0x000f64000c1e1900 */
[----:B------:R-:W-:-:S04]  /*16d0*/  VIADD R15, R2, 0xd00 ;  /* 0x00000d00020f7836 */ /* 0x000fc80000000000 */
[--C-:B------:R-:W-:Y:S01]  /*16e0*/  IMAD.WIDE.U32 R14, R15, 0x4, R12.reuse ;  /* 0x000000040f0e7825 */ /* 0x100fe200078e000c */
[----:B------:R0:W5:Y:S05]  /*16f0*/  LDG.E R28, desc[UR6][R16.64] ;  /* 0x00000006101c7981 */ /* 0x00016a000c1e1900 */
[----:B------:R-:W5:Y:S01]  /*1700*/  LDG.E R15, desc[UR6][R14.64] ;  /* 0x000000060e0f7981 */ /* 0x000f62000c1e1900 */
[----:B0-----:R-:W-:-:S04]  /*1710*/  IMAD.WIDE.U32 R16, R19, 0x4, R12 ;  /* 0x0000000413107825 */ /* 0x001fc800078e000c */
[----:B------:R-:W-:Y:S02]  /*1720*/  IMAD.WIDE.U32 R18, R18, 0x4, R12 ;  /* 0x0000000412127825 */ /* 0x000fe400078e000c */
[----:B------:R-:W5:Y:S04]  /*1730*/  LDG.E R16, desc[UR6][R16.64] ;  /* 0x0000000610107981 */ /* 0x000f68000c1e1900 */
[----:B------:R-:W5:Y:S01]  /*1740*/  LDG.E R19, desc[UR6][R18.64] ;  /* 0x0000000612137981 */ /* 0x000f62000c1e1900 */
[----:B------:R-:W-:-:S05]  /*1750*/  VIADD R6, R6, 0x10 ;  /* 0x0000001006067836 */ /* 0x000fca0000000000 */
[----:B------:R-:W-:Y:S01]  /*1760*/  ISETP.NE.AND P0, PT, R6, RZ, PT ;  /* 0x000000ff0600720c */ /* 0x000fe20003f05270 */
[----:B------:R-:W-:Y:S02]  /*1770*/  VIADD R5, R5, 0x1000 ;  /* 0x0000100005057836 */ /* 0x000fe40000000000 */
[----:B------:R-:W-:Y:S01]  /*1780*/  VIADD R2, R2, 0x1000 ;  /* 0x0000100002027836 */ /* 0x000fe20000000000 */
[----:B--2---:R-:W-:-:S04]  /*1790*/  IADD3 R25, PT, PT, R25, R26, R7 ;  /* 0x0000001a19197210 */ /* 0x004fc80007ffe007 */
[----:B----4-:R-:W-:-:S04]  /*17a0*/  IADD3 R23, PT, PT, R23, R24, R25 ;  /* 0x0000001817177210 */ /* 0x010fc80007ffe019 */
[----:B---3--:R-:W-:-:S04]  /*17b0*/  IADD3 R21, PT, PT, R21, R22, R23 ;  /* 0x0000001615157210 */ /* 0x008fc80007ffe017 */
[----:B-----5:R-:W-:-:S04]  /*17c0*/  IADD3 R11, PT, PT, R11, R20, R21 ;  /* 0x000000140b0b7210 */ /* 0x020fc80007ffe015 */
[----:B------:R-:W-:-:S04]  /*17d0*/  IADD3 R9, PT, PT, R9, R10, R11 ;  /* 0x0000000a09097210 */ /* 0x000fc80007ffe00b */
[----:B------:R-:W-:-:S04]  /*17e0*/  IADD3 R8, PT, PT, R27, R8, R9 ;  /* 0x000000081b087210 */ /* 0x000fc80007ffe009 */
[----:B------:R-:W-:-:S04]  /*17f0*/  IADD3 R8, PT, PT, R15, R28, R8 ;  /* 0x0000001c0f087210 */ /* 0x000fc80007ffe008 */
[----:B------:R-:W-:Y:S01]  /*1800*/  IADD3 R7, PT, PT, R19, R16, R8 ;  /* 0x0000001013077210 */ /* 0x000fe20007ffe008 */
[----:B------:R-:W-:Y:S06]  /*1810*/  @P0 BRA `(.L_x_228) ;  /* 0xfffffffc00100947 */ /* 0x000fec000383ffff */
[----:B------:R-:W-:Y:S05]  /*1820*/  BSYNC.RECONVERGENT B3 ;  /* 0x0000000000037941 */ /* 0x000fea0003800200 */
.L_x_227:
[----:B------:R-:W-:-:S07]  /*1830*/  VIADD R5, R5, 0xfffff800 ;  /* 0xfffff80005057836 */ /* 0x000fce0000000000 */
.L_x_226:
[----:B------:R-:W-:Y:S05]  /*1840*/  BSYNC.RECONVERGENT B2 ;  /* 0x0000000000027941 */ /* 0x000fea0003800200 */
.L_x_225:
[----:B------:R-:W-:-:S13]  /*1850*/  ISETP.NE.AND P0, PT, R4, RZ, PT ;  /* 0x000000ff0400720c */ /* 0x000fda0003f05270 */
[----:B------:R-:W-:Y:S05]  /*1860*/  @!P0 BRA `(.L_x_224) ;  /* 0x00000004000c8947 */ /* 0x000fea0003800000 */
[----:B------:R-:W-:Y:S01]  /*1870*/  ISETP.GE.U32.AND P0, PT, R4, 0x8, PT ;  /* 0x000000080400780c */ /* 0x000fe20003f06070 */
[----:B------:R-:W-:Y:S01]  /*1880*/  BSSY.RECONVERGENT B2, `(.L_x_229) ;  /* 0x0000021000027945 */ /* 0x000fe20003800200 */
[----:B------:R-:W-:-:S04]  /*1890*/  LOP3.LUT R24, R3, 0x7, RZ, 0xc0, !PT ;  /* 0x0000000703187812 */ /* 0x000fc800078ec0ff */
[----:B------:R-:W-:-:S07]  /*18a0*/  ISETP.NE.AND P1, PT, R24, RZ, PT ;  /* 0x000000ff1800720c */ /* 0x000fce0003f25270 */
[----:B------:R-:W-:Y:S06]  /*18b0*/  @!P0 BRA `(.L_x_230) ;  /* 0x0000000000748947 */ /* 0x000fec0003800000 */
[----:B------:R-:W-:-:S04]  /*18c0*/  VIADD R9, R5, UR4 ;  /* 0x0000000405097c36 */ /* 0x000fc80008000000 */
[C---:B------:R-:W-:Y:S02]  /*18d0*/  VIADD R21, R9.reuse, 0x100 ;  /* 0x0000010009157836 */ /* 0x040fe40000000000 */
[C---:B------:R-:W-:Y:S02]  /*18e0*/  VIADD R11, R9.reuse, 0x300 ;  /* 0x00000300090b7836 */ /* 0x040fe40000000000 */
[C---:B------:R-:W-:Y:S02]  /*18f0*/  VIADD R23, R9.reuse, 0x200 ;  /* 0x0000020009177836 */ /* 0x040fe40000000000 */
[----:B------:R-:W-:-:S04]  /*1900*/  IMAD.WIDE.U32 R16, R9, 0x4, R12 ;  /* 0x0000000409107825 */ /* 0x000fc800078e000c */
[--C-:B------:R-:W-:Y:S01]  /*1910*/  IMAD.WIDE.U32 R20, R21, 0x4, R12.reuse ;  /* 0x0000000415147825 */ /* 0x100fe200078e000c */
[----:B------:R0:W2:Y:S03]  /*1920*/  LDG.E R2, desc[UR6][R16.64] ;  /* 0x0000000610027981 */ /* 0x0000a6000c1e1900 */
[C---:B------:R-:W-:Y:S01]  /*1930*/  VIADD R15, R9.reuse, 0x400 ;  /* 0x00000400090f7836 */ /* 0x040fe20000000000 */
[----:B------:R-:W2:Y:S01]  /*1940*/  LDG.E R4, desc[UR6][R20.64] ;  /* 0x0000000614047981 */ /* 0x000ea2000c1e1900 */
[----:B------:R-:W-:Y:S02]  /*1950*/  VIADD R19, R9, 0x500 ;  /* 0x0000050009137836 */ /* 0x000fe40000000000 */
[----:B------:R-:W-:-:S04]  /*1960*/  IMAD.WIDE.U32 R10, R11, 0x4, R12 ;  /* 0x000000040b0a7825 */ /* 0x000fc800078e000c */
[--C-:B------:R-:W-:Y:S02]  /*1970*/  IMAD.WIDE.U32 R22, R23, 0x4, R12.reuse ;  /* 0x0000000417167825 */ /* 0x100fe400078e000c */
[----:B------:R-:W3:Y:S02]  /*1980*/  LDG.E R10, desc[UR6][R10.64] ;  /* 0x000000060a0a7981 */ /* 0x000ee4000c1e1900 */
[C---:B------:R-:W-:Y:S02]  /*1990*/  VIADD R25, R9.reuse, 0x600 ;  /* 0x0000060009197836 */ /* 0x040fe40000000000 */
[----:B------:R-:W-:Y:S01]  /*19a0*/  VIADD R27, R9, 0x700 ;  /* 0x00000700091b7836 */ /* 0x000fe20000000000 */
[----:B------:R-:W3:Y:S01]  /*19b0*/  LDG.E R6, desc[UR6][R22.64] ;  /* 0x0000000616067981 */ /* 0x000ee2000c1e1900 */
[----:B------:R-:W-:-:S04]  /*19c0*/  IMAD.WIDE.U32 R14, R15, 0x4, R12 ;  /* 0x000000040f0e7825 */ /* 0x000fc800078e000c */
[--C-:B------:R-:W-:Y:S02]  /*19d0*/  IMAD.WIDE.U32 R8, R19, 0x4, R12.reuse ;  /* 0x0000000413087825 */ /* 0x100fe400078e000c */
[----:B------:R-:W4:Y:S02]  /*19e0*/  LDG.E R15, desc[UR6][R14.64] ;  /* 0x000000060e0f7981 */ /* 0x000f24000c1e1900 */
[--C-:B------:R-:W-:Y:S02]  /*19f0*/  IMAD.WIDE.U32 R18, R25, 0x4, R12.reuse ;  /* 0x0000000419127825 */ /* 0x100fe400078e000c */
[----:B------:R-:W4:Y:S02]  /*1a00*/  LDG.E R8, desc[UR6][R8.64] ;  /* 0x0000000608087981 */ /* 0x000f24000c1e1900 */
[----:B0-----:R-:W-:Y:S02]  /*1a10*/  IMAD.WIDE.U32 R16, R27, 0x4, R12 ;  /* 0x000000041b107825 */ /* 0x001fe400078e000c */
[----:B------:R-:W5:Y:S04]  /*1a20*/  LDG.E R19, desc[UR6][R18.64] ;  /* 0x0000000612137981 */ /* 0x000f68000c1e1900 */
[----:B------:R-:W5:Y:S01]  /*1a30*/  LDG.E R16, desc[UR6][R16.64] ;  /* 0x0000000610107981 */ /* 0x000f62000c1e1900 */
[----:B------:R-:W-:Y:S01]  /*1a40*/  VIADD R5, R5, 0x800 ;  /* 0x0000080005057836 */ /* 0x000fe20000000000 */
[----:B--2---:R-:W-:-:S04]  /*1a50*/  IADD3 R7, PT, PT, R4, R2, R7 ;  /* 0x0000000204077210 */ /* 0x004fc80007ffe007 */
[----:B---3--:R-:W-:-:S04]  /*1a60*/  IADD3 R6, PT, PT, R10, R6, R7 ;  /* 0x000000060a067210 */ /* 0x008fc80007ffe007 */
[----:B----4-:R-:W-:-:S04]  /*1a70*/  IADD3 R6, PT, PT, R8, R15, R6 ;  /* 0x0000000f08067210 */ /* 0x010fc80007ffe006 */
[----:B-----5:R-:W-:-:S07]  /*1a80*/  IADD3 R7, PT, PT, R16, R19, R6 ;  /* 0x0000001310077210 */ /* 0x020fce0007ffe006 */
.L_x_230:
[----:B------:R-:W-:Y:S05]  /*1a90*/  BSYNC.RECONVERGENT B2 ;  /* 0x0000000000027941 */ /* 0x000fea0003800200 */
.L_x_229:
        /* <DEDUP_REMOVED lines=18> */
[----:B------:R-:W-:Y:S01]  /*1bc0*/  VIADD R5, R5, 0x400 ;  /* 0x0000040005057836 */ /* 0x000fe20000000000 */
[----:B--2---:R-:W-:-:S04]  /*1bd0*/  IADD3 R7, PT, PT, R8, R2, R7 ;  /* 0x0000000208077210 */ /* 0x004fc80007ffe007 */
[----:B---3--:R-:W-:-:S07]  /*1be0*/  IADD3 R7, PT, PT, R14, R10, R7 ;  /* 0x0000000a0e077210 */ /* 0x008fce0007ffe007 */
.L_x_232:
[----:B------:R-:W-:Y:S05]  /*1bf0*/  BSYNC.RECONVERGENT B2 ;  /* 0x0000000000027941 */ /* 0x000fea0003800200 */
.L_x_231:
[----:B------:R-:W-:Y:S05]  /*1c00*/  @!P1 BRA `(.L_x_224) ;  /* 0x0000000000249947 */ /* 0x000fea0003800000 */
[----:B------:R-:W-:Y:S02]  /*1c10*/  VIADD R5, R5, UR4 ;  /* 0x0000000405057c36 */ /* 0x000fe40008000000 */
[----:B------:R-:W-:-:S07]  /*1c20*/  IMAD.MOV R4, RZ, RZ, -R4 ;  /* 0x000000ffff047224 */ /* 0x000fce00078e0a04 */
.L_x_233:
[----:B------:R-:W-:-:S06]  /*1c30*/  IMAD.WIDE.U32 R2, R5, 0x4, R12 ;  /* 0x0000000405027825 */ /* 0x000fcc00078e000c */
[----:B------:R-:W2:Y:S01]  /*1c40*/  LDG.E R2, desc[UR6][R2.64] ;  /* 0x0000000602027981 */ /* 0x000ea2000c1e1900 */
[----:B------:R-:W-:Y:S02]  /*1c50*/  VIADD R4, R4, 0x1 ;  /* 0x0000000104047836 */ /* 0x000fe40000000000 */
[----:B------:R-:W-:-:S03]  /*1c60*/  VIADD R5, R5, 0x100 ;  /* 0x0000010005057836 */ /* 0x000fc60000000000 */
[----:B------:R-:W-:Y:S01]  /*1c70*/  ISETP.NE.AND P0, PT, R4, RZ, PT ;  /* 0x000000ff0400720c */ /* 0x000fe20003f05270 */
[----:B--2---:R-:W-:-:S12]  /*1c80*/  IMAD.IADD R7, R2, 0x1, R7 ;  /* 0x0000000102077824 */ /* 0x004fd800078e0207 */
[----:B------:R-:W-:Y:S05]  /*1c90*/  @P0 BRA `(.L_x_233) ;  /* 0xfffffffc00e40947 */ /* 0x000fea000383ffff */
.L_x_224:
[----:B------:R-:W-:Y:S05]  /*1ca0*/  BSYNC.RECONVERGENT B1 ;  /* 0x0000000000017941 */ /* 0x000fea0003800200 */
.L_x_222:
        /* <DEDUP_REMOVED lines=36> */
[----:B--2---:R-:W0:Y:S04]  /*1ef0*/  LDS.128 R4, [UR4+0x10] ;  /* 0x00001004ff047984 */ /* 0x004e280008000c00 */
[----:B------:R-:W1:Y:S01]  /*1f00*/  LDS.64 R2, [UR4+0x20] ;  /* 0x00002004ff027984 */ /* 0x000e620008000a00 */
[----:B0-----:R-:W-:-:S04]  /*1f10*/  IADD3 R0, PT, PT, R4, R0, R9 ;  /* 0x0000000004007210 */ /* 0x001fc80007ffe009 */
[----:B------:R-:W-:-:S04]  /*1f20*/  IADD3 R0, PT, PT, R6, R0, R5 ;  /* 0x0000000006007210 */ /* 0x000fc80007ffe005 */
[----:B-1----:R-:W-:-:S05]  /*1f30*/  IADD3 R0, PT, PT, R2, R0, R7 ;  /* 0x0000000002007210 */ /* 0x002fca0007ffe007 */
[----:B------:R-:W-:-:S07]  /*1f40*/  IMAD.IADD R9, R0, 0x1, R3 ;  /* 0x0000000100097824 */ /* 0x000fce00078e0203 */
.L_x_220:
[----:B------:R-:W-:Y:S05]  /*1f50*/  BSYNC.RECONVERGENT B0 ;  /* 0x0000000000007941 */ /* 0x000fea0003800200 */
.L_x_205:
[----:B------:R-:W-:Y:S05]  /*1f60*/  @P0 EXIT ;  /* 0x000000000000094d */ /* 0x000fea0003800000 */
[----:B-1----:R-:W1:Y:S01]  /*1f70*/  LDC.64 R2, c[0x0][0x388] ;  /* 0x0000e200ff027b82 */ /* 0x002e620000000a00 */
[----:B------:R-:W0:Y:S02]  /*1f80*/  LDCU UR4, c[0x0][0x398] ;  /* 0x00007300ff0477ac */ /* 0x000e240008000800 */
[----:B0-2---:R-:W-:-:S05]  /*1f90*/  VIADD R9, R9, UR4 ;  /* 0x0000000409097c36 */ /* 0x005fca0008000000 */
[----:B-1----:R-:W-:Y:S01]  /*1fa0*/  STG.E desc[UR6][R2.64], R9 ;  /* 0x0000000902007986 */ /* 0x002fe2000c101906 */
[----:B------:R-:W-:Y:S05]  /*1fb0*/  EXIT ;  /* 0x000000000000794d */ /* 0x000fea0003800000 */
.L_x_234:
        /* <DEDUP_REMOVED lines=12> */
.L_x_310:


//--------------------- .text._ZN3cub18CUB_300001_SM_10006detail8for_each13static_kernelINS2_12policy_hub_t12policy_500_tEmN6thrust24THRUST_300001_SM_1000_NS8cuda_cub20__uninitialized_fill7functorINS7_10device_ptrImEEmEEEEvT0_T1_ --------------------------
	.section	.text._ZN3cub18CUB_300001_SM_10006detail8for_each13static_kernelINS2_12policy_hub_t12policy_500_tEmN6thrust24THRUST_300001_SM_1000_NS8cuda_cub20__uninitialized_fill7functorINS7_10device_ptrImEEmEEEEvT0_T1_,"ax",@progbits
	.align	128
        .global         _ZN3cub18CUB_300001_SM_10006detail8for_each13static_kernelINS2_12policy_hub_t12policy_500_tEmN6thrust24THRUST_300001_SM_1000_NS8cuda_cub20__uninitialized_fill7functorINS7_10device_ptrImEEmEEEEvT0_T1_
        .type           _ZN3cub18CUB_300001_SM_10006detail8for_each13static_kernelINS2_12policy_hub_t12policy_500_tEmN6thrust24THRUST_300001_SM_1000_NS8cuda_cub20__uninitialized_fill7functorINS7_10device_ptrImEEmEEEEvT0_T1_,@function
        .size           _ZN3cub18CUB_300001_SM_10006detail8for_each13static_kernelINS2_12policy_hub_t12policy_500_tEmN6thrust24THRUST_300001_SM_1000_NS8cuda_cub20__uninitialized_fill7functorINS7_10device_ptrImEEmEEEEvT0_T1_,(.L_x_311 - _ZN3cub18CUB_300001_SM_10006detail8for_each13static_kernelINS2_12policy_hub_t12policy_500_tEmN6thrust24THRUST_300001_SM_1000_NS8cuda_cub20__uninitialized_fill7functorINS7_10device_ptrImEEmEEEEvT0_T1_)
        .other          _ZN3cub18CUB_300001_SM_10006detail8for_each13static_kernelINS2_12policy_hub_t12policy_500_tEmN6thrust24THRUST_300001_SM_1000_NS8cuda_cub20__uninitialized_fill7functorINS7_10device_ptrImEEmEEEEvT0_T1_,@"STO_CUDA_ENTRY STV_DEFAULT"
_ZN3cub18CUB_300001_SM_10006detail8for_each13static_kernelINS2_12policy_hub_t12policy_500_tEmN6thrust24THRUST_300001_SM_1000_NS8cuda_cub20__uninitialized_fill7functorINS7_10device_ptrImEEmEEEEvT0_T1_:
.text._ZN3cub18CUB_300001_SM_10006detail8for_each13static_kernelINS2_12policy_hub_t12policy_500_tEmN6thrust24THRUST_300001_SM_1000_NS8cuda_cub20__uninitialized_fill7functorINS7_10device_ptrImEEmEEEEvT0_T1_:
[----:B------:R-:W-:Y:S08]  /*0000*/  LDC R1, c[0x0][0x37c] ;  /* 0x0000df00ff017b82 */ /* 0x000ff00000000800 */
[----:B------:R-:W0:Y:S01]  /*0010*/  S2UR UR4, SR_CTAID.X ;  /* 0x00000000000479c3 */ /* 0x000e220000002500 */
[----:B------:R-:W1:Y:S01]  /*0020*/  LDCU.64 UR6, c[0x0][0x380] ;  /* 0x00007000ff0677ac */ /* 0x000e620008000a00 */
[----:B------:R-:W2:Y:S01]  /*0030*/  LDCU.64 UR8, c[0x0][0x358] ;  /* 0x00006b00ff0877ac */ /* 0x000ea20008000a00 */
[----:B0-----:R-:W-:-:S04]  /*0040*/  UIMAD.WIDE.U32 UR4, UR4, 0x200, URZ ;  /* 0x00000200040478a5 */ /* 0x001fc8000f8e00ff */
[----:B-1----:R-:W-:-:S04]  /*0050*/  UIADD3 UR6, UP0, UPT, -UR4, UR6, URZ ;  /* 0x0000000604067290 */ /* 0x002fc8000ff1e1ff */
[----:B------:R-:W-:Y:S02]  /*0060*/  UIADD3.X UR7, UPT, UPT, ~UR5, UR7, URZ, UP0, !UPT ;  /* 0x0000000705077290 */ /* 0x000fe400087fe5ff */
[----:B------:R-:W-:-:S04]  /*0070*/  UISETP.GE.U32.AND UP0, UPT, UR6, 0x200, UPT ;  /* 0x000002000600788c */ /* 0x000fc8000bf06070 */
[----:B------:R-:W-:-:S09]  /*0080*/  UISETP.GE.U32.AND.EX UP0, UPT, UR7, URZ, UPT, UP0 ;  /* 0x000000ff0700728c */ /* 0x000fd2000bf06100 */
[----:B--2---:R-:W-:Y:S05]  /*0090*/  BRA.U !UP0, `(.L_x_235) ;  /* 0x0000000108287547 */ /* 0x004fea000b800000 */
[----:B------:R-:W0:Y:S01]  /*00a0*/  S2R R0, SR_TID.X ;  /* 0x0000000000007919 */ /* 0x000e220000002100 */
[----:B------:R-:W1:Y:S01]  /*00b0*/  LDCU.64 UR6, c[0x0][0x388] ;  /* 0x00007100ff0677ac */ /* 0x000e620008000a00 */
[----:B------:R-:W2:Y:S01]  /*00c0*/  LDC.64 R4, c[0x0][0x390] ;  /* 0x0000e400ff047b82 */ /* 0x000ea20000000a00 */
[----:B0-----:R-:W-:-:S05]  /*00d0*/  IADD3 R0, P0, PT, R0, UR4, RZ ;  /* 0x0000000400007c10 */ /* 0x001fca000ff1e0ff */
[----:B------:R-:W-:Y:S01]  /*00e0*/  IMAD.X R3, RZ, RZ, UR5, P0 ;  /* 0x00000005ff037e24 */ /* 0x000fe200080e06ff */
[----:B-1----:R-:W-:-:S04]  /*00f0*/  LEA R2, P0, R0, UR6, 0x3 ;  /* 0x0000000600027c11 */ /* 0x002fc8000f8018ff */
[----:B------:R-:W-:-:S05]  /*0100*/  LEA.HI.X R3, R0, UR7, R3, 0x3, P0 ;  /* 0x0000000700037c11 */ /* 0x000fca00080f1c03 */
[----:B--2---:R-:W-:Y:S04]  /*0110*/  STG.E.64 desc[UR8][R2.64], R4 ;  /* 0x0000000402007986 */ /* 0x004fe8000c101b08 */
[----:B------:R-:W-:Y:S01]  /*0120*/  STG.E.64 desc[UR8][R2.64+0x800], R4 ;  /* 0x0008000402007986 */ /* 0x000fe2000c101b08 */
[----:B------:R-:W-:Y:S05]  /*0130*/  EXIT ;  /* 0x000000000000794d */ /* 0x000fea0003800000 */
.L_x_235:
[----:B------:R-:W0:Y:S01]  /*0140*/  S2R R0, SR_TID.X ;  /* 0x0000000000007919 */ /* 0x000e220000002100 */
[----:B------:R-:W-:Y:S01]  /*0150*/  IMAD.U32 R2, RZ, RZ, UR7 ;  /* 0x00000007ff027e24 */ /* 0x000fe2000f8e00ff */
[----:B------:R-:W1:Y:S01]  /*0160*/  LDCU.64 UR10, c[0x0][0x388] ;  /* 0x00007100ff0a77ac */ /* 0x000e620008000a00 */
[----:B------:R-:W-:Y:S01]  /*0170*/  IMAD.U32 R6, RZ, RZ, UR7 ;  /* 0x00000007ff067e24 */ /* 0x000fe2000f8e00ff */
[----:B0-----:R-:W-:-:S04]  /*0180*/  ISETP.LT.U32.AND P0, PT, R0, UR6, PT ;  /* 0x0000000600007c0c */ /* 0x001fc8000bf01070 */
[----:B------:R-:W-:Y:S01]  /*0190*/  ISETP.GT.U32.AND.EX P0, PT, R2, RZ, PT, P0 ;  /* 0x000000ff0200720c */ /* 0x000fe20003f04100 */
[C---:B------:R-:W-:Y:S01]  /*01a0*/  VIADD R2, R0.reuse, 0x100 ;  /* 0x0000010000027836 */ /* 0x040fe20000000000 */
[----:B------:R-:W-:-:S04]  /*01b0*/  IADD3 R0, P2, PT, R0, UR4, RZ ;  /* 0x0000000400007c10 */ /* 0x000fc8000ff5e0ff */
[----:B------:R-:W-:Y:S01]  /*01c0*/  ISETP.LT.U32.AND P1, PT, R2, UR6, PT ;  /* 0x0000000602007c0c */ /* 0x000fe2000bf21070 */
[----:B------:R-:W-:Y:S01]  /*01d0*/  IMAD.X R3, RZ, RZ, UR5, P2 ;  /* 0x00000005ff037e24 */ /* 0x000fe200090e06ff */
[----:B-1----:R-:W-:Y:S02]  /*01e0*/  LEA R2, P2, R0, UR10, 0x3 ;  /* 0x0000000a00027c11 */ /* 0x002fe4000f8418ff */
[----:B------:R-:W-:Y:S02]  /*01f0*/  ISETP.GT.U32.AND.EX P1, PT, R6, RZ, PT, P1 ;  /* 0x000000ff0600720c */ /* 0x000fe40003f24110 */
[----:B------:R-:W-:Y:S01]  /*0200*/  LEA.HI.X R3, R0, UR11, R3, 0x3, P2 ;  /* 0x0000000b00037c11 */ /* 0x000fe200090f1c03 */
[----:B------:R-:W0:Y:S04]  /*0210*/  @P0 LDC.64 R4, c[0x0][0x390] ;  /* 0x0000e400ff040b82 */ /* 0x000e280000000a00 */
[----:B0-----:R0:W-:Y:S06]  /*0220*/  @P0 STG.E.64 desc[UR8][R2.64], R4 ;  /* 0x0000000402000986 */ /* 0x0011ec000c101b08 */
[----:B------:R-:W-:Y:S05]  /*0230*/  @!P1 EXIT ;  /* 0x000000000000994d */ /* 0x000fea0003800000 */
[----:B0-----:R-:W0:Y:S02]  /*0240*/  LDC.64 R4, c[0x0][0x390] ;  /* 0x0000e400ff047b82 */ /* 0x001e240000000a00 */
[----:B0-----:R-:W-:Y:S01]  /*0250*/  STG.E.64 desc[UR8][R2.64+0x800], R4 ;  /* 0x0008000402007986 */ /* 0x001fe2000c101b08 */
[----:B------:R-:W-:Y:S05]  /*0260*/  EXIT ;  /* 0x000000000000794d */ /* 0x000fea0003800000 */
.L_x_236:
        /* <DEDUP_REMOVED lines=9> */
.L_x_311:


//--------------------- .text._ZN3cub18CUB_300001_SM_10006detail11EmptyKernelIvEEvv --------------------------
	.section	.text._ZN3cub18CUB_300001_SM_10006detail11EmptyKernelIvEEvv,"ax",@progbits
	.align	128
        .global         _ZN3cub18CUB_300001_SM_10006detail11EmptyKernelIvEEvv
        .type           _ZN3cub18CUB_300001_SM_10006detail11EmptyKernelIvEEvv,@function
        .size           _ZN3cub18CUB_300001_SM_10006detail11EmptyKernelIvEEvv,(.L_x_312 - _ZN3cub18CUB_300001_SM_10006detail11EmptyKernelIvEEvv)
        .other          _ZN3cub18CUB_300001_SM_10006detail11EmptyKernelIvEEvv,@"STO_CUDA_ENTRY STV_DEFAULT"
_ZN3cub18CUB_300001_SM_10006detail11EmptyKernelIvEEvv:
.text._ZN3cub18CUB_300001_SM_10006detail11EmptyKernelIvEEvv:
[----:B------:R-:W-:Y:S01]  /*0000*/  LDC R1, c[0x0][0x37c] ;  /* 0x0000df00ff017b82 */ /* 0x000fe20000000800 */
[----:B------:R-:W-:Y:S05]  /*0010*/  EXIT ;  /* 0x000000000000794d */ /* 0x000fea0003800000 */
.L_x_237:
        /* <DEDUP_REMOVED lines=14> */
.L_x_312:


//--------------------- .text._Z19project_tm_to_graphmPjPmS0_mmm --------------------------
	.section	.text._Z19project_tm_to_graphmPjPmS0_mmm,"ax",@progbits
	.align	128
        .global         _Z19project_tm_to_graphmPjPmS0_mmm
        .type           _Z19project_tm_to_graphmPjPmS0_mmm,@function
        .size           _Z19project_tm_to_graphmPjPmS0_mmm,(.L_x_304 - _Z19project_tm_to_graphmPjPmS0_mmm)
        .other          _Z19project_tm_to_graphmPjPmS0_mmm,@"STO_CUDA_ENTRY STV_DEFAULT"
_Z19project_tm_to_graphmPjPmS0_mmm:
.text._Z19project_tm_to_graphmPjPmS0_mmm:
[----:B------:R-:W0:Y:S01]  /*0000*/  LDC R1, c[0x0][0x37c] ;  /* 0x0000df00ff017b82 */ /* 0x000e220000000800 */
[----:B------:R-:W1:Y:S01]  /*0010*/  S2R R32, SR_CTAID.X ;  /* 0x0000000000207919 */ /* 0x000e620000002500 */
[----:B------:R-:W1:Y:S01]  /*0020*/  LDCU UR4, c[0x0][0x360] ;  /* 0x00006c00ff0477ac */ /* 0x000e620008000800 */
[----:B0-----:R-:W-:Y:S01]  /*0030*/  VIADD R1, R1, 0xffffdf80 ;  /* 0xffffdf8001017836 */ /* 0x001fe20000000000 */
[----:B------:R-:W1:Y:S01]  /*0040*/  S2R R3, SR_TID.X ;  /* 0x0000000000037919 */ /* 0x000e620000002100 */
[----:B------:R-:W0:Y:S01]  /*0050*/  LDCU.64 UR6, c[0x0][0x3a0] ;  /* 0x00007400ff0677ac */ /* 0x000e220008000a00 */
[----:B-1----:R-:W-:-:S05]  /*0060*/  IMAD R32, R32, UR4, R3 ;  /* 0x0000000420207c24 */ /* 0x002fca000f8e0203 */
[----:B0-----:R-:W-:-:S04]  /*0070*/  ISETP.GT.U32.AND P0, PT, R32, UR6, PT ;  /* 0x0000000620007c0c */ /* 0x001fc8000bf04070 */
[----:B------:R-:W-:-:S13]  /*0080*/  ISETP.GT.U32.AND.EX P0, PT, RZ, UR7, PT, P0 ;  /* 0x00000007ff007c0c */ /* 0x000fda000bf04100 */
[----:B------:R-:W-:Y:S05]  /*0090*/  @P0 EXIT ;  /* 0x000000000000094d */ /* 0x000fea0003800000 */
[----:B------:R-:W0:Y:S01]  /*00a0*/  LDCU.64 UR8, c[0x0][0x3a8] ;  /* 0x00007500ff0877ac */ /* 0x000e220008000a00 */
[----:B------:R-:W1:Y:S01]  /*00b0*/  LDC R0, c[0x0][0x2f8] ;  /* 0x0000be00ff007b82 */ /* 0x000e620000000800 */
[----:B------:R-:W-:Y:S01]  /*00c0*/  BSSY.RECONVERGENT B2, `(.L_x_238) ;  /* 0x000000f000027945 */ /* 0x000fe20003800200 */
[----:B------:R-:W2:Y:S01]  /*00d0*/  LDCU.64 UR10, c[0x0][0x380] ;  /* 0x00007000ff0a77ac */ /* 0x000ea20008000a00 */
[----:B0-----:R-:W-:-:S04]  /*00e0*/  UIADD3 UR6, UP0, UPT, UR8, -0x1, URZ ;  /* 0xffffffff08067890 */ /* 0x001fc8000ff1e0ff */
[----:B------:R-:W-:Y:S01]  /*00f0*/  UIADD3.X UR4, UPT, UPT, UR9, -0x1, URZ, UP0, !UPT ;  /* 0xffffffff09047890 */ /* 0x000fe200087fe4ff */
[----:B--2---:R-:W-:Y:S02]  /*0100*/  IADD3 R6, P0, PT, R32, UR10, RZ ;  /* 0x0000000a20067c10 */ /* 0x004fe4000ff1e0ff */
[----:B-1----:R-:W-:Y:S01]  /*0110*/  IADD3 R10, PT, PT, R1, 0x880, R0 ;  /* 0x00000880010a7810 */ /* 0x002fe20007ffe000 */
[----:B------:R-:W-:Y:S01]  /*0120*/  UIMAD UR7, UR4, UR8, URZ ;  /* 0x00000008040772a4 */ /* 0x000fe2000f8e02ff */
[----:B------:R-:W-:Y:S01]  /*0130*/  MOV R0, 0x1b0 ;  /* 0x000001b000007802 */ /* 0x000fe20000000f00 */
[----:B------:R-:W-:Y:S01]  /*0140*/  UIMAD.WIDE.U32 UR4, UR6, UR8, URZ ;  /* 0x00000008060472a5 */ /* 0x000fe2000f8e00ff */
[----:B------:R-:W-:Y:S01]  /*0150*/  IMAD.X R7, RZ, RZ, UR11, P0 ;  /* 0x0000000bff077e24 */ /* 0x000fe200080e06ff */
[----:B------:R-:W-:-:S04]  /*0160*/  UIMAD UR7, UR6, UR9, UR7 ;  /* 0x00000009060772a4 */ /* 0x000fc8000f8e0207 */
[----:B------:R-:W-:-:S04]  /*0170*/  UIADD3 UR5, UPT, UPT, UR5, UR7, URZ ;  /* 0x0000000705057290 */ /* 0x000fc8000fffe0ff */
[----:B------:R-:W-:Y:S02]  /*0180*/  USHF.R.U64 UR4, UR4, 0x1, UR5 ;  /* 0x0000000104047899 */ /* 0x000fe40008001205 */
[----:B------:R-:W-:-:S12]  /*0190*/  USHF.R.U32.HI UR5, URZ, 0x1, UR5 ;  /* 0x00000001ff057899 */ /* 0x000fd80008011605 */
[----:B------:R-:W-:Y:S05]  /*01a0*/  CALL.REL.NOINC `($_Z19project_tm_to_graphmPjPmS0_mmm$_Z18combination_at_idxmPmmmm) ;  /* 0x0000001c00607944 */ /* 0x000fea0003c00000 */
[----:B------:R-:W-:Y:S05]  /*01b0*/  BSYNC.RECONVERGENT B2 ;  /* 0x0000000000027941 */ /* 0x000fea0003800200 */
.L_x_238:
[----:B------:R-:W0:Y:S01]  /*01c0*/  LDCU.64 UR6, c[0x0][0x3b0] ;  /* 0x00007600ff0677ac */ /* 0x000e220008000a00 */
[----:B------:R-:W1:Y:S01]  /*01d0*/  LDCU.64 UR8, c[0x0][0x358] ;  /* 0x00006b00ff0877ac */ /* 0x000e620008000a00 */
[----:B0-----:R-:W-:-:S04]  /*01e0*/  ISETP.NE.U32.AND P0, PT, RZ, UR6, PT ;  /* 0x00000006ff007c0c */ /* 0x001fc8000bf05070 */
[----:B------:R-:W-:-:S13]  /*01f0*/  ISETP.NE.AND.EX P0, PT, RZ, UR7, PT, P0 ;  /* 0x00000007ff007c0c */ /* 0x000fda000bf05300 */
[----:B------:R0:W-:Y:S01]  /*0200*/  @!P0 STL.64 [R1], RZ ;  /* 0x000000ff01008387 */ /* 0x0001e20000100a00 */
[----:B------:R-:W-:Y:S02]  /*0210*/  @!P0 IMAD.MOV.U32 R5, RZ, RZ, 0x1 ;  /* 0x00000001ff058424 */ /* 0x000fe400078e00ff */
[----:B------:R-:W-:Y:S01]  /*0220*/  @!P0 IMAD.MOV.U32 R3, RZ, RZ, RZ ;  /* 0x000000ffff038224 */ /* 0x000fe200078e00ff */
[----:B-1----:R-:W-:Y:S06]  /*0230*/  @!P0 BRA `(.L_x_239) ;  /* 0x0000001c00048947 */ /* 0x002fec0003800000 */
[----:B------:R-:W-:Y:S01]  /*0240*/  UISETP.GE.U32.AND UP1, UPT, UR6, 0x10, UPT ;  /* 0x000000100600788c */ /* 0x000fe2000bf26070 */
[----:B------:R-:W-:Y:S01]  /*0250*/  IMAD.MOV.U32 R0, RZ, RZ, RZ ;  /* 0x000000ffff007224 */ /* 0x000fe200078e00ff */
[----:B------:R-:W-:Y:S02]  /*0260*/  ULOP3.LUT UR5, UR6, 0xf, URZ, 0xc0, !UPT ;  /* 0x0000000f06057892 */ /* 0x000fe4000f8ec0ff */
[----:B------:R-:W-:Y:S02]  /*0270*/  UISETP.GE.U32.AND.EX UP1, UPT, UR7, URZ, UPT, UP1 ;  /* 0x000000ff0700728c */ /* 0x000fe4000bf26110 */
[----:B------:R-:W-:-:S04]  /*0280*/  UISETP.NE.U32.AND UP0, UPT, UR5, URZ, UPT ;  /* 0x000000ff0500728c */ /* 0x000fc8000bf05070 */
[----:B------:R-:W-:-:S03]  /*0290*/  UISETP.NE.AND.EX UP0, UPT, URZ, URZ, UPT, UP0 ;  /* 0x000000ffff00728c */ /* 0x000fc6000bf05300 */
[----:B------:R-:W-:Y:S08]  /*02a0*/  BRA.U !UP1, `(.L_x_240) ;  /* 0x00000009098c7547 */ /* 0x000ff0000b800000 */
[----:B------:R-:W-:Y:S01]  /*02b0*/  ULOP3.LUT UR4, UR6, 0xfffffff0, URZ, 0xc0, !UPT ;  /* 0xfffffff006047892 */ /* 0x000fe2000f8ec0ff */
[----:B------:R-:W-:Y:S01]  /*02c0*/  CS2R R2, SRZ ;  /* 0x0000000000027805 */ /* 0x000fe2000001ff00 */
[----:B------:R-:W1:Y:S04]  /*02d0*/  LDCU UR7, c[0x0][0x3b4] ;  /* 0x00007680ff0777ac */ /* 0x000e680008000800 */
[----:B------:R-:W-:Y:S01]  /*02e0*/  IMAD.U32 R0, RZ, RZ, UR4 ;  /* 0x00000004ff007e24 */ /* 0x000fe2000f8e00ff */
[----:B------:R-:W2:Y:S06]  /*02f0*/  LDCU.128 UR12, c[0x0][0x390] ;  /* 0x00007200ff0c77ac */ /* 0x000eac0008000c00 */
.L_x_241:
[----:B---3--:R-:W-:-:S05]  /*0300*/  IMAD.U32 R33, R3, 0x8, R1 ;  /* 0x0000000803217824 */ /* 0x008fca00078e0001 */
[----:B------:R-:W3:Y:S04]  /*0310*/  LDL.128 R4, [R33+0x880] ;  /* 0x0008800021047983 */ /* 0x000ee80000100c00 */
[----:B------:R-:W4:Y:S04]  /*0320*/  LDL.128 R8, [R33+0x890] ;  /* 0x0008900021087983 */ /* 0x000f280000100c00 */
[----:B------:R-:W5:Y:S01]  /*0330*/  LDL.128 R24, [R33+0x8c0] ;  /* 0x0008c00021187983 */ /* 0x000f620000100c00 */
[C---:B---3--:R-:W-:Y:S01]  /*0340*/  IMAD.SHL.U32 R21, R4.reuse, 0x8, RZ ;  /* 0x0000000804157824 */ /* 0x048fe200078e00ff */
[----:B------:R-:W-:Y:S01]  /*0350*/  SHF.L.U64.HI R18, R4, 0x3, R5 ;  /* 0x0000000304127819 */ /* 0x000fe20000010205 */
[C---:B------:R-:W-:Y:S01]  /*0360*/  IMAD.SHL.U32 R16, R6.reuse, 0x8, RZ ;  /* 0x0000000806107824 */ /* 0x040fe200078e00ff */
[----:B------:R-:W-:-:S02]  /*0370*/  SHF.L.U64.HI R17, R6, 0x3, R7 ;  /* 0x0000000306117819 */ /* 0x000fc40000010207 */
[----:B--2---:R-:W-:Y:S01]  /*0380*/  IADD3 R12, P0, PT, R21, UR12, RZ ;  /* 0x0000000c150c7c10 */ /* 0x004fe2000ff1e0ff */
[----:B------:R-:W2:Y:S01]  /*0390*/  LDL.128 R4, [R33+0x8a0] ;  /* 0x0008a00021047983 */ /* 0x000ea20000100c00 */
[----:B------:R-:W-:Y:S02]  /*03a0*/  IADD3 R14, P1, PT, R16, UR12, RZ ;  /* 0x0000000c100e7c10 */ /* 0x000fe4000ff3e0ff */
[----:B------:R-:W-:Y:S02]  /*03b0*/  IADD3.X R13, PT, PT, R18, UR13, RZ, P0, !PT ;  /* 0x0000000d120d7c10 */ /* 0x000fe400087fe4ff */
[----:B------:R-:W-:-:S04]  /*03c0*/  IADD3.X R15, PT, PT, R17, UR13, RZ, P1, !PT ;  /* 0x0000000d110f7c10 */ /* 0x000fc80008ffe4ff */
[----:B------:R-:W3:Y:S04]  /*03d0*/  LDG.E.64 R12, desc[UR8][R12.64] ;  /* 0x000000080c0c7981 */ /* 0x000ee8000c1e1b00 */
[----:B------:R-:W3:Y:S01]  /*03e0*/  LDG.E.64 R14, desc[UR8][R14.64] ;  /* 0x000000080e0e7981 */ /* 0x000ee2000c1e1b00 */
[C---:B----4-:R-:W-:Y:S01]  /*03f0*/  SHF.L.U64.HI R19, R8.reuse, 0x3, R9 ;  /* 0x0000000308137819 */ /* 0x050fe20000010209 */
[----:B------:R-:W-:Y:S01]  /*0400*/  IMAD.SHL.U32 R9, R8, 0x8, RZ ;  /* 0x0000000808097824 */ /* 0x000fe200078e00ff */
[C---:B------:R-:W-:Y:S01]  /*0410*/  SHF.L.U64.HI R20, R10.reuse, 0x3, R11 ;  /* 0x000000030a147819 */ /* 0x040fe2000001020b */
[----:B------:R-:W-:-:S03]  /*0420*/  IMAD.SHL.U32 R11, R10, 0x8, RZ ;  /* 0x000000080a0b7824 */ /* 0x000fc600078e00ff */
[----:B------:R-:W-:Y:S02]  /*0430*/  IADD3 R8, P4, PT, R9, UR12, RZ ;  /* 0x0000000c09087c10 */ /* 0x000fe4000ff9e0ff */
[----:B------:R-:W-:Y:S02]  /*0440*/  IADD3 R10, P2, PT, R11, UR12, RZ ;  /* 0x0000000c0b0a7c10 */ /* 0x000fe4000ff5e0ff */
[C---:B--2---:R-:W-:Y:S01]  /*0450*/  SHF.L.U64.HI R29, R4.reuse, 0x3, R5 ;  /* 0x00000003041d7819 */ /* 0x044fe20000010205 */
[----:B------:R-:W-:Y:S01]  /*0460*/  IMAD.SHL.U32 R28, R4, 0x8, RZ ;  /* 0x00000008041c7824 */ /* 0x000fe200078e00ff */
[----:B------:R-:W-:Y:S01]  /*0470*/  IADD3 R4, P6, PT, R21, UR14, RZ ;  /* 0x0000000e15047c10 */ /* 0x000fe2000ffde0ff */
[C---:B------:R-:W-:Y:S01]  /*0480*/  IMAD.SHL.U32 R30, R6.reuse, 0x8, RZ ;  /* 0x00000008061e7824 */ /* 0x040fe200078e00ff */
[----:B------:R-:W-:Y:S02]  /*0490*/  SHF.L.U64.HI R31, R6, 0x3, R7 ;  /* 0x00000003061f7819 */ /* 0x000fe40000010207 */
[----:B------:R-:W-:Y:S01]  /*04a0*/  IADD3 R6, P5, PT, R16, UR14, RZ ;  /* 0x0000000e10067c10 */ /* 0x000fe2000ffbe0ff */
[----:B---3--:R2:W-:Y:S01]  /*04b0*/  STL.128 [R33+0x1080], R12 ;  /* 0x0010800c21007387 */ /* 0x0085e20000100c00 */
[----:B------:R-:W-:-:S02]  /*04c0*/  IADD3.X R5, PT, PT, R18, UR15, RZ, P6, !PT ;  /* 0x0000000f12057c10 */ /* 0x000fc4000b7fe4ff */
[----:B------:R-:W-:Y:S02]  /*04d0*/  IADD3 R16, P0, PT, R28, UR12, RZ ;  /* 0x0000000c1c107c10 */ /* 0x000fe4000ff1e0ff */
[----:B------:R-:W-:Y:S02]  /*04e0*/  IADD3 R18, P6, PT, R30, UR12, RZ ;  /* 0x0000000c1e127c10 */ /* 0x000fe4000ffde0ff */
[----:B------:R-:W-:Y:S01]  /*04f0*/  IADD3.X R7, PT, PT, R17, UR15, RZ, P5, !PT ;  /* 0x0000000f11077c10 */ /* 0x000fe2000affe4ff */
[----:B------:R-:W3:Y:S01]  /*0500*/  LDG.E.64 R4, desc[UR8][R4.64] ;  /* 0x0000000804047981 */ /* 0x000ee2000c1e1b00 */
[----:B--2---:R-:W-:-:S04]  /*0510*/  IADD3 R12, P3, PT, R9, UR14, RZ ;  /* 0x0000000e090c7c10 */ /* 0x004fc8000ff7e0ff */
[----:B------:R-:W3:Y:S01]  /*0520*/  LDG.E.64 R6, desc[UR8][R6.64] ;  /* 0x0000000806067981 */ /* 0x000ee2000c1e1b00 */
[----:B------:R-:W-:Y:S02]  /*0530*/  IADD3 R14, P1, PT, R11, UR14, RZ ;  /* 0x0000000e0b0e7c10 */ /* 0x000fe4000ff3e0ff */
[C---:B------:R-:W-:Y:S02]  /*0540*/  IADD3.X R9, PT, PT, R19.reuse, UR13, RZ, P4, !PT ;  /* 0x0000000d13097c10 */ /* 0x040fe4000a7fe4ff */
[----:B------:R-:W-:Y:S02]  /*0550*/  IADD3.X R13, PT, PT, R19, UR15, RZ, P3, !PT ;  /* 0x0000000f130d7c10 */ /* 0x000fe40009ffe4ff */
[C---:B------:R-:W-:Y:S02]  /*0560*/  IADD3.X R11, PT, PT, R20.reuse, UR13, RZ, P2, !PT ;  /* 0x0000000d140b7c10 */ /* 0x040fe400097fe4ff */
[----:B------:R-:W-:Y:S01]  /*0570*/  IADD3.X R15, PT, PT, R20, UR15, RZ, P1, !PT ;  /* 0x0000000f140f7c10 */ /* 0x000fe20008ffe4ff */
[----:B------:R-:W2:Y:S04]  /*0580*/  LDG.E.64 R8, desc[UR8][R8.64] ;  /* 0x0000000808087981 */ /* 0x000ea8000c1e1b00 */
[----:B------:R-:W4:Y:S01]  /*0590*/  LDL.128 R20, [R33+0x8b0] ;  /* 0x0008b00021147983 */ /* 0x000f220000100c00 */
[----:B------:R-:W-:-:S02]  /*05a0*/  IADD3.X R17, PT, PT, R29, UR13, RZ, P0, !PT ;  /* 0x0000000d1d117c10 */ /* 0x000fc400087fe4ff */
[----:B------:R-:W-:Y:S01]  /*05b0*/  IADD3.X R19, PT, PT, R31, UR13, RZ, P6, !PT ;  /* 0x0000000d1f137c10 */ /* 0x000fe2000b7fe4ff */
[----:B------:R-:W2:Y:S04]  /*05c0*/  LDG.E.64 R10, desc[UR8][R10.64] ;  /* 0x000000080a0a7981 */ /* 0x000ea8000c1e1b00 */
[----:B------:R-:W3:Y:S04]  /*05d0*/  LDG.E.64 R12, desc[UR8][R12.64] ;  /* 0x000000080c0c7981 */ /* 0x000ee8000c1e1b00 */
[----:B------:R-:W3:Y:S04]  /*05e0*/  LDG.E.64 R14, desc[UR8][R14.64] ;  /* 0x000000080e0e7981 */ /* 0x000ee8000c1e1b00 */
[----:B------:R-:W3:Y:S04]  /*05f0*/  LDG.E.64 R16, desc[UR8][R16.64] ;  /* 0x0000000810107981 */ /* 0x000ee8000c1e1b00 */
[----:B------:R-:W3:Y:S01]  /*0600*/  LDG.E.64 R18, desc[UR8][R18.64] ;  /* 0x0000000812127981 */ /* 0x000ee2000c1e1b00 */
[----:B------:R-:W-:Y:S01]  /*0610*/  IADD3 R28, P0, PT, R28, UR14, RZ ;  /* 0x0000000e1c1c7c10 */ /* 0x000fe2000ff1e0ff */
[----:B-----5:R-:W-:Y:S01]  /*0620*/  IMAD.SHL.U32 R37, R26, 0x8, RZ ;  /* 0x000000081a257824 */ /* 0x020fe200078e00ff */
[----:B------:R-:W-:Y:S01]  /*0630*/  IADD3 R30, P1, PT, R30, UR14, RZ ;  /* 0x0000000e1e1e7c10 */ /* 0x000fe2000ff3e0ff */
[----:B------:R-:W-:Y:S01]  /*0640*/  IMAD.SHL.U32 R35, R24, 0x8, RZ ;  /* 0x0000000818237824 */ /* 0x000fe200078e00ff */
[----:B------:R-:W-:-:S02]  /*0650*/  IADD3.X R29, PT, PT, R29, UR15, RZ, P0, !PT ;  /* 0x0000000f1d1d7c10 */ /* 0x000fc400087fe4ff */
[----:B------:R-:W-:Y:S02]  /*0660*/  IADD3.X R31, PT, PT, R31, UR15, RZ, P1, !PT ;  /* 0x0000000f1f1f7c10 */ /* 0x000fe40008ffe4ff */
[----:B------:R-:W-:Y:S02]  /*0670*/  SHF.L.U64.HI R36, R26, 0x3, R27 ;  /* 0x000000031a247819 */ /* 0x000fe4000001021b */
[----:B------:R-:W-:Y:S01]  /*0680*/  SHF.L.U64.HI R34, R24, 0x3, R25 ;  /* 0x0000000318227819 */ /* 0x000fe20000010219 */
[----:B------:R-:W5:Y:S01]  /*0690*/  LDG.E.64 R28, desc[UR8][R28.64] ;  /* 0x000000081c1c7981 */ /* 0x000f62000c1e1b00 */
[----:B------:R-:W-:-:S03]  /*06a0*/  IADD3 R38, P4, PT, R35, UR12, RZ ;  /* 0x0000000c23267c10 */ /* 0x000fc6000ff9e0ff */
[----:B------:R-:W5:Y:S04]  /*06b0*/  LDL.128 R24, [R33+0x8f0] ;  /* 0x0008f00021187983 */ /* 0x000f680000100c00 */
[----:B------:R-:W5:Y:S01]  /*06c0*/  LDG.E.64 R30, desc[UR8][R30.64] ;  /* 0x000000081e1e7981 */ /* 0x000f62000c1e1b00 */
[C---:B----4-:R-:W-:Y:S01]  /*06d0*/  SHF.L.U64.HI R39, R20.reuse, 0x3, R21 ;  /* 0x0000000314277819 */ /* 0x050fe20000010215 */
[----:B------:R-:W-:Y:S01]  /*06e0*/  IMAD.SHL.U32 R21, R20, 0x8, RZ ;  /* 0x0000000814157824 */ /* 0x000fe200078e00ff */
[C---:B------:R-:W-:Y:S01]  /*06f0*/  SHF.L.U64.HI R20, R22.reuse, 0x3, R23 ;  /* 0x0000000316147819 */ /* 0x040fe20000010217 */
[----:B--2---:R2:W-:Y:S03]  /*0700*/  STL.128 [R33+0x1090], R8 ;  /* 0x0010900821007387 */ /* 0x0045e60000100c00 */
[----:B------:R-:W-:Y:S01]  /*0710*/  IADD3 R40, P0, PT, R21, UR12, RZ ;  /* 0x0000000c15287c10 */ /* 0x000fe2000ff1e0ff */
[----:B------:R-:W-:Y:S01]  /*0720*/  IMAD.SHL.U32 R22, R22, 0x8, RZ ;  /* 0x0000000816167824 */ /* 0x000fe200078e00ff */
[----:B---3--:R3:W-:Y:S02]  /*0730*/  STL.128 [R33+0x1890], R12 ;  /* 0x0018900c21007387 */ /* 0x0087e40000100c00 */
[----:B------:R-:W-:-:S02]  /*0740*/  IADD3.X R41, PT, PT, R39, UR13, RZ, P0, !PT ;  /* 0x0000000d27297c10 */ /* 0x000fc400087fe4ff */
[----:B--2---:R-:W-:Y:S01]  /*0750*/  IADD3 R10, P5, PT, R37, UR12, RZ ;  /* 0x0000000c250a7c10 */ /* 0x004fe2000ffbe0ff */
[----:B------:R2:W-:Y:S03]  /*0760*/  STL.128 [R33+0x10a0], R16 ;  /* 0x0010a01021007387 */ /* 0x0005e60000100c00 */
[----:B------:R-:W-:Y:S02]  /*0770*/  IADD3.X R11, PT, PT, R36, UR13, RZ, P5, !PT ;  /* 0x0000000d240b7c10 */ /* 0x000fe4000affe4ff */
[----:B---3--:R-:W-:Y:S02]  /*0780*/  IADD3 R12, P1, PT, R21, UR14, RZ ;  /* 0x0000000e150c7c10 */ /* 0x008fe4000ff3e0ff */
[----:B------:R-:W-:Y:S01]  /*0790*/  IADD3 R14, P3, PT, R22, UR14, RZ ;  /* 0x0000000e160e7c10 */ /* 0x000fe2000ff7e0ff */
[----:B------:R3:W-:Y:S01]  /*07a0*/  STL.128 [R33+0x1880], R4 ;  /* 0x0018800421007387 */ /* 0x0007e20000100c00 */
[----:B------:R-:W-:-:S02]  /*07b0*/  IADD3.X R13, PT, PT, R39, UR15, RZ, P1, !PT ;  /* 0x0000000f270d7c10 */ /* 0x000fc40008ffe4ff */
[----:B------:R-:W-:Y:S01]  /*07c0*/  IADD3.X R39, PT, PT, R34, UR13, RZ, P4, !PT ;  /* 0x0000000d22277c10 */ /* 0x000fe2000a7fe4ff */
[----:B------:R-:W4:Y:S01]  /*07d0*/  LDG.E.64 R10, desc[UR8][R10.64] ;  /* 0x000000080a0a7981 */ /* 0x000f22000c1e1b00 */
[----:B--2---:R-:W-:-:S03]  /*07e0*/  IADD3 R18, P2, PT, R22, UR12, RZ ;  /* 0x0000000c16127c10 */ /* 0x004fc6000ff5e0ff */
[----:B------:R-:W4:Y:S01]  /*07f0*/  LDG.E.64 R8, desc[UR8][R38.64] ;  /* 0x0000000826087981 */ /* 0x000f22000c1e1b00 */
[C---:B------:R-:W-:Y:S02]  /*0800*/  IADD3.X R15, PT, PT, R20.reuse, UR15, RZ, P3, !PT ;  /* 0x0000000f140f7c10 */ /* 0x040fe40009ffe4ff */
[----:B------:R-:W-:Y:S01]  /*0810*/  IADD3.X R19, PT, PT, R20, UR13, RZ, P2, !PT ;  /* 0x0000000d14137c10 */ /* 0x000fe200097fe4ff */
[----:B------:R2:W4:Y:S04]  /*0820*/  LDG.E.64 R16, desc[UR8][R40.64] ;  /* 0x0000000828107981 */ /* 0x000528000c1e1b00 */
[----:B---3--:R-:W3:Y:S04]  /*0830*/  LDL.128 R4, [R33+0x8d0] ;  /* 0x0008d00021047983 */ /* 0x008ee80000100c00 */
[----:B------:R-:W3:Y:S04]  /*0840*/  LDL.128 R20, [R33+0x8e0] ;  /* 0x0008e00021147983 */ /* 0x000ee80000100c00 */
[----:B------:R-:W3:Y:S04]  /*0850*/  LDG.E.64 R18, desc[UR8][R18.64] ;  /* 0x0000000812127981 */ /* 0x000ee8000c1e1b00 */
[----:B------:R-:W3:Y:S04]  /*0860*/  LDG.E.64 R12, desc[UR8][R12.64] ;  /* 0x000000080c0c7981 */ /* 0x000ee8000c1e1b00 */
[----:B------:R-:W3:Y:S01]  /*0870*/  LDG.E.64 R14, desc[UR8][R14.64] ;  /* 0x000000080e0e7981 */ /* 0x000ee2000c1e1b00 */
[----:B--2---:R-:W-:-:S02]  /*0880*/  IADD3 R40, P4, PT, R37, UR14, RZ ;  /* 0x0000000e25287c10 */ /* 0x004fc4000ff9e0ff */
[----:B------:R-:W-:Y:S01]  /*0890*/  IADD3 R42, P0, PT, R35, UR14, RZ ;  /* 0x0000000e232a7c10 */ /* 0x000fe2000ff1e0ff */
[----:B-----5:R-:W-:Y:S03]  /*08a0*/  STL.128 [R33+0x18a0], R28 ;  /* 0x0018a01c21007387 */ /* 0x020fe60000100c00 */
[----:B------:R-:W-:Y:S01]  /*08b0*/  IADD3.X R43, PT, PT, R34, UR15, RZ, P0, !PT ;  /* 0x0000000f222b7c10 */ /* 0x000fe200087fe4ff */
[----:B----4-:R2:W-:Y:S01]  /*08c0*/  STL.128 [R33+0x10c0], R8 ;  /* 0x0010c00821007387 */ /* 0x0105e20000100c00 */
[----:B---3--:R-:W-:Y:S02]  /*08d0*/  IMAD.SHL.U32 R41, R4, 0x8, RZ ;  /* 0x0000000804297824 */ /* 0x008fe400078e00ff */
[----:B------:R-:W-:Y:S01]  /*08e0*/  IMAD.SHL.U32 R39, R6, 0x8, RZ ;  /* 0x0000000806277824 */ /* 0x000fe200078e00ff */
[----:B--2---:R-:W-:Y:S02]  /*08f0*/  SHF.L.U64.HI R8, R4, 0x3, R5 ;  /* 0x0000000304087819 */ /* 0x004fe40000010205 */
[C---:B------:R-:W-:Y:S01]  /*0900*/  SHF.L.U64.HI R4, R20.reuse, 0x3, R21 ;  /* 0x0000000314047819 */ /* 0x040fe20000010215 */
[----:B------:R-:W-:Y:S01]  /*0910*/  IMAD.SHL.U32 R20, R20, 0x8, RZ ;  /* 0x0000000814147824 */ /* 0x000fe200078e00ff */
[----:B------:R-:W-:Y:S01]  /*0920*/  SHF.L.U64.HI R5, R6, 0x3, R7 ;  /* 0x0000000306057819 */ /* 0x000fe20000010207 */
[----:B------:R2:W-:Y:S01]  /*0930*/  STL.128 [R33+0x10b0], R16 ;  /* 0x0010b01021007387 */ /* 0x0005e20000100c00 */
[C---:B------:R-:W-:Y:S01]  /*0940*/  SHF.L.U64.HI R6, R22.reuse, 0x3, R23 ;  /* 0x0000000316067819 */ /* 0x040fe20000010217 */
[----:B------:R-:W-:Y:S01]  /*0950*/  IMAD.SHL.U32 R22, R22, 0x8, RZ ;  /* 0x0000000816167824 */ /* 0x000fe200078e00ff */
[----:B------:R-:W-:Y:S01]  /*0960*/  SHF.L.U64.HI R7, R24, 0x3, R25 ;  /* 0x0000000318077819 */ /* 0x000fe20000010219 */
[----:B------:R3:W-:Y:S01]  /*0970*/  STL.128 [R33+0x18b0], R12 ;  /* 0x0018b00c21007387 */ /* 0x0007e20000100c00 */
[----:B------:R-:W-:Y:S01]  /*0980*/  SHF.L.U64.HI R9, R26, 0x3, R27 ;  /* 0x000000031a097819 */ /* 0x000fe2000001021b */
[----:B------:R-:W-:Y:S01]  /*0990*/  IMAD.SHL.U32 R25, R24, 0x8, RZ ;  /* 0x0000000818197824 */ /* 0x000fe200078e00ff */
[----:B------:R-:W-:Y:S01]  /*09a0*/  IADD3 R38, P3, PT, R41, UR12, RZ ;  /* 0x0000000c29267c10 */ /* 0x000fe2000ff7e0ff */
[----:B------:R-:W-:Y:S01]  /*09b0*/  IMAD.SHL.U32 R27, R26, 0x8, RZ ;  /* 0x000000081a1b7824 */ /* 0x000fe200078e00ff */
[----:B------:R-:W-:-:S02]  /*09c0*/  IADD3 R10, P6, PT, R39, UR12, RZ ;  /* 0x0000000c270a7c10 */ /* 0x000fc4000ffde0ff */
[----:B--2---:R-:W-:Y:S02]  /*09d0*/  IADD3 R16, P1, PT, R20, UR12, RZ ;  /* 0x0000000c14107c10 */ /* 0x004fe4000ff3e0ff */
[----:B---3--:R-:W-:Y:S02]  /*09e0*/  IADD3 R12, P5, PT, R41, UR14, RZ ;  /* 0x0000000e290c7c10 */ /* 0x008fe4000ffbe0ff */
[----:B------:R-:W-:Y:S02]  /*09f0*/  IADD3 R14, P2, PT, R39, UR14, RZ ;  /* 0x0000000e270e7c10 */ /* 0x000fe4000ff5e0ff */
[----:B------:R-:W-:Y:S02]  /*0a00*/  IADD3.X R41, PT, PT, R36, UR15, RZ, P4, !PT ;  /* 0x0000000f24297c10 */ /* 0x000fe4000a7fe4ff */
[----:B------:R-:W-:Y:S02]  /*0a10*/  IADD3 R18, P4, PT, R22, UR12, RZ ;  /* 0x0000000c16127c10 */ /* 0x000fe4000ff9e0ff */
[----:B------:R-:W-:-:S02]  /*0a20*/  IADD3.X R39, PT, PT, R8, UR13, RZ, P3, !PT ;  /* 0x0000000d08277c10 */ /* 0x000fc40009ffe4ff */
[C---:B------:R-:W-:Y:S02]  /*0a30*/  IADD3.X R11, PT, PT, R5.reuse, UR13, RZ, P6, !PT ;  /* 0x0000000d050b7c10 */ /* 0x040fe4000b7fe4ff */
[----:B------:R-:W-:Y:S02]  /*0a40*/  IADD3.X R13, PT, PT, R8, UR15, RZ, P5, !PT ;  /* 0x0000000f080d7c10 */ /* 0x000fe4000affe4ff */
[----:B------:R-:W-:Y:S02]  /*0a50*/  IADD3.X R15, PT, PT, R5, UR15, RZ, P2, !PT ;  /* 0x0000000f050f7c10 */ /* 0x000fe400097fe4ff */
[----:B------:R-:W-:Y:S01]  /*0a60*/  IADD3.X R17, PT, PT, R4, UR13, RZ, P1, !PT ;  /* 0x0000000d04117c10 */ /* 0x000fe20008ffe4ff */
[----:B------:R-:W2:Y:S01]  /*0a70*/  LDG.E.64 R10, desc[UR8][R10.64] ;  /* 0x000000080a0a7981 */ /* 0x000ea2000c1e1b00 */
[----:B------:R-:W-:Y:S02]  /*0a80*/  IADD3 R20, P0, PT, R20, UR14, RZ ;  /* 0x0000000e14147c10 */ /* 0x000fe4000ff1e0ff */
[----:B------:R-:W-:Y:S01]  /*0a90*/  IADD3 R22, P3, PT, R22, UR14, RZ ;  /* 0x0000000e16167c10 */ /* 0x000fe2000ff7e0ff */
[----:B------:R-:W3:Y:S01]  /*0aa0*/  LDG.E.64 R12, desc[UR8][R12.64] ;  /* 0x000000080c0c7981 */ /* 0x000ee2000c1e1b00 */
[----:B------:R-:W-:-:S02]  /*0ab0*/  IADD3 R24, P6, PT, R25, UR12, RZ ;  /* 0x0000000c19187c10 */ /* 0x000fc4000ffde0ff */
[----:B------:R-:W-:Y:S01]  /*0ac0*/  IADD3 R28, P5, PT, R25, UR14, RZ ;  /* 0x0000000e191c7c10 */ /* 0x000fe2000ffbe0ff */
[----:B------:R-:W3:Y:S01]  /*0ad0*/  LDG.E.64 R14, desc[UR8][R14.64] ;  /* 0x000000080e0e7981 */ /* 0x000ee2000c1e1b00 */
[C---:B------:R-:W-:Y:S02]  /*0ae0*/  IADD3 R26, P2, PT, R27.reuse, UR12, RZ ;  /* 0x0000000c1b1a7c10 */ /* 0x040fe4000ff5e0ff */
[----:B------:R-:W-:Y:S01]  /*0af0*/  IADD3 R30, P1, PT, R27, UR14, RZ ;  /* 0x0000000e1b1e7c10 */ /* 0x000fe2000ff3e0ff */
[----:B------:R-:W4:Y:S01]  /*0b00*/  LDG.E.64 R16, desc[UR8][R16.64] ;  /* 0x0000000810107981 */ /* 0x000f22000c1e1b00 */
[----:B------:R-:W-:Y:S02]  /*0b10*/  IADD3.X R21, PT, PT, R4, UR15, RZ, P0, !PT ;  /* 0x0000000f04157c10 */ /* 0x000fe400087fe4ff */
[C---:B------:R-:W-:Y:S01]  /*0b20*/  IADD3.X R19, PT, PT, R6.reuse, UR13, RZ, P4, !PT ;  /* 0x0000000d06137c10 */ /* 0x040fe2000a7fe4ff */
[----:B------:R-:W5:Y:S01]  /*0b30*/  LDG.E.64 R4, desc[UR8][R42.64] ;  /* 0x000000082a047981 */ /* 0x000f62000c1e1b00 */
[----:B------:R-:W-:-:S02]  /*0b40*/  IADD3.X R23, PT, PT, R6, UR15, RZ, P3, !PT ;  /* 0x0000000f06177c10 */ /* 0x000fc40009ffe4ff */
[C---:B------:R-:W-:Y:S01]  /*0b50*/  IADD3.X R25, PT, PT, R7.reuse, UR13, RZ, P6, !PT ;  /* 0x0000000d07197c10 */ /* 0x040fe2000b7fe4ff */
[----:B------:R-:W4:Y:S01]  /*0b60*/  LDG.E.64 R20, desc[UR8][R20.64] ;  /* 0x0000000814147981 */ /* 0x000f22000c1e1b00 */
[----:B------:R-:W-:Y:S02]  /*0b70*/  IADD3.X R29, PT, PT, R7, UR15, RZ, P5, !PT ;  /* 0x0000000f071d7c10 */ /* 0x000fe4000affe4ff */
[C---:B------:R-:W-:Y:S01]  /*0b80*/  IADD3.X R27, PT, PT, R9.reuse, UR13, RZ, P2, !PT ;  /* 0x0000000d091b7c10 */ /* 0x040fe200097fe4ff */
[----:B------:R-:W5:Y:S01]  /*0b90*/  LDG.E.64 R6, desc[UR8][R40.64] ;  /* 0x0000000828067981 */ /* 0x000f62000c1e1b00 */
[----:B------:R-:W-:-:S03]  /*0ba0*/  IADD3.X R31, PT, PT, R9, UR15, RZ, P1, !PT ;  /* 0x0000000f091f7c10 */ /* 0x000fc60008ffe4ff */
[----:B------:R-:W2:Y:S04]  /*0bb0*/  LDG.E.64 R8, desc[UR8][R38.64] ;  /* 0x0000000826087981 */ /* 0x000ea8000c1e1b00 */
[----:B------:R-:W4:Y:S04]  /*0bc0*/  LDG.E.64 R18, desc[UR8][R18.64] ;  /* 0x0000000812127981 */ /* 0x000f28000c1e1b00 */
[----:B------:R-:W4:Y:S04]  /*0bd0*/  LDG.E.64 R22, desc[UR8][R22.64] ;  /* 0x0000000816167981 */ /* 0x000f28000c1e1b00 */
[----:B------:R-:W4:Y:S04]  /*0be0*/  LDG.E.64 R24, desc[UR8][R24.64] ;  /* 0x0000000818187981 */ /* 0x000f28000c1e1b00 */
[----:B------:R-:W4:Y:S04]  /*0bf0*/  LDG.E.64 R26, desc[UR8][R26.64] ;  /* 0x000000081a1a7981 */ /* 0x000f28000c1e1b00 */
[----:B------:R-:W4:Y:S04]  /*0c00*/  LDG.E.64 R28, desc[UR8][R28.64] ;  /* 0x000000081c1c7981 */ /* 0x000f28000c1e1b00 */
[----:B------:R-:W4:Y:S01]  /*0c10*/  LDG.E.64 R30, desc[UR8][R30.64] ;  /* 0x000000081e1e7981 */ /* 0x000f22000c1e1b00 */
[----:B------:R-:W-:-:S05]  /*0c20*/  IADD3 R3, P0, PT, R3, 0x10, RZ ;  /* 0x0000001003037810 */ /* 0x000fca0007f1e0ff */
[----:B------:R-:W-:Y:S01]  /*0c30*/  IMAD.X R2, RZ, RZ, R2, P0 ;  /* 0x000000ffff027224 */ /* 0x000fe200000e0602 */
[----:B------:R-:W-:-:S04]  /*0c40*/  ISETP.NE.U32.AND P0, PT, R3, R0, PT ;  /* 0x000000000300720c */ /* 0x000fc80003f05070 */
[----:B-1----:R-:W-:Y:S01]  /*0c50*/  ISETP.NE.AND.EX P0, PT, R2, UR7, PT, P0 ;  /* 0x0000000702007c0c */ /* 0x002fe2000bf05300 */
[----:B---3--:R3:W-:Y:S04]  /*0c60*/  STL.128 [R33+0x18d0], R12 ;  /* 0x0018d00c21007387 */ /* 0x0087e80000100c00 */
[----:B-----5:R3:W-:Y:S04]  /*0c70*/  STL.128 [R33+0x18c0], R4 ;  /* 0x0018c00421007387 */ /* 0x0207e80000100c00 */
[----:B--2---:R3:W-:Y:S04]  /*0c80*/  STL.128 [R33+0x10d0], R8 ;  /* 0x0010d00821007387 */ /* 0x0047e80000100c00 */
[----:B----4-:R3:W-:Y:S04]  /*0c90*/  STL.128 [R33+0x10e0], R16 ;  /* 0x0010e01021007387 */ /* 0x0107e80000100c00 */
[----:B------:R3:W-:Y:S04]  /*0ca0*/  STL.128 [R33+0x18e0], R20 ;  /* 0x0018e01421007387 */ /* 0x0007e80000100c00 */
[----:B------:R3:W-:Y:S04]  /*0cb0*/  STL.128 [R33+0x10f0], R24 ;  /* 0x0010f01821007387 */ /* 0x0007e80000100c00 */
[----:B------:R3:W-:Y:S01]  /*0cc0*/  STL.128 [R33+0x18f0], R28 ;  /* 0x0018f01c21007387 */ /* 0x0007e20000100c00 */
[----:B------:R-:W-:Y:S05]  /*0cd0*/  @P0 BRA `(.L_x_241) ;  /* 0xfffffff400880947 */ /* 0x000fea000383ffff */
.L_x_240:
[----:B------:R-:W-:Y:S05]  /*0ce0*/  BRA.U !UP0, `(.L_x_242) ;  /* 0x0000000908b47547 */ /* 0x000fea000b800000 */
[----:B------:R-:W-:Y:S02]  /*0cf0*/  UISETP.GE.U32.AND UP1, UPT, UR5, 0x8, UPT ;  /* 0x000000080500788c */ /* 0x000fe4000bf26070 */
[----:B------:R-:W-:Y:S02]  /*0d00*/  ULOP3.LUT UR4, UR6, 0x7, URZ, 0xc0, !UPT ;  /* 0x0000000706047892 */ /* 0x000fe4000f8ec0ff */
[----:B------:R-:W-:Y:S02]  /*0d10*/  UISETP.GE.U32.AND.EX UP1, UPT, URZ, URZ, UPT, UP1 ;  /* 0x000000ffff00728c */ /* 0x000fe4000bf26110 */
[----:B------:R-:W-:-:S04]  /*0d20*/  UISETP.NE.U32.AND UP0, UPT, UR4, URZ, UPT ;  /* 0x000000ff0400728c */ /* 0x000fc8000bf05070 */
[----:B------:R-:W-:-:S03]  /*0d30*/  UISETP.NE.AND.EX UP0, UPT, URZ, URZ, UPT, UP0 ;  /* 0x000000ffff00728c */ /* 0x000fc6000bf05300 */
[----:B------:R-:W-:Y:S08]  /*0d40*/  BRA.U !UP1, `(.L_x_243) ;  /* 0x00000005096c7547 */ /* 0x000ff0000b800000 */
[----:B---3--:R-:W-:Y:S01]  /*0d50*/  IMAD.U32 R33, R0, 0x8, R1 ;  /* 0x0000000800217824 */ /* 0x008fe200078e0001 */
[----:B------:R-:W1:Y:S04]  /*0d60*/  LDCU.128 UR12, c[0x0][0x390] ;  /* 0x00007200ff0c77ac */ /* 0x000e680008000c00 */
[----:B------:R-:W2:Y:S04]  /*0d70*/  LDL.64 R4, [R33+0x880] ;  /* 0x0008800021047983 */ /* 0x000ea80000100a00 */
[----:B------:R-:W3:Y:S04]  /*0d80*/  LDL.64 R8, [R33+0x890] ;  /* 0x0008900021087983 */ /* 0x000ee80000100a00 */
[----:B------:R-:W4:Y:S04]  /*0d90*/  LDL.64 R20, [R33+0x898] ;  /* 0x0008980021147983 */ /* 0x000f280000100a00 */
[----:B------:R-:W5:Y:S04]  /*0da0*/  LDL.64 R16, [R33+0x8a0] ;  /* 0x0008a00021107983 */ /* 0x000f680000100a00 */
[----:B------:R-:W5:Y:S04]  /*0db0*/  LDL.64 R18, [R33+0x8a8] ;  /* 0x0008a80021127983 */ /* 0x000f680000100a00 */
[----:B------:R-:W5:Y:S04]  /*0dc0*/  LDL.64 R10, [R33+0x8b0] ;  /* 0x0008b000210a7983 */ /* 0x000f680000100a00 */
[----:B------:R-:W5:Y:S01]  /*0dd0*/  LDL.64 R14, [R33+0x8b8] ;  /* 0x0008b800210e7983 */ /* 0x000f620000100a00 */
[C---:B--2---:R-:W-:Y:S01]  /*0de0*/  IMAD.SHL.U32 R2, R4.reuse, 0x8, RZ ;  /* 0x0000000804027824 */ /* 0x044fe200078e00ff */
[----:B------:R-:W-:-:S02]  /*0df0*/  SHF.L.U64.HI R3, R4, 0x3, R5 ;  /* 0x0000000304037819 */ /* 0x000fc40000010205 */
[----:B------:R-:W2:Y:S02]  /*0e00*/  LDL.64 R4, [R33+0x888] ;  /* 0x0008880021047983 */ /* 0x000ea40000100a00 */
[----:B-1----:R-:W-:-:S04]  /*0e10*/  IADD3 R22, P0, PT, R2, UR12, RZ ;  /* 0x0000000c02167c10 */ /* 0x002fc8000ff1e0ff */
[----:B------:R-:W-:-:S06]  /*0e20*/  IADD3.X R23, PT, PT, R3, UR13, RZ, P0, !PT ;  /* 0x0000000d03177c10 */ /* 0x000fcc00087fe4ff */
[----:B------:R-:W2:Y:S01]  /*0e30*/  LDG.E.64 R22, desc[UR8][R22.64] ;  /* 0x0000000816167981 */ /* 0x000ea2000c1e1b00 */
[C---:B---3--:R-:W-:Y:S01]  /*0e40*/  IMAD.SHL.U32 R30, R8.reuse, 0x8, RZ ;  /* 0x00000008081e7824 */ /* 0x048fe200078e00ff */
[----:B------:R-:W-:Y:S02]  /*0e50*/  SHF.L.U64.HI R13, R8, 0x3, R9 ;  /* 0x00000003080d7819 */ /* 0x000fe40000010209 */
[C---:B----4-:R-:W-:Y:S01]  /*0e60*/  SHF.L.U64.HI R8, R20.reuse, 0x3, R21 ;  /* 0x0000000314087819 */ /* 0x050fe20000010215 */
[----:B------:R-:W-:Y:S01]  /*0e70*/  IMAD.SHL.U32 R20, R20, 0x8, RZ ;  /* 0x0000000814147824 */ /* 0x000fe200078e00ff */
[----:B-----5:R-:W-:Y:S01]  /*0e80*/  SHF.L.U64.HI R9, R10, 0x3, R11 ;  /* 0x000000030a097819 */ /* 0x020fe2000001020b */
[----:B------:R-:W-:Y:S01]  /*0e90*/  IMAD.SHL.U32 R12, R18, 0x8, RZ ;  /* 0x00000008120c7824 */ /* 0x000fe200078e00ff */
[----:B------:R-:W-:Y:S01]  /*0ea0*/  IADD3 R2, P3, PT, R2, UR14, RZ ;  /* 0x0000000e02027c10 */ /* 0x000fe2000ff7e0ff */
[----:B------:R-:W-:Y:S01]  /*0eb0*/  IMAD.SHL.U32 R11, R10, 0x8, RZ ;  /* 0x000000080a0b7824 */ /* 0x000fe200078e00ff */
[----:B------:R-:W-:-:S02]  /*0ec0*/  SHF.L.U64.HI R7, R18, 0x3, R19 ;  /* 0x0000000312077819 */ /* 0x000fc40000010213 */
[----:B------:R-:W-:Y:S02]  /*0ed0*/  IADD3 R28, P1, PT, R20, UR12, RZ ;  /* 0x0000000c141c7c10 */ /* 0x000fe4000ff3e0ff */
[----:B------:R-:W-:Y:S02]  /*0ee0*/  SHF.L.U64.HI R34, R14, 0x3, R15 ;  /* 0x000000030e227819 */ /* 0x000fe4000001020f */
[----:B------:R-:W-:Y:S02]  /*0ef0*/  IADD3.X R3, PT, PT, R3, UR15, RZ, P3, !PT ;  /* 0x0000000f03037c10 */ /* 0x000fe40009ffe4ff */
[----:B------:R-:W-:-:S04]  /*0f00*/  IADD3.X R29, PT, PT, R8, UR13, RZ, P1, !PT ;  /* 0x0000000d081d7c10 */ /* 0x000fc80008ffe4ff */
[----:B------:R-:W3:Y:S04]  /*0f10*/  LDG.E.64 R2, desc[UR8][R2.64] ;  /* 0x0000000802027981 */ /* 0x000ee8000c1e1b00 */
[----:B------:R-:W4:Y:S01]  /*0f20*/  LDG.E.64 R28, desc[UR8][R28.64] ;  /* 0x000000081c1c7981 */ /* 0x000f22000c1e1b00 */
[C---:B--2---:R-:W-:Y:S01]  /*0f30*/  SHF.L.U64.HI R6, R4.reuse, 0x3, R5 ;  /* 0x0000000304067819 */ /* 0x044fe20000010205 */
[----:B------:R-:W-:Y:S01]  /*0f40*/  IMAD.SHL.U32 R24, R4, 0x8, RZ ;  /* 0x0000000804187824 */ /* 0x000fe200078e00ff */
[C---:B------:R-:W-:Y:S01]  /*0f50*/  SHF.L.U64.HI R5, R16.reuse, 0x3, R17 ;  /* 0x0000000310057819 */ /* 0x040fe20000010211 */
[----:B------:R-:W-:Y:S02]  /*0f60*/  IMAD.SHL.U32 R16, R16, 0x8, RZ ;  /* 0x0000000810107824 */ /* 0x000fe400078e00ff */
[----:B------:R-:W-:Y:S01]  /*0f70*/  IMAD.SHL.U32 R4, R14, 0x8, RZ ;  /* 0x000000080e047824 */ /* 0x000fe200078e00ff */
[C---:B------:R-:W-:Y:S01]  /*0f80*/  IADD3 R26, P4, PT, R24.reuse, UR12, RZ ;  /* 0x0000000c181a7c10 */ /* 0x040fe2000ff9e0ff */
[----:B------:R1:W-:Y:S01]  /*0f90*/  STL.64 [R33+0x1080], R22 ;  /* 0x0010801621007387 */ /* 0x0003e20000100a00 */
[----:B------:R-:W-:-:S02]  /*0fa0*/  IADD3 R24, P5, PT, R24, UR14, RZ ;  /* 0x0000000e18187c10 */ /* 0x000fc4000ffbe0ff */
[----:B------:R-:W-:Y:S02]  /*0fb0*/  IADD3 R18, P2, PT, R16, UR12, RZ ;  /* 0x0000000c10127c10 */ /* 0x000fe4000ff5e0ff */
[C---:B-1----:R-:W-:Y:S02]  /*0fc0*/  IADD3 R22, P6, PT, R30.reuse, UR12, RZ ;  /* 0x0000000c1e167c10 */ /* 0x042fe4000ffde0ff */
[----:B------:R-:W-:Y:S02]  /*0fd0*/  IADD3 R30, P0, PT, R30, UR14, RZ ;  /* 0x0000000e1e1e7c10 */ /* 0x000fe4000ff1e0ff */
[----:B------:R-:W-:Y:S02]  /*0fe0*/  IADD3.X R23, PT, PT, R13, UR13, RZ, P6, !PT ;  /* 0x0000000d0d177c10 */ /* 0x000fe4000b7fe4ff */
[----:B------:R-:W-:Y:S02]  /*0ff0*/  IADD3 R20, P6, PT, R20, UR14, RZ ;  /* 0x0000000e14147c10 */ /* 0x000fe4000ffde0ff */
[----:B------:R-:W-:-:S02]  /*1000*/  IADD3 R14, P3, PT, R12, UR12, RZ ;  /* 0x0000000c0c0e7c10 */ /* 0x000fc4000ff7e0ff */
[C---:B------:R-:W-:Y:S01]  /*1010*/  IADD3.X R27, PT, PT, R6.reuse, UR13, RZ, P4, !PT ;  /* 0x0000000d061b7c10 */ /* 0x040fe2000a7fe4ff */
[----:B------:R-:W2:Y:S01]  /*1020*/  LDG.E.64 R22, desc[UR8][R22.64] ;  /* 0x0000000816167981 */ /* 0x000ea2000c1e1b00 */
[----:B------:R-:W-:Y:S02]  /*1030*/  IADD3.X R25, PT, PT, R6, UR15, RZ, P5, !PT ;  /* 0x0000000f06197c10 */ /* 0x000fe4000affe4ff */
[----:B------:R-:W-:Y:S02]  /*1040*/  IADD3.X R31, PT, PT, R13, UR15, RZ, P0, !PT ;  /* 0x0000000f0d1f7c10 */ /* 0x000fe400087fe4ff */
[----:B------:R-:W-:Y:S01]  /*1050*/  IADD3 R10, P4, PT, R11, UR12, RZ ;  /* 0x0000000c0b0a7c10 */ /* 0x000fe2000ff9e0ff */
[----:B------:R-:W5:Y:S01]  /*1060*/  LDG.E.64 R26, desc[UR8][R26.64] ;  /* 0x000000081a1a7981 */ /* 0x000f62000c1e1b00 */
[----:B------:R-:W-:Y:S02]  /*1070*/  IADD3 R6, P5, PT, R4, UR12, RZ ;  /* 0x0000000c04067c10 */ /* 0x000fe4000ffbe0ff */
[----:B------:R-:W-:Y:S01]  /*1080*/  IADD3 R16, P0, PT, R16, UR14, RZ ;  /* 0x0000000e10107c10 */ /* 0x000fe2000ff1e0ff */
[----:B------:R-:W5:Y:S01]  /*1090*/  LDG.E.64 R24, desc[UR8][R24.64] ;  /* 0x0000000818187981 */ /* 0x000f62000c1e1b00 */
[----:B------:R-:W-:-:S02]  /*10a0*/  IADD3 R12, P1, PT, R12, UR14, RZ ;  /* 0x0000000e0c0c7c10 */ /* 0x000fc4000ff3e0ff */
[----:B------:R-:W-:Y:S01]  /*10b0*/  IADD3.X R21, PT, PT, R8, UR15, RZ, P6, !PT ;  /* 0x0000000f08157c10 */ /* 0x000fe2000b7fe4ff */
[----:B------:R-:W5:Y:S01]  /*10c0*/  LDG.E.64 R30, desc[UR8][R30.64] ;  /* 0x000000081e1e7981 */ /* 0x000f62000c1e1b00 */
[----:B------:R-:W-:Y:S02]  /*10d0*/  IADD3.X R19, PT, PT, R5, UR13, RZ, P2, !PT ;  /* 0x0000000d05137c10 */ /* 0x000fe400097fe4ff */
[----:B------:R-:W-:Y:S02]  /*10e0*/  IADD3 R8, P6, PT, R11, UR14, RZ ;  /* 0x0000000e0b087c10 */ /* 0x000fe4000ffde0ff */
[----:B------:R-:W-:Y:S01]  /*10f0*/  IADD3 R4, P2, PT, R4, UR14, RZ ;  /* 0x0000000e04047c10 */ /* 0x000fe2000ff5e0ff */
[----:B------:R-:W5:Y:S01]  /*1100*/  LDG.E.64 R20, desc[UR8][R20.64] ;  /* 0x0000000814147981 */ /* 0x000f62000c1e1b00 */
[----:B------:R-:W-:Y:S02]  /*1110*/  IADD3.X R17, PT, PT, R5, UR15, RZ, P0, !PT ;  /* 0x0000000f05117c10 */ /* 0x000fe400087fe4ff */
[C---:B------:R-:W-:Y:S01]  /*1120*/  IADD3.X R15, PT, PT, R7.reuse, UR13, RZ, P3, !PT ;  /* 0x0000000d070f7c10 */ /* 0x040fe20009ffe4ff */
[----:B------:R-:W5:Y:S01]  /*1130*/  LDG.E.64 R18, desc[UR8][R18.64] ;  /* 0x0000000812127981 */ /* 0x000f62000c1e1b00 */
[----:B------:R-:W-:-:S02]  /*1140*/  IADD3.X R13, PT, PT, R7, UR15, RZ, P1, !PT ;  /* 0x0000000f070d7c10 */ /* 0x000fc40008ffe4ff */
[C---:B------:R-:W-:Y:S01]  /*1150*/  IADD3.X R11, PT, PT, R9.reuse, UR13, RZ, P4, !PT ;  /* 0x0000000d090b7c10 */ /* 0x040fe2000a7fe4ff */
[----:B------:R-:W5:Y:S01]  /*1160*/  LDG.E.64 R16, desc[UR8][R16.64] ;  /* 0x0000000810107981 */ /* 0x000f62000c1e1b00 */
[----:B------:R-:W-:Y:S02]  /*1170*/  IADD3.X R9, PT, PT, R9, UR15, RZ, P6, !PT ;  /* 0x0000000f09097c10 */ /* 0x000fe4000b7fe4ff */
[C---:B------:R-:W-:Y:S01]  /*1180*/  IADD3.X R7, PT, PT, R34.reuse, UR13, RZ, P5, !PT ;  /* 0x0000000d22077c10 */ /* 0x040fe2000affe4ff */
[----:B------:R-:W5:Y:S01]  /*1190*/  LDG.E.64 R14, desc[UR8][R14.64] ;  /* 0x000000080e0e7981 */ /* 0x000f62000c1e1b00 */
[----:B------:R-:W-:-:S03]  /*11a0*/  IADD3.X R5, PT, PT, R34, UR15, RZ, P2, !PT ;  /* 0x0000000f22057c10 */ /* 0x000fc600097fe4ff */
[----:B------:R-:W5:Y:S04]  /*11b0*/  LDG.E.64 R12, desc[UR8][R12.64] ;  /* 0x000000080c0c7981 */ /* 0x000f68000c1e1b00 */
[----:B------:R-:W5:Y:S04]  /*11c0*/  LDG.E.64 R10, desc[UR8][R10.64] ;  /* 0x000000080a0a7981 */ /* 0x000f68000c1e1b00 */
[----:B------:R-:W5:Y:S04]  /*11d0*/  LDG.E.64 R8, desc[UR8][R8.64] ;  /* 0x0000000808087981 */ /* 0x000f68000c1e1b00 */
[----:B------:R-:W5:Y:S04]  /*11e0*/  LDG.E.64 R6, desc[UR8][R6.64] ;  /* 0x0000000806067981 */ /* 0x000f68000c1e1b00 */
[----:B------:R-:W5:Y:S04]  /*11f0*/  LDG.E.64 R4, desc[UR8][R4.64] ;  /* 0x0000000804047981 */ /* 0x000f68000c1e1b00 */
[----:B---3--:R1:W-:Y:S04]  /*1200*/  STL.64 [R33+0x1880], R2 ;  /* 0x0018800221007387 */ /* 0x0083e80000100a00 */
[----:B----4-:R1:W-:Y:S01]  /*1210*/  STL.64 [R33+0x1098], R28 ;  /* 0x0010981c21007387 */ /* 0x0103e20000100a00 */
[----:B------:R-:W-:-:S03]  /*1220*/  VIADD R0, R0, 0x8 ;  /* 0x0000000800007836 */ /* 0x000fc60000000000 */
[----:B--2---:R1:W-:Y:S04]  /*1230*/  STL.64 [R33+0x1090], R22 ;  /* 0x0010901621007387 */ /* 0x0043e80000100a00 */
[----:B-----5:R1:W-:Y:S04]  /*1240*/  STL.64 [R33+0x1088], R26 ;  /* 0x0010881a21007387 */ /* 0x0203e80000100a00 */
[----:B------:R1:W-:Y:S04]  /*1250*/  STL.64 [R33+0x1888], R24 ;  /* 0x0018881821007387 */ /* 0x0003e80000100a00 */
        /* <DEDUP_REMOVED lines=9> */
[----:B------:R1:W-:Y:S02]  /*12f0*/  STL.64 [R33+0x18b8], R4 ;  /* 0x0018b80421007387 */ /* 0x0003e40000100a00 */
.L_x_243:
[----:B------:R-:W-:Y:S05]  /*1300*/  BRA.U !UP0, `(.L_x_242) ;  /* 0x00000005082c7547 */ /* 0x000fea000b800000 */
[----:B------:R-:W-:Y:S02]  /*1310*/  UISETP.GE.U32.AND UP1, UPT, UR4, 0x4, UPT ;  /* 0x000000040400788c */ /* 0x000fe4000bf26070 */
[----:B------:R-:W-:Y:S02]  /*1320*/  ULOP3.LUT UR6, UR6, 0x3, URZ, 0xc0, !UPT ;  /* 0x0000000306067892 */ /* 0x000fe4000f8ec0ff */
[----:B------:R-:W-:Y:S02]  /*1330*/  UISETP.GE.U32.AND.EX UP1, UPT, URZ, URZ, UPT, UP1 ;  /* 0x000000ffff00728c */ /* 0x000fe4000bf26110 */
[----:B------:R-:W-:-:S04]  /*1340*/  UISETP.NE.U32.AND UP0, UPT, UR6, URZ, UPT ;  /* 0x000000ff0600728c */ /* 0x000fc8000bf05070 */
[----:B------:R-:W-:-:S03]  /*1350*/  UISETP.NE.AND.EX UP0, UPT, URZ, URZ, UPT, UP0 ;  /* 0x000000ffff00728c */ /* 0x000fc6000bf05300 */
[----:B------:R-:W-:Y:S08]  /*1360*/  BRA.U !UP1, `(.L_x_244) ;  /* 0x0000000109bc7547 */ /* 0x000ff0000b800000 */
[----:B-1----:R-:W-:Y:S01]  /*1370*/  IMAD.U32 R2, R0, 0x8, R1 ;  /* 0x0000000800027824 */ /* 0x002fe200078e0001 */
[----:B------:R-:W1:Y:S04]  /*1380*/  LDCU.128 UR12, c[0x0][0x390] ;  /* 0x00007200ff0c77ac */ /* 0x000e680008000c00 */
[----:B---3--:R-:W2:Y:S04]  /*1390*/  LDL.64 R4, [R2+0x880] ;  /* 0x0008800002047983 */ /* 0x008ea80000100a00 */
[----:B------:R-:W3:Y:S04]  /*13a0*/  LDL.64 R6, [R2+0x888] ;  /* 0x0008880002067983 */ /* 0x000ee80000100a00 */
[----:B------:R-:W4:Y:S04]  /*13b0*/  LDL.64 R8, [R2+0x890] ;  /* 0x0008900002087983 */ /* 0x000f280000100a00 */
[----:B------:R-:W5:Y:S01]  /*13c0*/  LDL.64 R10, [R2+0x898] ;  /* 0x00089800020a7983 */ /* 0x000f620000100a00 */
[C---:B--2---:R-:W-:Y:S01]  /*13d0*/  SHF.L.U64.HI R19, R4.reuse, 0x3, R5 ;  /* 0x0000000304137819 */ /* 0x044fe20000010205 */
[----:B------:R-:W-:Y:S01]  /*13e0*/  IMAD.SHL.U32 R5, R4, 0x8, RZ ;  /* 0x0000000804057824 */ /* 0x000fe200078e00ff */
[C---:B---3--:R-:W-:Y:S01]  /*13f0*/  SHF.L.U64.HI R15, R6.reuse, 0x3, R7 ;  /* 0x00000003060f7819 */ /* 0x048fe20000010207 */
[----:B------:R-:W-:-:S03]  /*1400*/  IMAD.SHL.U32 R14, R6, 0x8, RZ ;  /* 0x00000008060e7824 */ /* 0x000fc600078e00ff */
[----:B-1----:R-:W-:Y:S02]  /*1410*/  IADD3 R16, P6, PT, R5, UR12, RZ ;  /* 0x0000000c05107c10 */ /* 0x002fe4000ffde0ff */
[C---:B----4-:R-:W-:Y:S01]  /*1420*/  SHF.L.U64.HI R7, R8.reuse, 0x3, R9 ;  /* 0x0000000308077819 */ /* 0x050fe20000010209 */
[----:B------:R-:W-:Y:S01]  /*1430*/  IMAD.SHL.U32 R9, R8, 0x8, RZ ;  /* 0x0000000808097824 */ /* 0x000fe200078e00ff */
[----:B------:R-:W-:Y:S01]  /*1440*/  IADD3 R12, P5, PT, R14, UR12, RZ ;  /* 0x0000000c0e0c7c10 */ /* 0x000fe2000ffbe0ff */
[C---:B-----5:R-:W-:Y:S01]  /*1450*/  IMAD.SHL.U32 R6, R10.reuse, 0x8, RZ ;  /* 0x000000080a067824 */ /* 0x060fe200078e00ff */
[----:B------:R-:W-:Y:S02]  /*1460*/  SHF.L.U64.HI R3, R10, 0x3, R11 ;  /* 0x000000030a037819 */ /* 0x000fe4000001020b */
[----:B------:R-:W-:Y:S02]  /*1470*/  IADD3 R8, P4, PT, R9, UR12, RZ ;  /* 0x0000000c09087c10 */ /* 0x000fe4000ff9e0ff */
[----:B------:R-:W-:-:S02]  /*1480*/  IADD3 R4, P3, PT, R6, UR12, RZ ;  /* 0x0000000c06047c10 */ /* 0x000fc4000ff7e0ff */
[----:B------:R-:W-:Y:S02]  /*1490*/  IADD3 R10, P0, PT, R9, UR14, RZ ;  /* 0x0000000e090a7c10 */ /* 0x000fe4000ff1e0ff */
[----:B------:R-:W-:Y:S02]  /*14a0*/  IADD3.X R17, PT, PT, R19, UR13, RZ, P6, !PT ;  /* 0x0000000d13117c10 */ /* 0x000fe4000b7fe4ff */
[----:B------:R-:W-:Y:S02]  /*14b0*/  IADD3 R18, P2, PT, R5, UR14, RZ ;  /* 0x0000000e05127c10 */ /* 0x000fe4000ff5e0ff */
[----:B------:R-:W-:Y:S02]  /*14c0*/  IADD3 R14, P1, PT, R14, UR14, RZ ;  /* 0x0000000e0e0e7c10 */ /* 0x000fe4000ff3e0ff */
[----:B------:R-:W-:Y:S01]  /*14d0*/  IADD3 R6, P6, PT, R6, UR14, RZ ;  /* 0x0000000e06067c10 */ /* 0x000fe2000ffde0ff */
[----:B------:R-:W2:Y:S01]  /*14e0*/  LDG.E.64 R16, desc[UR8][R16.64] ;  /* 0x0000000810107981 */ /* 0x000ea2000c1e1b00 */
[----:B------:R-:W-:-:S02]  /*14f0*/  IADD3.X R13, PT, PT, R15, UR13, RZ, P5, !PT ;  /* 0x0000000d0f0d7c10 */ /* 0x000fc4000affe4ff */
[C---:B------:R-:W-:Y:S02]  /*1500*/  IADD3.X R9, PT, PT, R7.reuse, UR13, RZ, P4, !PT ;  /* 0x0000000d07097c10 */ /* 0x040fe4000a7fe4ff */
[----:B------:R-:W-:Y:S02]  /*1510*/  IADD3.X R11, PT, PT, R7, UR15, RZ, P0, !PT ;  /* 0x0000000f070b7c10 */ /* 0x000fe400087fe4ff */
[----:B------:R-:W-:Y:S01]  /*1520*/  IADD3.X R5, PT, PT, R3, UR13, RZ, P3, !PT ;  /* 0x0000000d03057c10 */ /* 0x000fe20009ffe4ff */
[----:B------:R-:W3:Y:S01]  /*1530*/  LDG.E.64 R12, desc[UR8][R12.64] ;  /* 0x000000080c0c7981 */ /* 0x000ee2000c1e1b00 */
[----:B------:R-:W-:Y:S02]  /*1540*/  IADD3.X R19, PT, PT, R19, UR15, RZ, P2, !PT ;  /* 0x0000000f13137c10 */ /* 0x000fe400097fe4ff */
[----:B------:R-:W-:Y:S01]  /*1550*/  IADD3.X R15, PT, PT, R15, UR15, RZ, P1, !PT ;  /* 0x0000000f0f0f7c10 */ /* 0x000fe20008ffe4ff */
[----:B------:R-:W4:Y:S01]  /*1560*/  LDG.E.64 R8, desc[UR8][R8.64] ;  /* 0x0000000808087981 */ /* 0x000f22000c1e1b00 */
[----:B------:R-:W-:-:S03]  /*1570*/  IADD3.X R7, PT, PT, R3, UR15, RZ, P6, !PT ;  /* 0x0000000f03077c10 */ /* 0x000fc6000b7fe4ff */
[----:B------:R-:W5:Y:S04]  /*1580*/  LDG.E.64 R18, desc[UR8][R18.64] ;  /* 0x0000000812127981 */ /* 0x000f68000c1e1b00 */
[----:B------:R-:W5:Y:S04]  /*1590*/  LDG.E.64 R14, desc[UR8][R14.64] ;  /* 0x000000080e0e7981 */ /* 0x000f68000c1e1b00 */
[----:B------:R-:W5:Y:S04]  /*15a0*/  LDG.E.64 R10, desc[UR8][R10.64] ;  /* 0x000000080a0a7981 */ /* 0x000f68000c1e1b00 */
[----:B------:R-:W5:Y:S04]  /*15b0*/  LDG.E.64 R4, desc[UR8][R4.64] ;  /* 0x0000000804047981 */ /* 0x000f68000c1e1b00 */
[----:B------:R-:W5:Y:S01]  /*15c0*/  LDG.E.64 R6, desc[UR8][R6.64] ;  /* 0x0000000806067981 */ /* 0x000f62000c1e1b00 */
[----:B------:R-:W-:-:S03]  /*15d0*/  VIADD R0, R0, 0x4 ;  /* 0x0000000400007836 */ /* 0x000fc60000000000 */
[----:B--2---:R2:W-:Y:S04]  /*15e0*/  STL.64 [R2+0x1080], R16 ;  /* 0x0010801002007387 */ /* 0x0045e80000100a00 */
[----:B---3--:R2:W-:Y:S04]  /*15f0*/  STL.64 [R2+0x1088], R12 ;  /* 0x0010880c02007387 */ /* 0x0085e80000100a00 */
[----:B----4-:R2:W-:Y:S04]  /*1600*/  STL.64 [R2+0x1090], R8 ;  /* 0x0010900802007387 */ /* 0x0105e80000100a00 */
[----:B-----5:R2:W-:Y:S04]  /*1610*/  STL.64 [R2+0x1880], R18 ;  /* 0x0018801202007387 */ /* 0x0205e80000100a00 */
[----:B------:R2:W-:Y:S04]  /*1620*/  STL.64 [R2+0x1888], R14 ;  /* 0x0018880e02007387 */ /* 0x0005e80000100a00 */
[----:B------:R2:W-:Y:S04]  /*1630*/  STL.64 [R2+0x1890], R10 ;  /* 0x0018900a02007387 */ /* 0x0005e80000100a00 */
[----:B------:R2:W-:Y:S04]  /*1640*/  STL.64 [R2+0x1098], R4 ;  /* 0x0010980402007387 */ /* 0x0005e80000100a00 */
[----:B------:R2:W-:Y:S02]  /*1650*/  STL.64 [R2+0x1898], R6 ;  /* 0x0018980602007387 */ /* 0x0005e40000100a00 */
.L_x_244:
[----:B------:R-:W-:Y:S05]  /*1660*/  BRA.U !UP0, `(.L_x_242) ;  /* 0x0000000108547547 */ /* 0x000fea000b800000 */
[----:B------:R-:W4:Y:S01]  /*1670*/  LDCU.128 UR12, c[0x0][0x390] ;  /* 0x00007200ff0c77ac */ /* 0x000f220008000c00 */
[----:B------:R-:W-:Y:S01]  /*1680*/  UMOV UR4, URZ ;  /* 0x000000ff00047c82 */ /* 0x000fe20008000000 */
[----:B------:R-:W-:-:S05]  /*1690*/  UMOV UR5, URZ ;  /* 0x000000ff00057c82 */ /* 0x000fca0008000000 */
.L_x_245:
[----:B-123--:R-:W-:-:S05]  /*16a0*/  IMAD.U32 R7, R0, 0x8, R1 ;  /* 0x0000000800077824 */ /* 0x00efca00078e0001 */
[----:B------:R-:W2:Y:S02]  /*16b0*/  LDL.64 R2, [R7+0x880] ;  /* 0x0008800007027983 */ /* 0x000ea40000100a00 */
[C---:B--2---:R-:W-:Y:S01]  /*16c0*/  IMAD.SHL.U32 R4, R2.reuse, 0x8, RZ ;  /* 0x0000000802047824 */ /* 0x044fe200078e00ff */
[----:B------:R-:W-:-:S04]  /*16d0*/  SHF.L.U64.HI R5, R2, 0x3, R3 ;  /* 0x0000000302057819 */ /* 0x000fc80000010203 */
[C---:B----4-:R-:W-:Y:S02]  /*16e0*/  IADD3 R2, P0, PT, R4.reuse, UR12, RZ ;  /* 0x0000000c04027c10 */ /* 0x050fe4000ff1e0ff */
[----:B------:R-:W-:Y:S02]  /*16f0*/  IADD3 R4, P1, PT, R4, UR14, RZ ;  /* 0x0000000e04047c10 */ /* 0x000fe4000ff3e0ff */
[C---:B------:R-:W-:Y:S02]  /*1700*/  IADD3.X R3, PT, PT, R5.reuse, UR13, RZ, P0, !PT ;  /* 0x0000000d05037c10 */ /* 0x040fe400087fe4ff */
[----:B------:R-:W-:-:S04]  /*1710*/  IADD3.X R5, PT, PT, R5, UR15, RZ, P1, !PT ;  /* 0x0000000f05057c10 */ /* 0x000fc80008ffe4ff */
[----:B------:R-:W2:Y:S04]  /*1720*/  LDG.E.64 R2, desc[UR8][R2.64] ;  /* 0x0000000802027981 */ /* 0x000ea8000c1e1b00 */
[----:B------:R-:W3:Y:S01]  /*1730*/  LDG.E.64 R4, desc[UR8][R4.64] ;  /* 0x0000000804047981 */ /* 0x000ee2000c1e1b00 */
[----:B------:R-:W-:Y:S01]  /*1740*/  UIADD3 UR4, UP0, UPT, UR4, 0x1, URZ ;  /* 0x0000000104047890 */ /* 0x000fe2000ff1e0ff */
[----:B------:R-:W-:-:S03]  /*1750*/  VIADD R0, R0, 0x1 ;  /* 0x0000000100007836 */ /* 0x000fc60000000000 */
[----:B------:R-:W-:Y:S02]  /*1760*/  UIADD3.X UR5, UPT, UPT, URZ, UR5, URZ, UP0, !UPT ;  /* 0x00000005ff057290 */ /* 0x000fe400087fe4ff */
[----:B------:R-:W-:-:S04]  /*1770*/  UISETP.NE.U32.AND UP0, UPT, UR4, UR6, UPT ;  /* 0x000000060400728c */ /* 0x000fc8000bf05070 */
[----:B------:R-:W-:Y:S01]  /*1780*/  UISETP.NE.AND.EX UP0, UPT, UR5, URZ, UPT, UP0 ;  /* 0x000000ff0500728c */ /* 0x000fe2000bf05300 */
[----:B--2---:R1:W-:Y:S04]  /*1790*/  STL.64 [R7+0x1080], R2 ;  /* 0x0010800207007387 */ /* 0x0043e80000100a00 */
[----:B---3--:R1:W-:Y:S04]  /*17a0*/  STL.64 [R7+0x1880], R4 ;  /* 0x0018800407007387 */ /* 0x0083e80000100a00 */
[----:B------:R-:W-:Y:S05]  /*17b0*/  BRA.U UP0, `(.L_x_245) ;  /* 0xfffffffd00b87547 */ /* 0x000fea000b83ffff */
.L_x_242:
[----:B------:R4:W-:Y:S01]  /*17c0*/  STL.64 [R1], RZ ;  /* 0x000000ff01007387 */ /* 0x0009e20000100a00 */
[----:B------:R-:W-:Y:S01]  /*17d0*/  BSSY.RECONVERGENT B0, `(.L_x_239) ;  /* 0x0000067000007945 */ /* 0x000fe20003800200 */
[----:B-123--:R-:W-:Y:S02]  /*17e0*/  IMAD.MOV.U32 R4, RZ, RZ, RZ ;  /* 0x000000ffff047224 */ /* 0x00efe400078e00ff */
[----:B------:R-:W-:Y:S02]  /*17f0*/  IMAD.MOV.U32 R2, RZ, RZ, RZ ;  /* 0x000000ffff027224 */ /* 0x000fe400078e00ff */
[----:B------:R-:W-:Y:S02]  /*1800*/  IMAD.MOV.U32 R6, RZ, RZ, 0x1 ;  /* 0x00000001ff067424 */ /* 0x000fe400078e00ff */
[----:B------:R-:W-:Y:S02]  /*1810*/  IMAD.MOV.U32 R7, RZ, RZ, RZ ;  /* 0x000000ffff077224 */ /* 0x000fe400078e00ff */
[----:B----4-:R-:W-:-:S07]  /*1820*/  VIADD R0, R1, 0x800 ;  /* 0x0000080001007836 */ /* 0x010fce0000000000 */
.L_x_259:
[----:B------:R-:W-:-:S06]  /*1830*/  IMAD.U32 R10, R6, 0x8, R1 ;  /* 0x00000008060a7824 */ /* 0x000fcc00078e0001 */
[----:B------:R-:W5:Y:S01]  /*1840*/  LDL.64 R10, [R10+-0x8] ;  /* 0xfffff8000a0a7983 */ /* 0x000f620000100a00 */
[----:B------:R-:W-:Y:S01]  /*1850*/  ISETP.NE.U32.AND P0, PT, R4, RZ, PT ;  /* 0x000000ff0400720c */ /* 0x000fe20003f05070 */
[----:B------:R-:W-:Y:S01]  /*1860*/  BSSY.RECONVERGENT B1, `(.L_x_246) ;  /* 0x0000057000017945 */ /* 0x000fe20003800200 */
[----:B------:R-:W-:-:S03]  /*1870*/  IADD3 R6, P1, PT, R6, -0x1, RZ ;  /* 0xffffffff06067810 */ /* 0x000fc60007f3e0ff */
[----:B------:R-:W-:Y:S01]  /*1880*/  BSSY.RELIABLE B2, `(.L_x_247) ;  /* 0x0000013000027945 */ /* 0x000fe20003800100 */
[----:B------:R-:W-:Y:S02]  /*1890*/  ISETP.NE.AND.EX P0, PT, R2, RZ, PT, P0 ;  /* 0x000000ff0200720c */ /* 0x000fe40003f05300 */
[----:B------:R-:W-:-:S11]  /*18a0*/  IADD3.X R9, PT, PT, R7, -0x1, RZ, P1, !PT ;  /* 0xffffffff07097810 */ /* 0x000fd60000ffe4ff */
[----:B------:R-:W-:Y:S05]  /*18b0*/  @!P0 BRA `(.L_x_248) ;  /* 0x00000000003c8947 */ /* 0x000fea0003800000 */
[----:B------:R-:W-:Y:S02]  /*18c0*/  IMAD.MOV.U32 R7, RZ, RZ, RZ ;  /* 0x000000ffff077224 */ /* 0x000fe400078e00ff */
[----:B------:R-:W-:-:S07]  /*18d0*/  IMAD.MOV.U32 R15, RZ, RZ, RZ ;  /* 0x000000ffff0f7224 */ /* 0x000fce00078e00ff */
.L_x_250:
[----:B------:R-:W-:-:S06]  /*18e0*/  IMAD.U32 R12, R7, 0x8, R1 ;  /* 0x00000008070c7824 */ /* 0x000fcc00078e0001 */
[----:B------:R-:W2:Y:S01]  /*18f0*/  LDL.64 R12, [R12+0x800] ;  /* 0x000800000c0c7983 */ /* 0x000ea20000100a00 */
[----:B------:R-:W-:Y:S02]  /*1900*/  IMAD.MOV.U32 R5, RZ, RZ, R4 ;  /* 0x000000ffff057224 */ /* 0x000fe400078e0004 */
[----:B------:R-:W-:Y:S01]  /*1910*/  IMAD.MOV.U32 R3, RZ, RZ, R2 ;  /* 0x000000ffff037224 */ /* 0x000fe200078e0002 */
[----:B--2--5:R-:W-:-:S04]  /*1920*/  ISETP.NE.U32.AND P0, PT, R12, R10, PT ;  /* 0x0000000a0c00720c */ /* 0x024fc80003f05070 */
[----:B------:R-:W-:-:S13]  /*1930*/  ISETP.NE.AND.EX P0, PT, R13, R11, PT, P0 ;  /* 0x0000000b0d00720c */ /* 0x000fda0003f05300 */
[----:B------:R-:W-:Y:S05]  /*1940*/  @!P0 BREAK.RELIABLE B2 ;  /* 0x0000000000028942 */ /* 0x000fea0003800100 */
[----:B------:R-:W-:Y:S05]  /*1950*/  @!P0 BRA `(.L_x_249) ;  /* 0x00000004001c8947 */ /* 0x000fea0003800000 */
[----:B------:R-:W-:-:S05]  /*1960*/  IADD3 R7, P0, PT, R7, 0x1, RZ ;  /* 0x0000000107077810 */ /* 0x000fca0007f1e0ff */
[----:B------:R-:W-:Y:S01]  /*1970*/  IMAD.X R15, RZ, RZ, R15, P0 ;  /* 0x000000ffff0f7224 */ /* 0x000fe200000e060f */
[----:B------:R-:W-:-:S04]  /*1980*/  ISETP.NE.U32.AND P0, PT, R7, R4, PT ;  /* 0x000000040700720c */ /* 0x000fc80003f05070 */
[----:B------:R-:W-:-:S13]  /*1990*/  ISETP.NE.AND.EX P0, PT, R15, R2, PT, P0 ;  /* 0x000000020f00720c */ /* 0x000fda0003f05300 */
[----:B------:R-:W-:Y:S05]  /*19a0*/  @P0 BRA `(.L_x_250) ;  /* 0xfffffffc00cc0947 */ /* 0x000fea000383ffff */
.L_x_248:
[----:B------:R-:W-:Y:S05]  /*19b0*/  BSYNC.RELIABLE B2 ;  /* 0x0000000000027941 */ /* 0x000fea0003800100 */
.L_x_247:
[C---:B------:R-:W-:Y:S01]  /*19c0*/  IMAD.U32 R7, R4.reuse, 0x8, R1 ;  /* 0x0000000804077824 */ /* 0x040fe200078e0001 */
[----:B------:R-:W-:Y:S01]  /*19d0*/  IADD3 R5, P0, PT, R4, 0x1, RZ ;  /* 0x0000000104057810 */ /* 0x000fe20007f1e0ff */
[----:B------:R-:W-:Y:S02]  /*19e0*/  IMAD.MOV.U32 R17, RZ, RZ, RZ ;  /* 0x000000ffff117224 */ /* 0x000fe400078e00ff */
[----:B------:R-:W-:Y:S01]  /*19f0*/  IMAD.MOV.U32 R18, RZ, RZ, RZ ;  /* 0x000000ffff127224 */ /* 0x000fe200078e00ff */
[----:B-----5:R1:W-:Y:S01]  /*1a00*/  STL.64 [R7+0x800], R10 ;  /* 0x0008000a07007387 */ /* 0x0203e20000100a00 */
[----:B------:R-:W-:-:S08]  /*1a10*/  IMAD.X R3, RZ, RZ, R2, P0 ;  /* 0x000000ffff037224 */ /* 0x000fd000000e0602 */
.L_x_258:
[----:B------:R-:W-:Y:S01]  /*1a20*/  IMAD.SHL.U32 R8, R17, 0x8, RZ ;  /* 0x0000000811087824 */ /* 0x000fe200078e00ff */
[----:B--2---:R-:W2:Y:S03]  /*1a30*/  LDCU.64 UR4, c[0x0][0x3b0] ;  /* 0x00007600ff0477ac */ /* 0x004ea60008000a00 */
[----:B------:R-:W-:-:S05]  /*1a40*/  IMAD.IADD R8, R1, 0x1, R8 ;  /* 0x0000000101087824 */ /* 0x000fca00078e0208 */
[----:B-1----:R-:W3:Y:S01]  /*1a50*/  LDL.64 R12, [R8+0x1080] ;  /* 0x00108000080c7983 */ /* 0x002ee20000100a00 */
[----:B------:R-:W-:Y:S01]  /*1a60*/  IADD3 R17, P0, PT, R17, 0x1, RZ ;  /* 0x0000000111117810 */ /* 0x000fe20007f1e0ff */
[----:B------:R-:W-:Y:S04]  /*1a70*/  BSSY.RECONVERGENT B2, `(.L_x_251) ;  /* 0x0000034000027945 */ /* 0x000fe80003800200 */
[----:B------:R-:W-:Y:S01]  /*1a80*/  IMAD.X R18, RZ, RZ, R18, P0 ;  /* 0x000000ffff127224 */ /* 0x000fe200000e0612 */
[----:B--2---:R-:W-:-:S04]  /*1a90*/  ISETP.NE.U32.AND P0, PT, R17, UR4, PT ;  /* 0x0000000411007c0c */ /* 0x004fc8000bf05070 */
[----:B------:R-:W-:Y:S02]  /*1aa0*/  ISETP.NE.AND.EX P0, PT, R18, UR5, PT, P0 ;  /* 0x0000000512007c0c */ /* 0x000fe4000bf05300 */
[----:B---3--:R-:W-:-:S04]  /*1ab0*/  ISETP.NE.U32.AND P1, PT, R12, R10, PT ;  /* 0x0000000a0c00720c */ /* 0x008fc80003f25070 */
[----:B------:R-:W-:-:S13]  /*1ac0*/  ISETP.NE.AND.EX P1, PT, R13, R11, PT, P1 ;  /* 0x0000000b0d00720c */ /* 0x000fda0003f25310 */
[----:B------:R-:W-:Y:S05]  /*1ad0*/  @P1 BRA `(.L_x_252) ;  /* 0x0000000000541947 */ /* 0x000fea0003800000 */
[----:B------:R2:W5:Y:S01]  /*1ae0*/  LDL.64 R12, [R8+0x1880] ;  /* 0x00188000080c7983 */ /* 0x0005620000100a00 */
[----:B------:R-:W-:-:S04]  /*1af0*/  ISETP.NE.U32.AND P1, PT, R5, RZ, PT ;  /* 0x000000ff0500720c */ /* 0x000fc80003f25070 */
[----:B------:R-:W-:-:S13]  /*1b00*/  ISETP.NE.AND.EX P1, PT, R3, RZ, PT, P1 ;  /* 0x000000ff0300720c */ /* 0x000fda0003f25310 */
[----:B--2---:R-:W-:Y:S05]  /*1b10*/  @!P1 BRA `(.L_x_253) ;  /* 0x0000000000309947 */ /* 0x004fea0003800000 */
[----:B-1----:R-:W-:Y:S02]  /*1b20*/  IMAD.MOV.U32 R7, RZ, RZ, RZ ;  /* 0x000000ffff077224 */ /* 0x002fe400078e00ff */
[----:B------:R-:W-:-:S07]  /*1b30*/  IMAD.MOV.U32 R8, RZ, RZ, RZ ;  /* 0x000000ffff087224 */ /* 0x000fce00078e00ff */
.L_x_255:
[----:B------:R-:W-:-:S06]  /*1b40*/  IMAD.U32 R14, R7, 0x8, R1 ;  /* 0x00000008070e7824 */ /* 0x000fcc00078e0001 */
[----:B------:R-:W2:Y:S02]  /*1b50*/  LDL.64 R14, [R14+0x800] ;  /* 0x000800000e0e7983 */ /* 0x000ea40000100a00 */
[----:B--2--5:R-:W-:-:S04]  /*1b60*/  ISETP.NE.U32.AND P1, PT, R14, R12, PT ;  /* 0x0000000c0e00720c */ /* 0x024fc80003f25070 */
[----:B------:R-:W-:-:S13]  /*1b70*/  ISETP.NE.AND.EX P1, PT, R15, R13, PT, P1 ;  /* 0x0000000d0f00720c */ /* 0x000fda0003f25310 */
[----:B------:R-:W-:Y:S05]  /*1b80*/  @!P1 BRA `(.L_x_254) ;  /* 0x0000000000889947 */ /* 0x000fea0003800000 */
[C---:B------:R-:W-:Y:S02]  /*1b90*/  ISETP.NE.U32.AND P1, PT, R7.reuse, R4, PT ;  /* 0x000000040700720c */ /* 0x040fe40003f25070 */
[----:B------:R-:W-:Y:S02]  /*1ba0*/  IADD3 R7, P2, PT, R7, 0x1, RZ ;  /* 0x0000000107077810 */ /* 0x000fe40007f5e0ff */
[----:B------:R-:W-:-:S03]  /*1bb0*/  ISETP.NE.AND.EX P1, PT, R8, R2, PT, P1 ;  /* 0x000000020800720c */ /* 0x000fc60003f25310 */
[----:B------:R-:W-:-:S10]  /*1bc0*/  IMAD.X R8, RZ, RZ, R8, P2 ;  /* 0x000000ffff087224 */ /* 0x000fd400010e0608 */
[----:B------:R-:W-:Y:S05]  /*1bd0*/  @P1 BRA `(.L_x_255) ;  /* 0xfffffffc00d81947 */ /* 0x000fea000383ffff */
.L_x_253:
[C---:B-1----:R-:W-:Y:S01]  /*1be0*/  IMAD.U32 R7, R6.reuse, 0x8, R1 ;  /* 0x0000000806077824 */ /* 0x042fe200078e0001 */
[----:B------:R-:W-:-:S04]  /*1bf0*/  IADD3 R6, P1, PT, R6, 0x1, RZ ;  /* 0x0000000106067810 */ /* 0x000fc80007f3e0ff */
[----:B-----5:R1:W-:Y:S01]  /*1c00*/  STL.64 [R7], R12 ;  /* 0x0000000c07007387 */ /* 0x0203e20000100a00 */
[----:B------:R-:W-:Y:S01]  /*1c10*/  IMAD.X R9, RZ, RZ, R9, P1 ;  /* 0x000000ffff097224 */ /* 0x000fe200008e0609 */
[----:B------:R-:W-:Y:S07]  /*1c20*/  BRA `(.L_x_254) ;  /* 0x0000000000607947 */ /* 0x000fee0003800000 */
.L_x_252:
[----:B------:R-:W2:Y:S02]  /*1c30*/  LDL.64 R14, [R8+0x1880] ;  /* 0x00188000080e7983 */ /* 0x000ea40000100a00 */
[----:B--2---:R-:W-:-:S04]  /*1c40*/  ISETP.NE.U32.AND P1, PT, R14, R10, PT ;  /* 0x0000000a0e00720c */ /* 0x004fc80003f25070 */
[----:B------:R-:W-:-:S13]  /*1c50*/  ISETP.NE.AND.EX P1, PT, R15, R11, PT, P1 ;  /* 0x0000000b0f00720c */ /* 0x000fda0003f25310 */
[----:B------:R-:W-:Y:S05]  /*1c60*/  @P1 BRA `(.L_x_254) ;  /* 0x0000000000501947 */ /* 0x000fea0003800000 */
[----:B------:R-:W-:-:S04]  /*1c70*/  ISETP.NE.U32.AND P1, PT, R5, RZ, PT ;  /* 0x000000ff0500720c */ /* 0x000fc80003f25070 */
[----:B------:R-:W-:-:S13]  /*1c80*/  ISETP.NE.AND.EX P1, PT, R3, RZ, PT, P1 ;  /* 0x000000ff0300720c */ /* 0x000fda0003f25310 */
[----:B------:R-:W-:Y:S05]  /*1c90*/  @!P1 BRA `(.L_x_256) ;  /* 0x0000000000349947 */ /* 0x000fea0003800000 */
[----:B------:R-:W-:Y:S02]  /*1ca0*/  IMAD.MOV.U32 R16, RZ, RZ, R0 ;  /* 0x000000ffff107224 */ /* 0x000fe400078e0000 */
[----:B-1----:R-:W-:Y:S02]  /*1cb0*/  IMAD.MOV.U32 R7, RZ, RZ, R5 ;  /* 0x000000ffff077224 */ /* 0x002fe400078e0005 */
[----:B------:R-:W-:-:S07]  /*1cc0*/  IMAD.MOV.U32 R8, RZ, RZ, R3 ;  /* 0x000000ffff087224 */ /* 0x000fce00078e0003 */
.L_x_257:
[----:B------:R-:W2:Y:S02]  /*1cd0*/  LDL.64 R14, [R16] ;  /* 0x00000000100e7983 */ /* 0x000ea40000100a00 */
[----:B--2---:R-:W-:-:S04]  /*1ce0*/  ISETP.NE.U32.AND P1, PT, R14, R12, PT ;  /* 0x0000000c0e00720c */ /* 0x004fc80003f25070 */
[----:B------:R-:W-:-:S13]  /*1cf0*/  ISETP.NE.AND.EX P1, PT, R15, R13, PT, P1 ;  /* 0x0000000d0f00720c */ /* 0x000fda0003f25310 */
[----:B------:R-:W-:Y:S05]  /*1d00*/  @!P1 BRA `(.L_x_254) ;  /* 0x0000000000289947 */ /* 0x000fea0003800000 */
[----:B------:R-:W-:Y:S01]  /*1d10*/  IADD3 R7, P1, PT, R7, -0x1, RZ ;  /* 0xffffffff07077810 */ /* 0x000fe20007f3e0ff */
[----:B------:R-:W-:-:S03]  /*1d20*/  VIADD R16, R16, 0x8 ;  /* 0x0000000810107836 */ /* 0x000fc60000000000 */
[----:B------:R-:W-:Y:S02]  /*1d30*/  IADD3.X R8, PT, PT, R8, -0x1, RZ, P1, !PT ;  /* 0xffffffff08087810 */ /* 0x000fe40000ffe4ff */
[----:B------:R-:W-:-:S04]  /*1d40*/  ISETP.NE.U32.AND P1, PT, R7, RZ, PT ;  /* 0x000000ff0700720c */ /* 0x000fc80003f25070 */
[----:B------:R-:W-:-:S13]  /*1d50*/  ISETP.NE.AND.EX P1, PT, R8, RZ, PT, P1 ;  /* 0x000000ff0800720c */ /* 0x000fda0003f25310 */
[----:B------:R-:W-:Y:S05]  /*1d60*/  @P1 BRA `(.L_x_257) ;  /* 0xfffffffc00d81947 */ /* 0x000fea000383ffff */
.L_x_256:
[C---:B-1----:R-:W-:Y:S01]  /*1d70*/  IMAD.U32 R7, R6.reuse, 0x8, R1 ;  /* 0x0000000806077824 */ /* 0x042fe200078e0001 */
[----:B------:R-:W-:-:S04]  /*1d80*/  IADD3 R6, P1, PT, R6, 0x1, RZ ;  /* 0x0000000106067810 */ /* 0x000fc80007f3e0ff */
[----:B------:R2:W-:Y:S01]  /*1d90*/  STL.64 [R7], R12 ;  /* 0x0000000c07007387 */ /* 0x0005e20000100a00 */
[----:B------:R-:W-:-:S08]  /*1da0*/  IMAD.X R9, RZ, RZ, R9, P1 ;  /* 0x000000ffff097224 */ /* 0x000fd000008e0609 */
.L_x_254:
[----:B------:R-:W-:Y:S05]  /*1db0*/  BSYNC.RECONVERGENT B2 ;  /* 0x0000000000027941 */ /* 0x000fea0003800200 */
.L_x_251:
[----:B------:R-:W-:Y:S05]  /*1dc0*/  @P0 BRA `(.L_x_258) ;  /* 0xfffffffc00140947 */ /* 0x000fea000383ffff */
.L_x_249:
[----:B------:R-:W-:Y:S05]  /*1dd0*/  BSYNC.RECONVERGENT B1 ;  /* 0x0000000000017941 */ /* 0x000fea0003800200 */
.L_x_246:
[----:B------:R-:W-:Y:S01]  /*1de0*/  ISETP.NE.U32.AND P0, PT, R6, RZ, PT ;  /* 0x000000ff0600720c */ /* 0x000fe20003f05070 */
[----:B-12---:R-:W-:Y:S02]  /*1df0*/  IMAD.MOV.U32 R7, RZ, RZ, R9 ;  /* 0x000000ffff077224 */ /* 0x006fe400078e0009 */
[----:B------:R-:W-:Y:S01]  /*1e00*/  IMAD.MOV.U32 R4, RZ, RZ, R5 ;  /* 0x000000ffff047224 */ /* 0x000fe200078e0005 */
[----:B------:R-:W-:Y:S01]  /*1e10*/  ISETP.NE.AND.EX P0, PT, R9, RZ, PT, P0 ;  /* 0x000000ff0900720c */ /* 0x000fe20003f05300 */
[----:B------:R-:W-:-:S12]  /*1e20*/  IMAD.MOV.U32 R2, RZ, RZ, R3 ;  /* 0x000000ffff027224 */ /* 0x000fd800078e0003 */
[----:B------:R-:W-:Y:S05]  /*1e30*/  @P0 BRA `(.L_x_259) ;  /* 0xfffffff8007c0947 */ /* 0x000fea000383ffff */
[----:B------:R-:W-:Y:S05]  /*1e40*/  BSYNC.RECONVERGENT B0 ;  /* 0x0000000000007941 */ /* 0x000fea0003800200 */
.L_x_239:
[----:B------:R-:W1:Y:S02]  /*1e50*/  LDCU.64 UR4, c[0x0][0x3a8] ;  /* 0x00007500ff0477ac */ /* 0x000e640008000a00 */
[----:B-1----:R-:W-:-:S04]  /*1e60*/  ISETP.NE.U32.AND P0, PT, R5, UR4, PT ;  /* 0x0000000405007c0c */ /* 0x002fc8000bf05070 */
[----:B------:R-:W-:-:S13]  /*1e70*/  ISETP.NE.AND.EX P0, PT, R3, UR5, PT, P0 ;  /* 0x0000000503007c0c */ /* 0x000fda000bf05300 */
[----:B------:R-:W1:Y:S02]  /*1e80*/  @P0 LDC.64 R2, c[0x0][0x388] ;  /* 0x0000e200ff020b82 */ /* 0x000e640000000a00 */
[----:B-1----:R-:W-:-:S04]  /*1e90*/  @P0 LEA R2, P1, R32, R2, 0x2 ;  /* 0x0000000220020211 */ /* 0x002fc800078210ff */
[----:B------:R-:W-:-:S05]  /*1ea0*/  @P0 LEA.HI.X R3, R32, R3, RZ, 0x2, P1 ;  /* 0x0000000320030211 */ /* 0x000fca00008f14ff */
[----:B------:R1:W-:Y:S01]  /*1eb0*/  @P0 STG.E desc[UR8][R2.64], RZ ;  /* 0x000000ff02000986 */ /* 0x0003e2000c101908 */
[----:B------:R-:W-:Y:S05]  /*1ec0*/  @P0 EXIT ;  /* 0x000000000000094d */ /* 0x000fea0003800000 */
[----:B------:R-:W1:Y:S01]  /*1ed0*/  LDCU.64 UR4, c[0x0][0x388] ;  /* 0x00007100ff0477ac */ /* 0x000e620008000a00 */
[----:B------:R-:W-:Y:S01]  /*1ee0*/  IMAD.MOV.U32 R5, RZ, RZ, 0x1 ;  /* 0x00000001ff057424 */ /* 0x000fe200078e00ff */
[----:B-1----:R-:W-:-:S04]  /*1ef0*/  LEA R2, P0, R32, UR4, 0x2 ;  /* 0x0000000420027c11 */ /* 0x002fc8000f8010ff */
[----:B------:R-:W-:-:S05]  /*1f00*/  LEA.HI.X R3, R32, UR5, RZ, 0x2, P0 ;  /* 0x0000000520037c11 */ /* 0x000fca00080f14ff */
[----:B------:R-:W-:Y:S01]  /*1f10*/  STG.E desc[UR8][R2.64], R5 ;  /* 0x0000000502007986 */ /* 0x000fe2000c101908 */
[----:B------:R-:W-:Y:S05]  /*1f20*/  EXIT ;  /* 0x000000000000794d */ /* 0x000fea0003800000 */
        .type           $_Z19project_tm_to_graphmPjPmS0_mmm$_Z18combination_at_idxmPmmmm,@function
        .size           $_Z19project_tm_to_graphmPjPmS0_mmm$_Z18combination_at_idxmPmmmm,($__internal_0_$__cuda_sm20_div_u64 - $_Z19project_tm_to_graphmPjPmS0_mmm$_Z18combination_at_idxmPmmmm)
$_Z19project_tm_to_graphmPjPmS0_mmm$_Z18combination_at_idxmPmmmm:
[----:B------:R-:W0:Y:S01]  /*1f30*/  LDCU.64 UR8, c[0x0][0x3b0] ;  /* 0x00007600ff0877ac */ /* 0x000e220008000a00 */
[----:B------:R-:W-:Y:S01]  /*1f40*/  CS2R R8, SRZ ;  /* 0x0000000000087805 */ /* 0x000fe2000001ff00 */
[----:B------:R-:W1:Y:S01]  /*1f50*/  LDCU UR6, c[0x0][0x2f8] ;  /* 0x00005f00ff0677ac */ /* 0x000e620008000800 */
[----:B0-----:R-:W-:Y:S02]  /*1f60*/  IMAD.U32 R2, RZ, RZ, UR8 ;  /* 0x00000008ff027e24 */ /* 0x001fe4000f8e00ff */
[----:B------:R-:W-:Y:S02]  /*1f70*/  IMAD.U32 R3, RZ, RZ, UR9 ;  /* 0x00000009ff037e24 */ /* 0x000fe4000f8e00ff */
[----:B------:R-:W-:Y:S02]  /*1f80*/  IMAD.U32 R4, RZ, RZ, UR8 ;  /* 0x00000008ff047e24 */ /* 0x000fe4000f8e00ff */
[----:B------:R-:W-:Y:S02]  /*1f90*/  IMAD.U32 R5, RZ, RZ, UR9 ;  /* 0x00000009ff057e24 */ /* 0x000fe4000f8e00ff */
[----:B-1----:R-:W-:-:S07]  /*1fa0*/  VIADD R10, R10, -UR6 ;  /* 0x800000060a0a7c36 */ /* 0x002fce0008000000 */
.L_x_301:
[----:B------:R-:W-:Y:S01]  /*1fb0*/  LOP3.LUT R13, RZ, R8, RZ, 0x33, !PT ;  /* 0x00000008ff0d7212 */ /* 0x000fe200078e33ff */
[----:B------:R-:W-:Y:S01]  /*1fc0*/  BSSY.RELIABLE B1, `(.L_x_260) ;  /* 0x0000215000017945 */ /* 0x000fe20003800100 */
[----:B------:R-:W-:Y:S01]  /*1fd0*/  LOP3.LUT R28, RZ, R9, RZ, 0x33, !PT ;  /* 0x00000009ff1c7212 */ /* 0x000fe200078e33ff */
[----:B------:R-:W-:Y:S01]  /*1fe0*/  IMAD.MOV.U32 R15, RZ, RZ, RZ ;  /* 0x000000ffff0f7224 */ /* 0x000fe200078e00ff */
[----:B------:R-:W-:Y:S01]  /*1ff0*/  IADD3 R11, P0, P1, -R8, UR4, -R2 ;  /* 0x00000004080b7c10 */ /* 0x000fe2000f91e902 */
[----:B------:R-:W-:Y:S01]  /*2000*/  IMAD.MOV.U32 R12, RZ, RZ, RZ ;  /* 0x000000ffff0c7224 */ /* 0x000fe200078e00ff */
[----:B------:R-:W-:Y:S02]  /*2010*/  IADD3 R13, P2, P3, -R2, UR4, R13 ;  /* 0x00000004020d7c10 */ /* 0x000fe4000fb5e10d */
[----:B------:R-:W-:Y:S02]  /*2020*/  PRMT R14, RZ, 0x7610, R14 ;  /* 0x00007610ff0e7816 */ /* 0x000fe4000000000e */
[----:B------:R-:W-:-:S02]  /*2030*/  PRMT R24, RZ, 0x7610, R24 ;  /* 0x00007610ff187816 */ /* 0x000fc40000000018 */
[----:B------:R-:W-:Y:S02]  /*2040*/  IADD3.X R26, PT, PT, ~R9, UR5, ~R3, P0, P1 ;  /* 0x00000005091a7c10 */ /* 0x000fe400087e2d03 */
[----:B------:R-:W-:-:S07]  /*2050*/  IADD3.X R28, PT, PT, ~R3, UR5, R28, P2, P3 ;  /* 0x00000005031c7c10 */ /* 0x000fce00097e651c */
.L_x_300:
[C---:B------:R-:W-:Y:S01]  /*2060*/  IADD3 R17, P4, PT, -R4.reuse, UR4, RZ ;  /* 0x0000000404117c10 */ /* 0x040fe2000ff9e1ff */
[----:B------:R-:W-:Y:S01]  /*2070*/  BSSY.RECONVERGENT B0, `(.L_x_261) ;  /* 0x0000077000007945 */ /* 0x000fe20003800200 */
[----:B------:R-:W-:Y:S02]  /*2080*/  ISETP.NE.U32.AND P1, PT, R4, RZ, PT ;  /* 0x000000ff0400720c */ /* 0x000fe40003f25070 */
[----:B------:R-:W-:Y:S02]  /*2090*/  ISETP.NE.U32.AND P0, PT, R8, R17, PT ;  /* 0x000000110800720c */ /* 0x000fe40003f05070 */
[C---:B------:R-:W-:Y:S02]  /*20a0*/  ISETP.NE.AND.EX P1, PT, R5.reuse, RZ, PT, P1 ;  /* 0x000000ff0500720c */ /* 0x040fe40003f25310 */
[----:B------:R-:W-:Y:S02]  /*20b0*/  IADD3.X R16, PT, PT, ~R5, UR5, RZ, P4, !PT ;  /* 0x0000000505107c10 */ /* 0x000fe4000a7fe5ff */
[----:B------:R-:W-:-:S02]  /*20c0*/  ISETP.LT.U32.AND P2, PT, R4, R13, PT ;  /* 0x0000000d0400720c */ /* 0x000fc40003f41070 */
[----:B------:R-:W-:Y:S02]  /*20d0*/  ISETP.NE.OR.EX P0, PT, R9, R16, !P1, P0 ;  /* 0x000000100900720c */ /* 0x000fe40004f05700 */
[C---:B------:R-:W-:Y:S02]  /*20e0*/  ISETP.LT.U32.AND P3, PT, R4.reuse, R11, PT ;  /* 0x0000000b0400720c */ /* 0x040fe40003f61070 */
[C---:B------:R-:W-:Y:S02]  /*20f0*/  ISETP.LT.U32.AND.EX P2, PT, R5.reuse, R28, PT, P2 ;  /* 0x0000001c0500720c */ /* 0x040fe40003f41120 */
[C---:B------:R-:W-:Y:S02]  /*2100*/  ISETP.LT.U32.AND.EX P3, PT, R5.reuse, R26, PT, P3 ;  /* 0x0000001a0500720c */ /* 0x040fe40003f61130 */
[----:B------:R-:W-:Y:S02]  /*2110*/  SEL R25, R4, R13, P2 ;  /* 0x0000000d04197207 */ /* 0x000fe40001000000 */
[----:B------:R-:W-:-:S02]  /*2120*/  SEL R27, R5, R28, P2 ;  /* 0x0000001c051b7207 */ /* 0x000fc40001000000 */
[----:B------:R-:W-:Y:S02]  /*2130*/  SEL R29, R4, R11, P3 ;  /* 0x0000000b041d7207 */ /* 0x000fe40001800000 */
[----:B------:R-:W-:Y:S01]  /*2140*/  SEL R30, R5, R26, P3 ;  /* 0x0000001a051e7207 */ /* 0x000fe20001800000 */
[----:B------:R-:W-:Y:S06]  /*2150*/  @P0 BRA `(.L_x_262) ;  /* 0x0000000400a00947 */ /* 0x000fec0003800000 */
[----:B------:R-:W-:Y:S01]  /*2160*/  IADD3 R16, P1, PT, -R2, R15, RZ ;  /* 0x0000000f02107210 */ /* 0x000fe20007f3e1ff */
[----:B------:R-:W-:Y:S01]  /*2170*/  BSSY.RECONVERGENT B3, `(.L_x_263) ;  /* 0x0000030000037945 */ /* 0x000fe20003800200 */
[----:B------:R-:W-:Y:S02]  /*2180*/  IMAD.MOV.U32 R33, RZ, RZ, RZ ;  /* 0x000000ffff217224 */ /* 0x000fe400078e00ff */
[----:B------:R-:W-:Y:S01]  /*2190*/  ISETP.GT.U32.AND P0, PT, R16, -0x8, PT ;  /* 0xfffffff81000780c */ /* 0x000fe20003f04070 */
[----:B------:R-:W-:Y:S02]  /*21a0*/  IMAD.X R16, R12, 0x1, ~R3, P1 ;  /* 0x000000010c107824 */ /* 0x000fe400008e0e03 */
[----:B------:R-:W-:-:S03]  /*21b0*/  IMAD.MOV.U32 R34, RZ, RZ, RZ ;  /* 0x000000ffff227224 */ /* 0x000fc600078e00ff */
[----:B------:R-:W-:-:S13]  /*21c0*/  ISETP.GT.U32.AND.EX P0, PT, R16, -0x1, PT, P0 ;  /* 0xffffffff1000780c */ /* 0x000fda0003f04100 */
[----:B------:R-:W-:Y:S05]  /*21d0*/  @P0 BRA `(.L_x_264) ;  /* 0x0000000000a40947 */ /* 0x000fea0003800000 */
[----:B------:R-:W-:Y:S01]  /*21e0*/  IADD3 R36, P0, PT, R8, 0x3, RZ ;  /* 0x0000000308247810 */ /* 0x000fe20007f1e0ff */
[----:B------:R-:W-:Y:S01]  /*21f0*/  BSSY.RECONVERGENT B4, `(.L_x_265) ;  /* 0x0000026000047945 */ /* 0x000fe20003800200 */
[----:B------:R-:W-:Y:S01]  /*2200*/  LOP3.LUT R33, R4, 0xfffffff8, RZ, 0xc0, !PT ;  /* 0xfffffff804217812 */ /* 0x000fe200078ec0ff */
[----:B------:R-:W-:Y:S02]  /*2210*/  VIADD R35, R10, 0x20 ;  /* 0x000000200a237836 */ /* 0x000fe40000000000 */
[----:B------:R-:W-:Y:S02]  /*2220*/  IMAD.MOV.U32 R34, RZ, RZ, R5 ;  /* 0x000000ffff227224 */ /* 0x000fe400078e0005 */
[----:B------:R-:W-:Y:S02]  /*2230*/  IMAD.X R31, RZ, RZ, R9, P0 ;  /* 0x000000ffff1f7224 */ /* 0x000fe400000e0609 */
[----:B------:R-:W-:-:S07]  /*2240*/  IMAD.MOV.U32 R37, RZ, RZ, R33 ;  /* 0x000000ffff257224 */ /* 0x000fce00078e0021 */
.L_x_266:
[C---:B------:R-:W-:Y:S02]  /*2250*/  IADD3 R18, P0, PT, R36.reuse, -0x3, RZ ;  /* 0xfffffffd24127810 */ /* 0x040fe40007f1e0ff */
[C---:B------:R-:W-:Y:S02]  /*2260*/  IADD3 R38, P1, PT, R36.reuse, -0x1, RZ ;  /* 0xffffffff24267810 */ /* 0x040fe40007f3e0ff */
[C---:B------:R-:W-:Y:S02]  /*2270*/  IADD3.X R19, PT, PT, R31.reuse, -0x1, RZ, P0, !PT ;  /* 0xffffffff1f137810 */ /* 0x040fe400007fe4ff */
[----:B------:R-:W-:Y:S02]  /*2280*/  IADD3 R40, P0, PT, R36, -0x2, RZ ;  /* 0xfffffffe24287810 */ /* 0x000fe40007f1e0ff */
[C---:B------:R-:W-:Y:S01]  /*2290*/  IADD3.X R39, PT, PT, R31.reuse, -0x1, RZ, P1, !PT ;  /* 0xffffffff1f277810 */ /* 0x040fe20000ffe4ff */
[----:B------:R0:W-:Y:S01]  /*22a0*/  STL.64 [R35+-0x20], R18 ;  /* 0xffffe01223007387 */ /* 0x0001e20000100a00 */
[----:B------:R-:W-:-:S02]  /*22b0*/  IADD3.X R41, PT, PT, R31, -0x1, RZ, P0, !PT ;  /* 0xffffffff1f297810 */ /* 0x000fc400007fe4ff */
[C---:B------:R-:W-:Y:S01]  /*22c0*/  IADD3 R20, P0, PT, R36.reuse, 0x1, RZ ;  /* 0x0000000124147810 */ /* 0x040fe20007f1e0ff */
[----:B------:R-:W-:Y:S01]  /*22d0*/  STL.64 [R35+-0x10], R38 ;  /* 0xfffff02623007387 */ /* 0x000fe20000100a00 */
[----:B------:R-:W-:-:S03]  /*22e0*/  IADD3 R16, P1, PT, R36, 0x2, RZ ;  /* 0x0000000224107810 */ /* 0x000fc60007f3e0ff */
[--C-:B------:R-:W-:Y:S01]  /*22f0*/  IMAD.X R21, RZ, RZ, R31.reuse, P0 ;  /* 0x000000ffff157224 */ /* 0x100fe200000e061f */
[----:B------:R-:W-:Y:S01]  /*2300*/  STL.64 [R35+-0x18], R40 ;  /* 0xffffe82823007387 */ /* 0x000fe20000100a00 */
[--C-:B------:R-:W-:Y:S01]  /*2310*/  IMAD.X R17, RZ, RZ, R31.reuse, P1 ;  /* 0x000000ffff117224 */ /* 0x100fe200008e061f */
[C---:B------:R-:W-:Y:S02]  /*2320*/  IADD3 R22, P1, PT, R36.reuse, 0x4, RZ ;  /* 0x0000000424167810 */ /* 0x040fe40007f3e0ff */
[----:B0-----:R-:W-:Y:S01]  /*2330*/  IADD3 R18, P0, PT, R36, 0x3, RZ ;  /* 0x0000000324127810 */ /* 0x001fe20007f1e0ff */
[----:B------:R-:W-:Y:S02]  /*2340*/  STL.64 [R35], R20 ;  /* 0x0000001423007387 */ /* 0x000fe40000100a00 */
[--C-:B------:R-:W-:Y:S02]  /*2350*/  IMAD.X R23, RZ, RZ, R31.reuse, P1 ;  /* 0x000000ffff177224 */ /* 0x100fe400008e061f */
[----:B------:R-:W-:Y:S01]  /*2360*/  IMAD.X R19, RZ, RZ, R31, P0 ;  /* 0x000000ffff137224 */ /* 0x000fe200000e061f */
[----:B------:R-:W-:Y:S01]  /*2370*/  IADD3 R37, P0, PT, R37, -0x8, RZ ;  /* 0xfffffff825257810 */ /* 0x000fe20007f1e0ff */
[----:B------:R0:W-:Y:S03]  /*2380*/  STL.64 [R35+0x8], R16 ;  /* 0x0000081023007387 */ /* 0x0001e60000100a00 */
[----:B------:R-:W-:Y:S01]  /*2390*/  IADD3.X R34, PT, PT, R34, -0x1, RZ, P0, !PT ;  /* 0xffffffff22227810 */ /* 0x000fe200007fe4ff */
[----:B------:R-:W-:Y:S01]  /*23a0*/  STL.64 [R35+0x10], R18 ;  /* 0x0000101223007387 */ /* 0x000fe20000100a00 */
[----:B------:R-:W-:-:S03]  /*23b0*/  ISETP.NE.U32.AND P0, PT, R37, RZ, PT ;  /* 0x000000ff2500720c */ /* 0x000fc60003f05070 */
[----:B------:R-:W-:Y:S01]  /*23c0*/  STL.64 [R35+0x18], R22 ;  /* 0x0000181623007387 */ /* 0x000fe20000100a00 */
[----:B------:R-:W-:Y:S01]  /*23d0*/  ISETP.NE.AND.EX P0, PT, R34, RZ, PT, P0 ;  /* 0x000000ff2200720c */ /* 0x000fe20003f05300 */
[----:B0-----:R-:W-:Y:S01]  /*23e0*/  IMAD.MOV.U32 R16, RZ, RZ, R36 ;  /* 0x000000ffff107224 */ /* 0x001fe200078e0024 */
[----:B------:R-:W-:Y:S01]  /*23f0*/  IADD3 R36, P1, PT, R36, 0x8, RZ ;  /* 0x0000000824247810 */ /* 0x000fe20007f3e0ff */
[----:B------:R-:W-:-:S04]  /*2400*/  IMAD.MOV.U32 R17, RZ, RZ, R31 ;  /* 0x000000ffff117224 */ /* 0x000fc800078e001f */
[----:B------:R-:W-:Y:S01]  /*2410*/  IMAD.X R31, RZ, RZ, R31, P1 ;  /* 0x000000ffff1f7224 */ /* 0x000fe200008e061f */
[----:B------:R0:W-:Y:S02]  /*2420*/  STL.64 [R35+-0x8], R16 ;  /* 0xfffff81023007387 */ /* 0x0001e40000100a00 */
[----:B0-----:R-:W-:-:S03]  /*2430*/  VIADD R35, R35, 0x40 ;  /* 0x0000004023237836 */ /* 0x001fc60000000000 */
[----:B------:R-:W-:Y:S05]  /*2440*/  @P0 BRA `(.L_x_266) ;  /* 0xfffffffc00800947 */ /* 0x000fea000383ffff */
[----:B------:R-:W-:Y:S05]  /*2450*/  BSYNC.RECONVERGENT B4 ;  /* 0x0000000000047941 */ /* 0x000fea0003800200 */
.L_x_265:
[----:B------:R-:W-:-:S07]  /*2460*/  IMAD.MOV.U32 R34, RZ, RZ, R5 ;  /* 0x000000ffff227224 */ /* 0x000fce00078e0005 */
.L_x_264:
[----:B------:R-:W-:Y:S05]  /*2470*/  BSYNC.RECONVERGENT B3 ;  /* 0x0000000000037941 */ /* 0x000fea0003800200 */
.L_x_263:
[----:B------:R-:W-:-:S13]  /*2480*/  LOP3.LUT P0, RZ, R4, 0x7, RZ, 0xc0, !PT ;  /* 0x0000000704ff7812 */ /* 0x000fda000780c0ff */
[----:B------:R-:W-:Y:S05]  /*2490*/  @!P0 BRA `(.L_x_262) ;  /* 0x0000000000d08947 */ /* 0x000fea0003800000 */
[----:B------:R-:W-:Y:S01]  /*24a0*/  IMAD.MOV R17, RZ, RZ, -R24 ;  /* 0x000000ffff117224 */ /* 0x000fe200078e0a18 */
[----:B------:R-:W-:Y:S04]  /*24b0*/  BSSY.RECONVERGENT B3, `(.L_x_267) ;  /* 0x000001a000037945 */ /* 0x000fe80003800200 */
[----:B------:R-:W-:-:S05]  /*24c0*/  PRMT R17, R17, 0x7710, RZ ;  /* 0x0000771011117816 */ /* 0x000fca00000000ff */
[----:B------:R-:W-:-:S05]  /*24d0*/  IMAD.IADD R16, R17, 0x1, R2 ;  /* 0x0000000111107824 */ /* 0x000fca00078e0202 */
[----:B------:R-:W-:-:S04]  /*24e0*/  LOP3.LUT R16, R16, 0xffff, RZ, 0xc0, !PT ;  /* 0x0000ffff10107812 */ /* 0x000fc800078ec0ff */
[----:B------:R-:W-:-:S04]  /*24f0*/  LOP3.LUT R17, R16, 0x7, RZ, 0xc0, !PT ;  /* 0x0000000710117812 */ /* 0x000fc800078ec0ff */
[----:B------:R-:W-:-:S04]  /*2500*/  IADD3 R17, P1, PT, R17, -0x1, RZ ;  /* 0xffffffff11117810 */ /* 0x000fc80007f3e0ff */
[----:B------:R-:W-:Y:S01]  /*2510*/  ISETP.GE.U32.AND P0, PT, R17, 0x3, PT ;  /* 0x000000031100780c */ /* 0x000fe20003f06070 */
[----:B------:R-:W-:Y:S01]  /*2520*/  IMAD.X R17, RZ, RZ, -0x1, P1 ;  /* 0xffffffffff117424 */ /* 0x000fe200008e06ff */
[----:B------:R-:W-:-:S04]  /*2530*/  LOP3.LUT P1, RZ, R16, 0x3, RZ, 0xc0, !PT ;  /* 0x0000000310ff7812 */ /* 0x000fc8000782c0ff */
[----:B------:R-:W-:-:S13]  /*2540*/  ISETP.GE.U32.AND.EX P0, PT, R17, RZ, PT, P0 ;  /* 0x000000ff1100720c */ /* 0x000fda0003f06100 */
[----:B------:R-:W-:Y:S05]  /*2550*/  @!P0 BRA `(.L_x_268) ;  /* 0x00000000003c8947 */ /* 0x000fea0003800000 */
[----:B------:R-:W-:Y:S01]  /*2560*/  IADD3 R22, P0, PT, R8, R33, RZ ;  /* 0x0000002108167210 */ /* 0x000fe20007f1e0ff */
[----:B------:R-:W-:-:S03]  /*2570*/  IMAD.U32 R31, R33, 0x8, R10 ;  /* 0x00000008211f7824 */ /* 0x000fc600078e000a */
[C---:B------:R-:W-:Y:S01]  /*2580*/  IADD3 R18, P2, PT, R22.reuse, 0x2, RZ ;  /* 0x0000000216127810 */ /* 0x040fe20007f5e0ff */
[--C-:B------:R-:W-:Y:S01]  /*2590*/  IMAD.X R23, R9, 0x1, R34.reuse, P0 ;  /* 0x0000000109177824 */ /* 0x100fe200000e0622 */
[C---:B------:R-:W-:Y:S02]  /*25a0*/  IADD3 R20, P0, PT, R22.reuse, 0x1, RZ ;  /* 0x0000000116147810 */ /* 0x040fe40007f1e0ff */
[----:B------:R-:W-:Y:S01]  /*25b0*/  IADD3 R16, P3, PT, R22, 0x3, RZ ;  /* 0x0000000316107810 */ /* 0x000fe20007f7e0ff */
[--C-:B------:R-:W-:Y:S01]  /*25c0*/  IMAD.X R19, RZ, RZ, R23.reuse, P2 ;  /* 0x000000ffff137224 */ /* 0x100fe200010e0617 */
[----:B------:R0:W-:Y:S01]  /*25d0*/  STL.64 [R31], R22 ;  /* 0x000000161f007387 */ /* 0x0001e20000100a00 */
[--C-:B------:R-:W-:Y:S01]  /*25e0*/  IMAD.X R21, RZ, RZ, R23.reuse, P0 ;  /* 0x000000ffff157224 */ /* 0x100fe200000e0617 */
[----:B------:R-:W-:Y:S01]  /*25f0*/  IADD3 R33, P0, PT, R33, 0x4, RZ ;  /* 0x0000000421217810 */ /* 0x000fe20007f1e0ff */
[----:B------:R-:W-:Y:S01]  /*2600*/  IMAD.X R17, RZ, RZ, R23, P3 ;  /* 0x000000ffff117224 */ /* 0x000fe200018e0617 */
[----:B------:R0:W-:Y:S03]  /*2610*/  STL.64 [R31+0x10], R18 ;  /* 0x000010121f007387 */ /* 0x0001e60000100a00 */
[----:B------:R-:W-:Y:S01]  /*2620*/  IMAD.X R34, RZ, RZ, R34, P0 ;  /* 0x000000ffff227224 */ /* 0x000fe200000e0622 */
[----:B------:R0:W-:Y:S04]  /*2630*/  STL.64 [R31+0x8], R20 ;  /* 0x000008141f007387 */ /* 0x0001e80000100a00 */
[----:B------:R0:W-:Y:S03]  /*2640*/  STL.64 [R31+0x18], R16 ;  /* 0x000018101f007387 */ /* 0x0001e60000100a00 */
.L_x_268:
[----:B------:R-:W-:Y:S05]  /*2650*/  BSYNC.RECONVERGENT B3 ;  /* 0x0000000000037941 */ /* 0x000fea0003800200 */
.L_x_267:
[----:B------:R-:W-:Y:S05]  /*2660*/  @!P1 BRA `(.L_x_262) ;  /* 0x00000000005c9947 */ /* 0x000fea0003800000 */
[----:B0-----:R-:W-:Y:S01]  /*2670*/  IMAD.MOV R17, RZ, RZ, -R14 ;  /* 0x000000ffff117224 */ /* 0x001fe200078e0a0e */
[----:B------:R-:W-:Y:S04]  /*2680*/  BSSY.RECONVERGENT B3, `(.L_x_269) ;  /* 0x0000011000037945 */ /* 0x000fe80003800200 */
[----:B------:R-:W-:-:S05]  /*2690*/  PRMT R17, R17, 0x7710, RZ ;  /* 0x0000771011117816 */ /* 0x000fca00000000ff */
[----:B------:R-:W-:-:S05]  /*26a0*/  IMAD.IADD R17, R17, 0x1, R2 ;  /* 0x0000000111117824 */ /* 0x000fca00078e0202 */
[C---:B------:R-:W-:Y:S02]  /*26b0*/  LOP3.LUT R18, R17.reuse, 0x3, RZ, 0xc0, !PT ;  /* 0x0000000311127812 */ /* 0x040fe400078ec0ff */
[----:B------:R-:W-:Y:S02]  /*26c0*/  LOP3.LUT R16, R17, 0x1, RZ, 0xc0, !PT ;  /* 0x0000000111107812 */ /* 0x000fe400078ec0ff */
[----:B------:R-:W-:Y:S02]  /*26d0*/  ISETP.NE.AND P0, PT, R18, 0x1, PT ;  /* 0x000000011200780c */ /* 0x000fe40003f05270 */
[----:B------:R-:W-:-:S11]  /*26e0*/  ISETP.NE.U32.AND P1, PT, R16, 0x1, PT ;  /* 0x000000011000780c */ /* 0x000fd60003f25070 */
[----:B------:R-:W-:Y:S05]  /*26f0*/  @!P0 BRA `(.L_x_270) ;  /* 0x0000000000248947 */ /* 0x000fea0003800000 */
[----:B------:R-:W-:Y:S01]  /*2700*/  IADD3 R18, P0, PT, R8, R33, RZ ;  /* 0x0000002108127210 */ /* 0x000fe20007f1e0ff */
[----:B------:R-:W-:-:S04]  /*2710*/  IMAD.U32 R21, R33, 0x8, R10 ;  /* 0x0000000821157824 */ /* 0x000fc800078e000a */
[----:B------:R-:W-:Y:S01]  /*2720*/  IMAD.X R19, R9, 0x1, R34, P0 ;  /* 0x0000000109137824 */ /* 0x000fe200000e0622 */
[----:B------:R-:W-:-:S04]  /*2730*/  IADD3 R16, P0, PT, R18, 0x1, RZ ;  /* 0x0000000112107810 */ /* 0x000fc80007f1e0ff */
[----:B------:R0:W-:Y:S01]  /*2740*/  STL.64 [R21], R18 ;  /* 0x0000001215007387 */ /* 0x0001e20000100a00 */
[----:B------:R-:W-:Y:S01]  /*2750*/  IMAD.X R17, RZ, RZ, R19, P0 ;  /* 0x000000ffff117224 */ /* 0x000fe200000e0613 */
[----:B------:R-:W-:-:S04]  /*2760*/  IADD3 R33, P0, PT, R33, 0x2, RZ ;  /* 0x0000000221217810 */ /* 0x000fc80007f1e0ff */
[----:B------:R0:W-:Y:S01]  /*2770*/  STL.64 [R21+0x8], R16 ;  /* 0x0000081015007387 */ /* 0x0001e20000100a00 */
[----:B------:R-:W-:-:S08]  /*2780*/  IMAD.X R34, RZ, RZ, R34, P0 ;  /* 0x000000ffff227224 */ /* 0x000fd000000e0622 */
.L_x_270:
[----:B------:R-:W-:Y:S05]  /*2790*/  BSYNC.RECONVERGENT B3 ;  /* 0x0000000000037941 */ /* 0x000fea0003800200 */
.L_x_269:
[----:B0-----:R-:W-:Y:S01]  /*27a0*/  @!P1 IADD3 R16, P0, PT, R8, R33, RZ ;  /* 0x0000002108109210 */ /* 0x001fe20007f1e0ff */
[----:B------:R-:W-:-:S04]  /*27b0*/  @!P1 IMAD.U32 R33, R33, 0x8, R10 ;  /* 0x0000000821219824 */ /* 0x000fc800078e000a */
[----:B------:R-:W-:-:S05]  /*27c0*/  @!P1 IMAD.X R17, R9, 0x1, R34, P0 ;  /* 0x0000000109119824 */ /* 0x000fca00000e0622 */
[----:B------:R1:W-:Y:S03]  /*27d0*/  @!P1 STL.64 [R33], R16 ;  /* 0x0000001021009387 */ /* 0x0003e60000100a00 */
.L_x_262:
[----:B------:R-:W-:Y:S05]  /*27e0*/  BSYNC.RECONVERGENT B0 ;  /* 0x0000000000007941 */ /* 0x000fea0003800200 */
.L_x_261:
[----:B01----:R-:W-:-:S04]  /*27f0*/  IADD3 R17, P1, PT, -R4, UR4, RZ ;  /* 0x0000000404117c10 */ /* 0x003fc8000ff3e1ff */
[----:B------:R-:W-:Y:S01]  /*2800*/  ISETP.GE.U32.AND P0, PT, R8, R17, PT ;  /* 0x000000110800720c */ /* 0x000fe20003f06070 */
[----:B------:R-:W-:Y:S01]  /*2810*/  IMAD.MOV.U32 R17, RZ, RZ, 0x0 ;  /* 0x00000000ff117424 */ /* 0x000fe200078e00ff */
[----:B------:R-:W-:-:S04]  /*2820*/  IADD3.X R16, PT, PT, ~R5, UR5, RZ, P1, !PT ;  /* 0x0000000505107c10 */ /* 0x000fc80008ffe5ff */
[----:B------:R-:W-:Y:S01]  /*2830*/  ISETP.GE.U32.AND.EX P0, PT, R9, R16, PT, P0 ;  /* 0x000000100900720c */ /* 0x000fe20003f06100 */
[----:B------:R-:W-:-:S12]  /*2840*/  IMAD.MOV.U32 R16, RZ, RZ, R0 ;  /* 0x000000ffff107224 */ /* 0x000fd800078e0000 */
[----:B------:R-:W-:Y:S05]  /*2850*/  @P0 BREAK.RELIABLE B1 ;  /* 0x0000000000010942 */ /* 0x000fea0003800100 */
[----:B------:R-:W-:Y:S05]  /*2860*/  @P0 RET.REL.NODEC R16 `(_Z19project_tm_to_graphmPjPmS0_mmm) ;  /* 0xffffffd410e40950 */ /* 0x000fea0003c3ffff */
[----:B------:R-:W-:Y:S01]  /*2870*/  ISETP.NE.U32.AND P0, PT, R29, RZ, PT ;  /* 0x000000ff1d00720c */ /* 0x000fe20003f05070 */
[----:B------:R-:W-:Y:S01]  /*2880*/  BSSY.RECONVERGENT B0, `(.L_x_271) ;  /* 0x0000057000007945 */ /* 0x000fe20003800200 */
[----:B------:R-:W-:Y:S02]  /*2890*/  IMAD.MOV.U32 R34, RZ, RZ, 0x1 ;  /* 0x00000001ff227424 */ /* 0x000fe400078e00ff */
[----:B------:R-:W-:Y:S01]  /*28a0*/  ISETP.NE.AND.EX P0, PT, R30, RZ, PT, P0 ;  /* 0x000000ff1e00720c */ /* 0x000fe20003f05300 */
[----:B------:R-:W-:-:S12]  /*28b0*/  IMAD.MOV.U32 R36, RZ, RZ, RZ ;  /* 0x000000ffff247224 */ /* 0x000fd800078e00ff */
[----:B------:R-:W-:Y:S05]  /*28c0*/  @!P0 BRA `(.L_x_272) ;  /* 0x0000000400488947 */ /* 0x000fea0003800000 */
[----:B------:R-:W-:Y:S01]  /*28d0*/  ISETP.GE.U32.AND P1, PT, R29, 0x4, PT ;  /* 0x000000041d00780c */ /* 0x000fe20003f26070 */
[----:B------:R-:W-:Y:S01]  /*28e0*/  BSSY.RECONVERGENT B3, `(.L_x_273) ;  /* 0x0000031000037945 */ /* 0x000fe20003800200 */
[----:B------:R-:W-:Y:S02]  /*28f0*/  IMAD.MOV.U32 R34, RZ, RZ, 0x1 ;  /* 0x00000001ff227424 */ /* 0x000fe400078e00ff */
[----:B------:R-:W-:Y:S01]  /*2900*/  ISETP.GE.U32.AND.EX P1, PT, R30, RZ, PT, P1 ;  /* 0x000000ff1e00720c */ /* 0x000fe20003f26110 */
[----:B------:R-:W-:Y:S02]  /*2910*/  IMAD.MOV.U32 R36, RZ, RZ, RZ ;  /* 0x000000ffff247224 */ /* 0x000fe400078e00ff */
[----:B------:R-:W-:Y:S02]  /*2920*/  IMAD.MOV.U32 R20, RZ, RZ, RZ ;  /* 0x000000ffff147224 */ /* 0x000fe400078e00ff */
[----:B------:R-:W-:-:S08]  /*2930*/  IMAD.MOV.U32 R16, RZ, RZ, RZ ;  /* 0x000000ffff107224 */ /* 0x000fd000078e00ff */
[----:B------:R-:W-:Y:S05]  /*2940*/  @!P1 BRA `(.L_x_274) ;  /* 0x0000000000a89947 */ /* 0x000fea0003800000 */
[----:B------:R-:W-:Y:S01]  /*2950*/  IADD3 R19, P1, PT, -R8, UR4, RZ ;  /* 0x0000000408137c10 */ /* 0x000fe2000ff3e1ff */
[----:B------:R-:W-:Y:S01]  /*2960*/  BSSY.RECONVERGENT B4, `(.L_x_275) ;  /* 0x0000027000047945 */ /* 0x000fe20003800200 */
[----:B------:R-:W-:Y:S01]  /*2970*/  IMAD.MOV.U32 R34, RZ, RZ, 0x1 ;  /* 0x00000001ff227424 */ /* 0x000fe200078e00ff */
[----:B------:R-:W-:Y:S01]  /*2980*/  LOP3.LUT R20, R29, 0xfffffffc, RZ, 0xc0, !PT ;  /* 0xfffffffc1d147812 */ /* 0x000fe200078ec0ff */
[----:B------:R-:W-:Y:S01]  /*2990*/  IMAD.MOV.U32 R36, RZ, RZ, RZ ;  /* 0x000000ffff247224 */ /* 0x000fe200078e00ff */
[----:B------:R-:W-:Y:S01]  /*29a0*/  IADD3.X R18, PT, PT, ~R9, UR5, RZ, P1, !PT ;  /* 0x0000000509127c10 */ /* 0x000fe20008ffe5ff */
[----:B------:R-:W-:Y:S02]  /*29b0*/  IMAD.MOV.U32 R22, RZ, RZ, RZ ;  /* 0x000000ffff167224 */ /* 0x000fe400078e00ff */
[----:B------:R-:W-:-:S07]  /*29c0*/  IMAD.MOV.U32 R21, RZ, RZ, RZ ;  /* 0x000000ffff157224 */ /* 0x000fce00078e00ff */
.L_x_276:
[----:B------:R-:W-:Y:S02]  /*29d0*/  IADD3 R23, P1, PT, -R22, R19, RZ ;  /* 0x0000001316177210 */ /* 0x000fe40007f3e1ff */
[----:B------:R-:W-:Y:S02]  /*29e0*/  LOP3.LUT R16, RZ, R22, RZ, 0x33, !PT ;  /* 0x00000016ff107212 */ /* 0x000fe400078e33ff */
[----:B------:R-:W-:Y:S01]  /*29f0*/  LOP3.LUT R37, RZ, R21, RZ, 0x33, !PT ;  /* 0x00000015ff257212 */ /* 0x000fe200078e33ff */
[----:B------:R-:W-:Y:S01]  /*2a00*/  IMAD.X R31, R18, 0x1, ~R21, P1 ;  /* 0x00000001121f7824 */ /* 0x000fe200008e0e15 */
[----:B------:R-:W-:Y:S01]  /*2a10*/  IADD3 R35, P1, PT, R16, R19, RZ ;  /* 0x0000001310237210 */ /* 0x000fe20007f3e0ff */
[----:B------:R-:W-:Y:S01]  /*2a20*/  IMAD.WIDE.U32 R16, R23, R34, RZ ;  /* 0x0000002217107225 */ /* 0x000fe200078e00ff */
[----:B------:R-:W-:-:S03]  /*2a30*/  IADD3 R22, P2, PT, R22, 0x4, RZ ;  /* 0x0000000416167810 */ /* 0x000fc60007f5e0ff */
[----:B------:R-:W-:Y:S02]  /*2a40*/  IMAD R33, R31, R34, RZ ;  /* 0x000000221f217224 */ /* 0x000fe400078e02ff */
[----:B------:R-:W-:Y:S02]  /*2a50*/  IMAD.X R37, R37, 0x1, R18, P1 ;  /* 0x0000000125257824 */ /* 0x000fe400008e0612 */
[----:B------:R-:W-:Y:S02]  /*2a60*/  IMAD R33, R36, R23, R33 ;  /* 0x0000001724217224 */ /* 0x000fe400078e0221 */
[----:B------:R-:W-:Y:S02]  /*2a70*/  IMAD.X R21, RZ, RZ, R21, P2 ;  /* 0x000000ffff157224 */ /* 0x000fe400010e0615 */
[----:B------:R-:W-:Y:S02]  /*2a80*/  IMAD.IADD R34, R17, 0x1, R33 ;  /* 0x0000000111227824 */ /* 0x000fe400078e0221 */
[----:B------:R-:W-:-:S02]  /*2a90*/  IMAD R33, R37, R16, RZ ;  /* 0x0000001025217224 */ /* 0x000fc400078e02ff */
[----:B------:R-:W-:-:S04]  /*2aa0*/  IMAD.WIDE.U32 R16, R35, R16, RZ ;  /* 0x0000001023107225 */ /* 0x000fc800078e00ff */
[----:B------:R-:W-:Y:S01]  /*2ab0*/  IMAD R33, R35, R34, R33 ;  /* 0x0000002223217224 */ /* 0x000fe200078e0221 */
[----:B------:R-:W-:-:S03]  /*2ac0*/  IADD3 R35, P1, PT, R23, -0x2, RZ ;  /* 0xfffffffe17237810 */ /* 0x000fc60007f3e0ff */
[----:B------:R-:W-:Y:S01]  /*2ad0*/  IMAD.IADD R34, R17, 0x1, R33 ;  /* 0x0000000111227824 */ /* 0x000fe200078e0221 */
[----:B------:R-:W-:Y:S02]  /*2ae0*/  IADD3.X R37, PT, PT, R31, -0x1, RZ, P1, !PT ;  /* 0xffffffff1f257810 */ /* 0x000fe40000ffe4ff */
[----:B------:R-:W-:-:S03]  /*2af0*/  IADD3 R23, P1, PT, R23, -0x3, RZ ;  /* 0xfffffffd17177810 */ /* 0x000fc60007f3e0ff */
[-C--:B------:R-:W-:Y:S01]  /*2b00*/  IMAD R33, R37, R16.reuse, RZ ;  /* 0x0000001025217224 */ /* 0x080fe200078e02ff */
[----:B------:R-:W-:Y:S01]  /*2b10*/  IADD3.X R31, PT, PT, R31, -0x1, RZ, P1, !PT ;  /* 0xffffffff1f1f7810 */ /* 0x000fe20000ffe4ff */
[----:B------:R-:W-:Y:S01]  /*2b20*/  IMAD.WIDE.U32 R16, R35, R16, RZ ;  /* 0x0000001023107225 */ /* 0x000fe200078e00ff */
[----:B------:R-:W-:-:S03]  /*2b30*/  ISETP.NE.U32.AND P1, PT, R22, R20, PT ;  /* 0x000000141600720c */ /* 0x000fc60003f25070 */
[----:B------:R-:W-:Y:S01]  /*2b40*/  IMAD R33, R35, R34, R33 ;  /* 0x0000002223217224 */ /* 0x000fe200078e0221 */
[----:B------:R-:W-:Y:S01]  /*2b50*/  ISETP.NE.AND.EX P1, PT, R21, R30, PT, P1 ;  /* 0x0000001e1500720c */ /* 0x000fe20003f25310 */
[-C--:B------:R-:W-:Y:S02]  /*2b60*/  IMAD R31, R31, R16.reuse, RZ ;  /* 0x000000101f1f7224 */ /* 0x080fe400078e02ff */
[----:B------:R-:W-:Y:S02]  /*2b70*/  IMAD.IADD R34, R17, 0x1, R33 ;  /* 0x0000000111227824 */ /* 0x000fe400078e0221 */
[----:B------:R-:W-:-:S04]  /*2b80*/  IMAD.WIDE.U32 R16, R23, R16, RZ ;  /* 0x0000001017107225 */ /* 0x000fc800078e00ff */
[----:B------:R-:W-:Y:S02]  /*2b90*/  IMAD R31, R23, R34, R31 ;  /* 0x00000022171f7224 */ /* 0x000fe400078e021f */
[----:B------:R-:W-:Y:S02]  /*2ba0*/  IMAD.MOV.U32 R34, RZ, RZ, R16 ;  /* 0x000000ffff227224 */ /* 0x000fe400078e0010 */
[----:B------:R-:W-:Y:S01]  /*2bb0*/  IMAD.IADD R36, R17, 0x1, R31 ;  /* 0x0000000111247824 */ /* 0x000fe200078e021f */
[----:B------:R-:W-:Y:S06]  /*2bc0*/  @P1 BRA `(.L_x_276) ;  /* 0xfffffffc00801947 */ /* 0x000fec000383ffff */
[----:B------:R-:W-:Y:S05]  /*2bd0*/  BSYNC.RECONVERGENT B4 ;  /* 0x0000000000047941 */ /* 0x000fea0003800200 */
.L_x_275:
[----:B------:R-:W-:-:S07]  /*2be0*/  IMAD.MOV.U32 R16, RZ, RZ, R30 ;  /* 0x000000ffff107224 */ /* 0x000fce00078e001e */
.L_x_274:
[----:B------:R-:W-:Y:S05]  /*2bf0*/  BSYNC.RECONVERGENT B3 ;  /* 0x0000000000037941 */ /* 0x000fea0003800200 */
.L_x_273:
[----:B------:R-:W-:-:S04]  /*2c00*/  LOP3.LUT R22, R29, 0x3, RZ, 0xc0, !PT ;  /* 0x000000031d167812 */ /* 0x000fc800078ec0ff */
[----:B------:R-:W-:-:S04]  /*2c10*/  ISETP.NE.U32.AND P1, PT, R22, RZ, PT ;  /* 0x000000ff1600720c */ /* 0x000fc80003f25070 */
[----:B------:R-:W-:-:S13]  /*2c20*/  ISETP.NE.AND.EX P1, PT, RZ, RZ, PT, P1 ;  /* 0x000000ffff00720c */ /* 0x000fda0003f25310 */
[----:B------:R-:W-:Y:S05]  /*2c30*/  @!P1 BRA `(.L_x_272) ;  /* 0x00000000006c9947 */ /* 0x000fea0003800000 */
[----:B------:R-:W-:-:S04]  /*2c40*/  IADD3 R17, P1, P2, -R20, UR4, -R8 ;  /* 0x0000000414117c10 */ /* 0x000fc8000fa3e908 */
[----:B------:R-:W-:Y:S02]  /*2c50*/  IADD3.X R19, PT, PT, ~R16, UR5, ~R9, P1, P2 ;  /* 0x0000000510137c10 */ /* 0x000fe40008fe4d09 */
[----:B------:R-:W-:-:S03]  /*2c60*/  ISETP.NE.U32.AND P1, PT, R22, 0x1, PT ;  /* 0x000000011600780c */ /* 0x000fc60003f25070 */
[-C--:B------:R-:W-:Y:S01]  /*2c70*/  IMAD R18, R19, R34.reuse, RZ ;  /* 0x0000002213127224 */ /* 0x080fe200078e02ff */
[----:B------:R-:W-:Y:S01]  /*2c80*/  ISETP.NE.AND.EX P1, PT, RZ, RZ, PT, P1 ;  /* 0x000000ffff00720c */ /* 0x000fe20003f25310 */
[----:B------:R-:W-:-:S04]  /*2c90*/  IMAD.WIDE.U32 R34, R17, R34, RZ ;  /* 0x0000002211227225 */ /* 0x000fc800078e00ff */
[----:B------:R-:W-:-:S04]  /*2ca0*/  IMAD R21, R17, R36, R18 ;  /* 0x0000002411157224 */ /* 0x000fc800078e0212 */
[----:B------:R-:W-:-:S04]  /*2cb0*/  IMAD.IADD R36, R35, 0x1, R21 ;  /* 0x0000000123247824 */ /* 0x000fc800078e0215 */
[----:B------:R-:W-:Y:S05]  /*2cc0*/  @!P1 BRA `(.L_x_272) ;  /* 0x0000000000489947 */ /* 0x000fea0003800000 */
[----:B------:R-:W-:Y:S02]  /*2cd0*/  ISETP.NE.U32.AND P1, PT, R22, 0x2, PT ;  /* 0x000000021600780c */ /* 0x000fe40003f25070 */
[----:B------:R-:W-:Y:S02]  /*2ce0*/  LOP3.LUT R23, RZ, R20, RZ, 0x33, !PT ;  /* 0x00000014ff177212 */ /* 0x000fe400078e33ff */
[----:B------:R-:W-:Y:S02]  /*2cf0*/  ISETP.NE.AND.EX P1, PT, RZ, RZ, PT, P1 ;  /* 0x000000ffff00720c */ /* 0x000fe40003f25310 */
[----:B------:R-:W-:Y:S02]  /*2d00*/  LOP3.LUT R16, RZ, R16, RZ, 0x33, !PT ;  /* 0x00000010ff107212 */ /* 0x000fe400078e33ff */
[----:B------:R-:W-:-:S04]  /*2d10*/  IADD3 R23, P2, P3, R23, UR4, -R8 ;  /* 0x0000000417177c10 */ /* 0x000fc8000fb5e808 */
[----:B------:R-:W-:-:S05]  /*2d20*/  IADD3.X R31, PT, PT, R16, UR5, ~R9, P2, P3 ;  /* 0x00000005101f7c10 */ /* 0x000fca00097e6c09 */
[----:B------:R-:W-:Y:S01]  /*2d30*/  @P1 IADD3 R21, P2, PT, R17, -0x2, RZ ;  /* 0xfffffffe11151810 */ /* 0x000fe20007f5e0ff */
[----:B------:R-:W-:-:S03]  /*2d40*/  IMAD.WIDE.U32 R16, R23, R34, RZ ;  /* 0x0000002217107225 */ /* 0x000fc600078e00ff */
[----:B------:R-:W-:Y:S01]  /*2d50*/  @P1 IADD3.X R19, PT, PT, R19, -0x1, RZ, P2, !PT ;  /* 0xffffffff13131810 */ /* 0x000fe200017fe4ff */
[----:B------:R-:W-:Y:S02]  /*2d60*/  IMAD R31, R31, R34, RZ ;  /* 0x000000221f1f7224 */ /* 0x000fe400078e02ff */
[----:B------:R-:W-:Y:S02]  /*2d70*/  IMAD.MOV.U32 R34, RZ, RZ, R16 ;  /* 0x000000ffff227224 */ /* 0x000fe400078e0010 */
[----:B------:R-:W-:Y:S02]  /*2d80*/  IMAD R31, R23, R36, R31 ;  /* 0x00000024171f7224 */ /* 0x000fe400078e021f */
[-C--:B------:R-:W-:Y:S02]  /*2d90*/  @P1 IMAD R19, R19, R34.reuse, RZ ;  /* 0x0000002213131224 */ /* 0x080fe400078e02ff */
[----:B------:R-:W-:Y:S02]  /*2da0*/  IMAD.IADD R36, R17, 0x1, R31 ;  /* 0x0000000111247824 */ /* 0x000fe400078e021f */
[----:B------:R-:W-:-:S04]  /*2db0*/  @P1 IMAD.WIDE.U32 R16, R21, R34, RZ ;  /* 0x0000002215101225 */ /* 0x000fc800078e00ff */
[----:B------:R-:W-:Y:S02]  /*2dc0*/  @P1 IMAD R19, R21, R36, R19 ;  /* 0x0000002415131224 */ /* 0x000fe400078e0213 */
[----:B------:R-:W-:Y:S02]  /*2dd0*/  @P1 IMAD.MOV.U32 R34, RZ, RZ, R16 ;  /* 0x000000ffff221224 */ /* 0x000fe400078e0010 */
[----:B------:R-:W-:-:S07]  /*2de0*/  @P1 IMAD.IADD R36, R17, 0x1, R19 ;  /* 0x0000000111241824 */ /* 0x000fce00078e0213 */
.L_x_272:
[----:B------:R-:W-:Y:S05]  /*2df0*/  BSYNC.RECONVERGENT B0 ;  /* 0x0000000000007941 */ /* 0x000fea0003800200 */
.L_x_271:
[----:B------:R-:W-:Y:S01]  /*2e00*/  BSSY.RECONVERGENT B0, `(.L_x_277) ;  /* 0x0000043000007945 */ /* 0x000fe20003800200 */
[----:B------:R-:W-:Y:S02]  /*2e10*/  IMAD.MOV.U32 R16, RZ, RZ, 0x1 ;  /* 0x00000001ff107424 */ /* 0x000fe400078e00ff */
[----:B------:R-:W-:Y:S01]  /*2e20*/  IMAD.MOV.U32 R22, RZ, RZ, RZ ;  /* 0x000000ffff167224 */ /* 0x000fe200078e00ff */
[----:B------:R-:W-:Y:S06]  /*2e30*/  @!P0 BRA `(.L_x_278) ;  /* 0x0000000000fc8947 */ /* 0x000fec0003800000 */
[C---:B------:R-:W-:Y:S01]  /*2e40*/  ISETP.GE.U32.AND P0, PT, R29.reuse, 0x4, PT ;  /* 0x000000041d00780c */ /* 0x040fe20003f06070 */
[----:B------:R-:W-:Y:S01]  /*2e50*/  BSSY.RECONVERGENT B3, `(.L_x_279) ;  /* 0x0000026000037945 */ /* 0x000fe20003800200 */
[----:B------:R-:W-:Y:S01]  /*2e60*/  LOP3.LUT R20, R29, 0x3, RZ, 0xc0, !PT ;  /* 0x000000031d147812 */ /* 0x000fe200078ec0ff */
[----:B------:R-:W-:Y:S01]  /*2e70*/  IMAD.MOV.U32 R23, RZ, RZ, 0x1 ;  /* 0x00000001ff177424 */ /* 0x000fe200078e00ff */
[----:B------:R-:W-:Y:S01]  /*2e80*/  ISETP.GE.U32.AND.EX P0, PT, R30, RZ, PT, P0 ;  /* 0x000000ff1e00720c */ /* 0x000fe20003f06100 */
[----:B------:R-:W-:Y:S01]  /*2e90*/  IMAD.MOV.U32 R21, RZ, RZ, RZ ;  /* 0x000000ffff157224 */ /* 0x000fe200078e00ff */
[----:B------:R-:W-:Y:S01]  /*2ea0*/  ISETP.NE.U32.AND P1, PT, R20, RZ, PT ;  /* 0x000000ff1400720c */ /* 0x000fe20003f25070 */
[----:B------:R-:W-:Y:S02]  /*2eb0*/  IMAD.MOV.U32 R16, RZ, RZ, 0x1 ;  /* 0x00000001ff107424 */ /* 0x000fe400078e00ff */
[----:B------:R-:W-:Y:S01]  /*2ec0*/  IMAD.MOV.U32 R22, RZ, RZ, RZ ;  /* 0x000000ffff167224 */ /* 0x000fe200078e00ff */
[----:B------:R-:W-:-:S07]  /*2ed0*/  ISETP.NE.AND.EX P1, PT, RZ, RZ, PT, P1 ;  /* 0x000000ffff00720c */ /* 0x000fce0003f25310 */
[----:B------:R-:W-:Y:S06]  /*2ee0*/  @!P0 BRA `(.L_x_280) ;  /* 0x0000000000708947 */ /* 0x000fec0003800000 */
[----:B------:R-:W-:Y:S01]  /*2ef0*/  LOP3.LUT R29, R29, 0xfffffffc, RZ, 0xc0, !PT ;  /* 0xfffffffc1d1d7812 */ /* 0x000fe200078ec0ff */
[----:B------:R-:W-:Y:S02]  /*2f00*/  IMAD.MOV.U32 R23, RZ, RZ, 0x1 ;  /* 0x00000001ff177424 */ /* 0x000fe400078e00ff */
[----:B------:R-:W-:-:S07]  /*2f10*/  IMAD.MOV.U32 R21, RZ, RZ, RZ ;  /* 0x000000ffff157224 */ /* 0x000fce00078e00ff */
.L_x_281:
[-C--:B------:R-:W-:Y:S02]  /*2f20*/  IMAD R17, R21, R16.reuse, RZ ;  /* 0x0000001015117224 */ /* 0x080fe400078e02ff */
[----:B------:R-:W-:-:S04]  /*2f30*/  IMAD.WIDE.U32 R18, R23, R16, RZ ;  /* 0x0000001017127225 */ /* 0x000fc800078e00ff */
[----:B------:R-:W-:-:S04]  /*2f40*/  IMAD R17, R22, R23, R17 ;  /* 0x0000001716117224 */ /* 0x000fc800078e0211 */
[----:B------:R-:W-:-:S04]  /*2f50*/  IMAD.IADD R19, R19, 0x1, R17 ;  /* 0x0000000113137824 */ /* 0x000fc800078e0211 */
[----:B------:R-:W-:Y:S02]  /*2f60*/  IMAD R22, R19, R23, RZ ;  /* 0x0000001713167224 */ /* 0x000fe400078e02ff */
[C---:B------:R-:W-:Y:S01]  /*2f70*/  IMAD.WIDE.U32 R16, R23.reuse, R18, R18 ;  /* 0x0000001217107225 */ /* 0x040fe200078e0012 */
[----:B------:R-:W-:-:S03]  /*2f80*/  IADD3 R19, P0, PT, R23, 0x2, RZ ;  /* 0x0000000217137810 */ /* 0x000fc60007f1e0ff */
[----:B------:R-:W-:Y:S02]  /*2f90*/  IMAD R33, R21, R18, R22 ;  /* 0x0000001215217224 */ /* 0x000fe400078e0216 */
[----:B------:R-:W-:Y:S02]  /*2fa0*/  IMAD.X R31, RZ, RZ, R21, P0 ;  /* 0x000000ffff1f7224 */ /* 0x000fe400000e0615 */
[----:B------:R-:W-:Y:S02]  /*2fb0*/  IMAD.IADD R18, R17, 0x1, R33 ;  /* 0x0000000111127824 */ /* 0x000fe400078e0221 */
[-C--:B------:R-:W-:Y:S02]  /*2fc0*/  IMAD R31, R31, R16.reuse, RZ ;  /* 0x000000101f1f7224 */ /* 0x080fe400078e02ff */
[----:B------:R-:W-:-:S04]  /*2fd0*/  IMAD.WIDE.U32 R16, R19, R16, RZ ;  /* 0x0000001013107225 */ /* 0x000fc800078e00ff */
[----:B------:R-:W-:Y:S01]  /*2fe0*/  IMAD R31, R19, R18, R31 ;  /* 0x00000012131f7224 */ /* 0x000fe200078e021f */
[C---:B------:R-:W-:Y:S02]  /*2ff0*/  IADD3 R18, P0, PT, R23.reuse, 0x3, RZ ;  /* 0x0000000317127810 */ /* 0x040fe40007f1e0ff */
[----:B------:R-:W-:Y:S01]  /*3000*/  IADD3 R23, P2, PT, R23, 0x4, RZ ;  /* 0x0000000417177810 */ /* 0x000fe20007f5e0ff */
[----:B------:R-:W-:Y:S02]  /*3010*/  IMAD.IADD R17, R17, 0x1, R31 ;  /* 0x0000000111117824 */ /* 0x000fe400078e021f */
[--C-:B------:R-:W-:Y:S01]  /*3020*/  IMAD.X R19, RZ, RZ, R21.reuse, P0 ;  /* 0x000000ffff137224 */ /* 0x100fe200000e0615 */
[----:B------:R-:W-:Y:S01]  /*3030*/  ISETP.NE.U32.AND P0, PT, R18, R29, PT ;  /* 0x0000001d1200720c */ /* 0x000fe20003f05070 */
[----:B------:R-:W-:Y:S02]  /*3040*/  IMAD.X R21, RZ, RZ, R21, P2 ;  /* 0x000000ffff157224 */ /* 0x000fe400010e0615 */
[C---:B------:R-:W-:Y:S01]  /*3050*/  IMAD R22, R19.reuse, R16, RZ ;  /* 0x0000001013167224 */ /* 0x040fe200078e02ff */
[----:B------:R-:W-:-:S03]  /*3060*/  ISETP.NE.AND.EX P0, PT, R19, R30, PT, P0 ;  /* 0x0000001e1300720c */ /* 0x000fc60003f05300 */
[C---:B------:R-:W-:Y:S02]  /*3070*/  IMAD R19, R18.reuse, R17, R22 ;  /* 0x0000001112137224 */ /* 0x040fe400078e0216 */
[----:B------:R-:W-:-:S04]  /*3080*/  IMAD.WIDE.U32 R16, R18, R16, RZ ;  /* 0x0000001012107225 */ /* 0x000fc800078e00ff */
[----:B------:R-:W-:-:S04]  /*3090*/  IMAD.IADD R22, R17, 0x1, R19 ;  /* 0x0000000111167824 */ /* 0x000fc800078e0213 */
[----:B------:R-:W-:Y:S05]  /*30a0*/  @P0 BRA `(.L_x_281) ;  /* 0xfffffffc009c0947 */ /* 0x000fea000383ffff */
.L_x_280:
[----:B------:R-:W-:Y:S05]  /*30b0*/  BSYNC.RECONVERGENT B3 ;  /* 0x0000000000037941 */ /* 0x000fea0003800200 */
.L_x_279:
[----:B------:R-:W-:Y:S05]  /*30c0*/  @!P1 BRA `(.L_x_278) ;  /* 0x0000000000589947 */ /* 0x000fea0003800000 */
[----:B------:R-:W-:Y:S01]  /*30d0*/  ISETP.NE.U32.AND P0, PT, R20, 0x1, PT ;  /* 0x000000011400780c */ /* 0x000fe20003f05070 */
[-C--:B------:R-:W-:Y:S02]  /*30e0*/  IMAD R18, R21, R16.reuse, RZ ;  /* 0x0000001015127224 */ /* 0x080fe400078e02ff */
[----:B------:R-:W-:Y:S01]  /*30f0*/  IMAD.WIDE.U32 R16, R23, R16, RZ ;  /* 0x0000001017107225 */ /* 0x000fe200078e00ff */
[----:B------:R-:W-:-:S03]  /*3100*/  ISETP.NE.AND.EX P0, PT, RZ, RZ, PT, P0 ;  /* 0x000000ffff00720c */ /* 0x000fc60003f05300 */
[----:B------:R-:W-:-:S04]  /*3110*/  IMAD R19, R23, R22, R18 ;  /* 0x0000001617137224 */ /* 0x000fc800078e0212 */
[----:B------:R-:W-:-:S06]  /*3120*/  IMAD.IADD R22, R17, 0x1, R19 ;  /* 0x0000000111167824 */ /* 0x000fcc00078e0213 */
[----:B------:R-:W-:Y:S05]  /*3130*/  @!P0 BRA `(.L_x_278) ;  /* 0x00000000003c8947 */ /* 0x000fea0003800000 */
[----:B------:R-:W-:Y:S01]  /*3140*/  ISETP.NE.U32.AND P0, PT, R20, 0x2, PT ;  /* 0x000000021400780c */ /* 0x000fe20003f05070 */
[----:B------:R-:W-:Y:S02]  /*3150*/  IMAD.MOV.U32 R17, RZ, RZ, R22 ;  /* 0x000000ffff117224 */ /* 0x000fe400078e0016 */
[----:B------:R-:W-:Y:S01]  /*3160*/  IMAD R20, R22, R23, RZ ;  /* 0x0000001716147224 */ /* 0x000fe200078e02ff */
[----:B------:R-:W-:Y:S01]  /*3170*/  ISETP.NE.AND.EX P0, PT, RZ, RZ, PT, P0 ;  /* 0x000000ffff00720c */ /* 0x000fe20003f05300 */
[----:B------:R-:W-:-:S04]  /*3180*/  IMAD.WIDE.U32 R18, R23, R16, R16 ;  /* 0x0000001017127225 */ /* 0x000fc800078e0010 */
[----:B------:R-:W-:Y:S02]  /*3190*/  IMAD R17, R21, R16, R20 ;  /* 0x0000001015117224 */ /* 0x000fe400078e0214 */
[----:B------:R-:W-:Y:S02]  /*31a0*/  IMAD.MOV.U32 R16, RZ, RZ, R18 ;  /* 0x000000ffff107224 */ /* 0x000fe400078e0012 */
[----:B------:R-:W-:-:S04]  /*31b0*/  IMAD.IADD R22, R19, 0x1, R17 ;  /* 0x0000000113167824 */ /* 0x000fc800078e0211 */
[----:B------:R-:W-:-:S05]  /*31c0*/  @P0 IADD3 R23, P1, PT, R23, 0x2, RZ ;  /* 0x0000000217170810 */ /* 0x000fca0007f3e0ff */
[----:B------:R-:W-:Y:S02]  /*31d0*/  @P0 IMAD.X R21, RZ, RZ, R21, P1 ;  /* 0x000000ffff150224 */ /* 0x000fe400008e0615 */
[----:B------:R-:W-:-:S04]  /*31e0*/  @P0 IMAD.WIDE.U32 R18, R23, R16, RZ ;  /* 0x0000001017120225 */ /* 0x000fc800078e00ff */
[----:B------:R-:W-:Y:S02]  /*31f0*/  @P0 IMAD R21, R21, R16, RZ ;  /* 0x0000001015150224 */ /* 0x000fe400078e02ff */
[----:B------:R-:W-:Y:S02]  /*3200*/  @P0 IMAD.MOV.U32 R16, RZ, RZ, R18 ;  /* 0x000000ffff100224 */ /* 0x000fe400078e0012 */
[----:B------:R-:W-:-:S04]  /*3210*/  @P0 IMAD R21, R23, R22, R21 ;  /* 0x0000001617150224 */ /* 0x000fc800078e0215 */
[----:B------:R-:W-:-:S07]  /*3220*/  @P0 IMAD.IADD R22, R19, 0x1, R21 ;  /* 0x0000000113160824 */ /* 0x000fce00078e0215 */
.L_x_278:
[----:B------:R-:W-:Y:S05]  /*3230*/  BSYNC.RECONVERGENT B0 ;  /* 0x0000000000007941 */ /* 0x000fea0003800200 */
.L_x_277:
[----:B------:R-:W-:Y:S01]  /*3240*/  LOP3.LUT R17, R36, R22, RZ, 0xfc, !PT ;  /* 0x0000001624117212 */ /* 0x000fe200078efcff */
[----:B------:R-:W-:Y:S03]  /*3250*/  BSSY.RECONVERGENT B0, `(.L_x_282) ;  /* 0x000001d000007945 */ /* 0x000fe60003800200 */
[----:B------:R-:W-:-:S13]  /*3260*/  ISETP.NE.U32.AND P0, PT, R17, RZ, PT ;  /* 0x000000ff1100720c */ /* 0x000fda0003f05070 */
[----:B------:R-:W-:Y:S05]  /*3270*/  @P0 BRA `(.L_x_283) ;  /* 0x0000000000500947 */ /* 0x000fea0003800000 */
[----:B------:R-:W0:Y:S01]  /*3280*/  I2F.U32.RP R17, R16 ;  /* 0x0000001000117306 */ /* 0x000e220000209000 */
[----:B------:R-:W-:-:S07]  /*3290*/  ISETP.NE.U32.AND P2, PT, R16, RZ, PT ;  /* 0x000000ff1000720c */ /* 0x000fce0003f45070 */
[----:B0-----:R-:W0:Y:S02]  /*32a0*/  MUFU.RCP R17, R17 ;  /* 0x0000001100117308 */ /* 0x001e240000001000 */
[----:B0-----:R-:W-:-:S06]  /*32b0*/  VIADD R18, R17, 0xffffffe ;  /* 0x0ffffffe11127836 */ /* 0x001fcc0000000000 */
[----:B------:R0:W1:Y:S02]  /*32c0*/  F2I.FTZ.U32.TRUNC.NTZ R19, R18 ;  /* 0x0000001200137305 */ /* 0x000064000021f000 */
[----:B0-----:R-:W-:Y:S02]  /*32d0*/  IMAD.MOV.U32 R18, RZ, RZ, RZ ;  /* 0x000000ffff127224 */ /* 0x001fe400078e00ff */
[----:B-1----:R-:W-:-:S04]  /*32e0*/  IMAD.MOV R21, RZ, RZ, -R19 ;  /* 0x000000ffff157224 */ /* 0x002fc800078e0a13 */
[----:B------:R-:W-:-:S04]  /*32f0*/  IMAD R21, R21, R16, RZ ;  /* 0x0000001015157224 */ /* 0x000fc800078e02ff */
[----:B------:R-:W-:-:S04]  /*3300*/  IMAD.HI.U32 R19, R19, R21, R18 ;  /* 0x0000001513137227 */ /* 0x000fc800078e0012 */
[----:B------:R-:W-:Y:S02]  /*3310*/  IMAD.MOV.U32 R21, RZ, RZ, RZ ;  /* 0x000000ffff157224 */ /* 0x000fe400078e00ff */
[----:B------:R-:W-:-:S04]  /*3320*/  IMAD.HI.U32 R20, R19, R34, RZ ;  /* 0x0000002213147227 */ /* 0x000fc800078e00ff */
[----:B------:R-:W-:-:S04]  /*3330*/  IMAD.MOV R19, RZ, RZ, -R20 ;  /* 0x000000ffff137224 */ /* 0x000fc800078e0a14 */
[----:B------:R-:W-:-:S05]  /*3340*/  IMAD R19, R16, R19, R34 ;  /* 0x0000001310137224 */ /* 0x000fca00078e0222 */
[----:B------:R-:W-:-:S13]  /*3350*/  ISETP.GE.U32.AND P0, PT, R19, R16, PT ;  /* 0x000000101300720c */ /* 0x000fda0003f06070 */
[----:B------:R-:W-:Y:S02]  /*3360*/  @P0 IMAD.IADD R19, R19, 0x1, -R16 ;  /* 0x0000000113130824 */ /* 0x000fe400078e0a10 */
[----:B------:R-:W-:-:S03]  /*3370*/  @P0 VIADD R20, R20, 0x1 ;  /* 0x0000000114140836 */ /* 0x000fc60000000000 */
[----:B------:R-:W-:-:S13]  /*3380*/  ISETP.GE.U32.AND P1, PT, R19, R16, PT ;  /* 0x000000101300720c */ /* 0x000fda0003f26070 */
[----:B------:R-:W-:Y:S01]  /*3390*/  @P1 VIADD R20, R20, 0x1 ;  /* 0x0000000114141836 */ /* 0x000fe20000000000 */
[----:B------:R-:W-:Y:S01]  /*33a0*/  @!P2 LOP3.LUT R20, RZ, R16, RZ, 0x33, !PT ;  /* 0x00000010ff14a212 */ /* 0x000fe200078e33ff */
[----:B------:R-:W-:Y:S06]  /*33b0*/  BRA `(.L_x_284) ;  /* 0x0000000000187947 */ /* 0x000fec0003800000 */
.L_x_283:
[----:B------:R-:W-:Y:S01]  /*33c0*/  IMAD.MOV.U32 R23, RZ, RZ, R22 ;  /* 0x000000ffff177224 */ /* 0x000fe200078e0016 */
[----:B------:R-:W-:Y:S01]  /*33d0*/  MOV R22, 0x3400 ;  /* 0x0000340000167802 */ /* 0x000fe20000000f00 */
[----:B------:R-:W-:-:S07]  /*33e0*/  IMAD.MOV.U32 R29, RZ, RZ, R16 ;  /* 0x000000ffff1d7224 */ /* 0x000fce00078e0010 */
[----:B------:R-:W-:Y:S05]  /*33f0*/  CALL.REL.NOINC `($__internal_0_$__cuda_sm20_div_u64) ;  /* 0x0000000c00647944 */ /* 0x000fea0003c00000 */
[----:B------:R-:W-:Y:S02]  /*3400*/  IMAD.MOV.U32 R20, RZ, RZ, R16 ;  /* 0x000000ffff147224 */ /* 0x000fe400078e0010 */
[----:B------:R-:W-:-:S07]  /*3410*/  IMAD.MOV.U32 R21, RZ, RZ, R17 ;  /* 0x000000ffff157224 */ /* 0x000fce00078e0011 */
.L_x_284:
[----:B------:R-:W-:Y:S05]  /*3420*/  BSYNC.RECONVERGENT B0 ;  /* 0x0000000000007941 */ /* 0x000fea0003800200 */
.L_x_282:
        /* <DEDUP_REMOVED lines=14> */
[----:B------:R-:W-:Y:S01]  /*3510*/  LOP3.LUT R19, RZ, R8, RZ, 0x33, !PT ;  /* 0x00000008ff137212 */ /* 0x000fe200078e33ff */
[----:B------:R-:W-:Y:S01]  /*3520*/  BSSY.RECONVERGENT B4, `(.L_x_289) ;  /* 0x0000029000047945 */ /* 0x000fe20003800200 */
[----:B------:R-:W-:Y:S01]  /*3530*/  LOP3.LUT R18, RZ, R9, RZ, 0x33, !PT ;  /* 0x00000009ff127212 */ /* 0x000fe200078e33ff */
[----:B------:R-:W-:Y:S01]  /*3540*/  IMAD.MOV.U32 R34, RZ, RZ, 0x1 ;  /* 0x00000001ff227424 */ /* 0x000fe200078e00ff */
[----:B------:R-:W-:Y:S01]  /*3550*/  IADD3 R19, P1, PT, R19, UR4, RZ ;  /* 0x0000000413137c10 */ /* 0x000fe2000ff3e0ff */
[----:B------:R-:W-:Y:S01]  /*3560*/  IMAD.MOV.U32 R36, RZ, RZ, RZ ;  /* 0x000000ffff247224 */ /* 0x000fe200078e00ff */
[----:B------:R-:W-:Y:S01]  /*3570*/  LOP3.LUT R23, R25, 0xfffffffc, RZ, 0xc0, !PT ;  /* 0xfffffffc19177812 */ /* 0x000fe200078ec0ff */
[----:B------:R-:W-:Y:S01]  /*3580*/  IMAD.MOV.U32 R30, RZ, RZ, RZ ;  /* 0x000000ffff1e7224 */ /* 0x000fe200078e00ff */
[----:B------:R-:W-:Y:S01]  /*3590*/  IADD3.X R18, PT, PT, R18, UR5, RZ, P1, !PT ;  /* 0x0000000512127c10 */ /* 0x000fe20008ffe4ff */
[----:B------:R-:W-:-:S08]  /*35a0*/  IMAD.MOV.U32 R22, RZ, RZ, RZ ;  /* 0x000000ffff167224 */ /* 0x000fd000078e00ff */
.L_x_290:
[-C--:B------:R-:W-:Y:S02]  /*35b0*/  IADD3 R29, P1, PT, -R30, R19.reuse, RZ ;  /* 0x000000131e1d7210 */ /* 0x080fe40007f3e1ff */
        /* <DEDUP_REMOVED lines=32> */
.L_x_289:
[----:B------:R-:W-:-:S07]  /*37c0*/  IMAD.MOV.U32 R31, RZ, RZ, R27 ;  /* 0x000000ffff1f7224 */ /* 0x000fce00078e001b */
.L_x_288:
[----:B------:R-:W-:Y:S05]  /*37d0*/  BSYNC.RECONVERGENT B3 ;  /* 0x0000000000037941 */ /* 0x000fea0003800200 */
.L_x_287:
[----:B------:R-:W-:-:S13]  /*37e0*/  LOP3.LUT P1, RZ, R25, 0x3, RZ, 0xc0, !PT ;  /* 0x0000000319ff7812 */ /* 0x000fda000782c0ff */
[----:B------:R-:W-:Y:S05]  /*37f0*/  @!P1 BRA `(.L_x_286) ;  /* 0x0000000000789947 */ /* 0x000fea0003800000 */
[----:B------:R-:W-:Y:S02]  /*3800*/  LOP3.LUT R18, RZ, R8, RZ, 0x33, !PT ;  /* 0x00000008ff127212 */ /* 0x000fe400078e33ff */
[----:B------:R-:W-:Y:S02]  /*3810*/  LOP3.LUT R16, RZ, R9, RZ, 0x33, !PT ;  /* 0x00000009ff107212 */ /* 0x000fe400078e33ff */
[----:B------:R-:W-:Y:S02]  /*3820*/  IADD3 R17, P1, P2, -R23, UR4, R18 ;  /* 0x0000000417117c10 */ /* 0x000fe4000fa3e112 */
[----:B------:R-:W-:Y:S02]  /*3830*/  LOP3.LUT R30, R25, 0x3, RZ, 0xc0, !PT ;  /* 0x00000003191e7812 */ /* 0x000fe400078ec0ff */
[----:B------:R-:W-:Y:S02]  /*3840*/  IADD3.X R19, PT, PT, ~R31, UR5, R16, P1, P2 ;  /* 0x000000051f137c10 */ /* 0x000fe40008fe4510 */
        /* <DEDUP_REMOVED lines=11> */
[----:B------:R-:W-:-:S04]  /*3900*/  IADD3 R29, P2, P3, R29, UR4, R18 ;  /* 0x000000041d1d7c10 */ /* 0x000fc8000fb5e012 */
[----:B------:R-:W-:-:S05]  /*3910*/  IADD3.X R31, PT, PT, R31, UR5, R16, P2, P3 ;  /* 0x000000051f1f7c10 */ /* 0x000fca00097e6410 */
        /* <DEDUP_REMOVED lines=12> */
.L_x_286:
[----:B------:R-:W-:Y:S05]  /*39e0*/  BSYNC.RECONVERGENT B0 ;  /* 0x0000000000007941 */ /* 0x000fea0003800200 */
.L_x_285:
        /* <DEDUP_REMOVED lines=18> */
.L_x_295:
        /* <DEDUP_REMOVED lines=25> */
.L_x_294:
[----:B------:R-:W-:Y:S05]  /*3ca0*/  BSYNC.RECONVERGENT B3 ;  /* 0x0000000000037941 */ /* 0x000fea0003800200 */
.L_x_293:
        /* <DEDUP_REMOVED lines=23> */
.L_x_292:
[----:B------:R-:W-:Y:S05]  /*3e20*/  BSYNC.RECONVERGENT B0 ;  /* 0x0000000000007941 */ /* 0x000fea0003800200 */
.L_x_291:
[----:B------:R-:W-:Y:S01]  /*3e30*/  LOP3.LUT R17, R36, R30, RZ, 0xfc, !PT ;  /* 0x0000001e24117212 */ /* 0x000fe200078efcff */
[----:B------:R-:W-:Y:S03]  /*3e40*/  BSSY.RECONVERGENT B0, `(.L_x_296) ;  /* 0x000001c000007945 */ /* 0x000fe60003800200 */
[----:B------:R-:W-:-:S13]  /*3e50*/  ISETP.NE.U32.AND P0, PT, R17, RZ, PT ;  /* 0x000000ff1100720c */ /* 0x000fda0003f05070 */
[----:B------:R-:W-:Y:S05]  /*3e60*/  @P0 BRA `(.L_x_297) ;  /* 0x0000000000540947 */ /* 0x000fea0003800000 */
[----:B------:R-:W0:Y:S01]  /*3e70*/  I2F.U32.RP R17, R16 ;  /* 0x0000001000117306 */ /* 0x000e220000209000 */
[----:B------:R-:W-:-:S07]  /*3e80*/  ISETP.NE.U32.AND P2, PT, R16, RZ, PT ;  /* 0x000000ff1000720c */ /* 0x000fce0003f45070 */
[----:B0-----:R-:W0:Y:S02]  /*3e90*/  MUFU.RCP R17, R17 ;  /* 0x0000001100117308 */ /* 0x001e240000001000 */
[----:B0-----:R-:W-:Y:S02]  /*3ea0*/  VIADD R18, R17, 0xffffffe ;  /* 0x0ffffffe11127836 */ /* 0x001fe40000000000 */
[----:B------:R-:W-:-:S04]  /*3eb0*/  IMAD.MOV.U32 R17, RZ, RZ, RZ ;  /* 0x000000ffff117224 */ /* 0x000fc800078e00ff */
[----:B------:R0:W1:Y:S02]  /*3ec0*/  F2I.FTZ.U32.TRUNC.NTZ R19, R18 ;  /* 0x0000001200137305 */ /* 0x000064000021f000 */
[----:B0-----:R-:W-:Y:S02]  /*3ed0*/  IMAD.MOV.U32 R18, RZ, RZ, RZ ;  /* 0x000000ffff127224 */ /* 0x001fe400078e00ff */
[----:B-1----:R-:W-:-:S04]  /*3ee0*/  IMAD.MOV R23, RZ, RZ, -R19 ;  /* 0x000000ffff177224 */ /* 0x002fc800078e0a13 */
[----:B------:R-:W-:-:S04]  /*3ef0*/  IMAD R23, R23, R16, RZ ;  /* 0x0000001017177224 */ /* 0x000fc800078e02ff */
[----:B------:R-:W-:-:S06]  /*3f00*/  IMAD.HI.U32 R19, R19, R23, R18 ;  /* 0x0000001713137227 */ /* 0x000fcc00078e0012 */
        /* <DEDUP_REMOVED lines=8> */
[----:B------:R-:W-:-:S05]  /*3f90*/  @!P2 LOP3.LUT R19, RZ, R16, RZ, 0x33, !PT ;  /* 0x00000010ff13a212 */ /* 0x000fca00078e33ff */
[----:B------:R-:W-:Y:S01]  /*3fa0*/  IMAD.MOV.U32 R16, RZ, RZ, R19 ;  /* 0x000000ffff107224 */ /* 0x000fe200078e0013 */
[----:B------:R-:W-:Y:S06]  /*3fb0*/  BRA `(.L_x_298) ;  /* 0x0000000000107947 */ /* 0x000fec0003800000 */
.L_x_297:
[----:B------:R-:W-:Y:S01]  /*3fc0*/  IMAD.MOV.U32 R29, RZ, RZ, R16 ;  /* 0x000000ffff1d7224 */ /* 0x000fe200078e0010 */
[----:B------:R-:W-:Y:S01]  /*3fd0*/  MOV R22, 0x4000 ;  /* 0x0000400000167802 */ /* 0x000fe20000000f00 */
[----:B------:R-:W-:-:S07]  /*3fe0*/  IMAD.MOV.U32 R23, RZ, RZ, R30 ;  /* 0x000000ffff177224 */ /* 0x000fce00078e001e */
[----:B------:R-:W-:Y:S05]  /*3ff0*/  CALL.REL.NOINC `($__internal_0_$__cuda_sm20_div_u64) ;  /* 0x0000000000647944 */ /* 0x000fea0003c00000 */
.L_x_298:
[----:B------:R-:W-:Y:S05]  /*4000*/  BSYNC.RECONVERGENT B0 ;  /* 0x0000000000007941 */ /* 0x000fea0003800200 */
.L_x_296:
[----:B------:R-:W-:-:S05]  /*4010*/  IADD3 R19, P0, PT, R20, -R16, RZ ;  /* 0x8000001014137210 */ /* 0x000fca0007f1e0ff */
[----:B------:R-:W-:Y:S01]  /*4020*/  IMAD.X R16, R21, 0x1, ~R17, P0 ;  /* 0x0000000115107824 */ /* 0x000fe200000e0e11 */
[----:B------:R-:W-:-:S04]  /*4030*/  ISETP.GE.U32.AND P0, PT, R6, R19, PT ;  /* 0x000000130600720c */ /* 0x000fc80003f06070 */
[----:B------:R-:W-:-:S13]  /*4040*/  ISETP.GE.U32.AND.EX P0, PT, R7, R16, PT, P0 ;  /* 0x000000100700720c */ /* 0x000fda0003f06100 */
[----:B------:R-:W-:Y:S05]  /*4050*/  @P0 BRA `(.L_x_299) ;  /* 0x00000000002c0947 */ /* 0x000fea0003800000 */
[----:B------:R0:W-:Y:S01]  /*4060*/  STL.64 [R10], R8 ;  /* 0x000000080a007387 */ /* 0x0001e20000100a00 */
[----:B------:R-:W-:Y:S01]  /*4070*/  IADD3 R15, P2, PT, R15, 0x1, RZ ;  /* 0x000000010f0f7810 */ /* 0x000fe20007f5e0ff */
[----:B------:R-:W-:Y:S01]  /*4080*/  VIADD R24, R24, 0x1 ;  /* 0x0000000118187836 */ /* 0x000fe20000000000 */
[----:B------:R-:W-:Y:S01]  /*4090*/  IADD3 R4, P1, PT, R4, -0x1, RZ ;  /* 0xffffffff04047810 */ /* 0x000fe20007f3e0ff */
[----:B------:R-:W-:Y:S02]  /*40a0*/  VIADD R14, R14, 0x1 ;  /* 0x000000010e0e7836 */ /* 0x000fe40000000000 */
[----:B------:R-:W-:Y:S01]  /*40b0*/  IMAD.X R12, RZ, RZ, R12, P2 ;  /* 0x000000ffff0c7224 */ /* 0x000fe200010e060c */
[----:B------:R-:W-:Y:S02]  /*40c0*/  IADD3.X R5, PT, PT, R5, -0x1, RZ, P1, !PT ;  /* 0xffffffff05057810 */ /* 0x000fe40000ffe4ff */
[----:B0-----:R-:W-:Y:S01]  /*40d0*/  IADD3 R8, P0, PT, R8, 0x1, RZ ;  /* 0x0000000108087810 */ /* 0x001fe20007f1e0ff */
[----:B------:R-:W-:-:S04]  /*40e0*/  VIADD R10, R10, 0x8 ;  /* 0x000000080a0a7836 */ /* 0x000fc80000000000 */
[----:B------:R-:W-:Y:S01]  /*40f0*/  IMAD.X R9, RZ, RZ, R9, P0 ;  /* 0x000000ffff097224 */ /* 0x000fe200000e0609 */
[----:B------:R-:W-:Y:S07]  /*4100*/  BRA `(.L_x_300) ;  /* 0xffffffdc00d47947 */ /* 0x000fee000383ffff */
.L_x_299:
[----:B------:R-:W-:Y:S05]  /*4110*/  BSYNC.RELIABLE B1 ;  /* 0x0000000000017941 */ /* 0x000fea0003800100 */
.L_x_260:
[----:B------:R-:W-:Y:S01]  /*4120*/  IADD3 R6, P0, PT, R6, -R19, RZ ;  /* 0x8000001306067210 */ /* 0x000fe20007f1e0ff */
[----:B------:R-:W-:Y:S01]  /*4130*/  IMAD.MOV.U32 R2, RZ, RZ, R4 ;  /* 0x000000ffff027224 */ /* 0x000fe200078e0004 */
[----:B------:R-:W-:Y:S01]  /*4140*/  IADD3 R8, P1, PT, R8, 0x1, RZ ;  /* 0x0000000108087810 */ /* 0x000fe20007f3e0ff */
[----:B------:R-:W-:Y:S02]  /*4150*/  IMAD.MOV.U32 R3, RZ, RZ, R5 ;  /* 0x000000ffff037224 */ /* 0x000fe400078e0005 */
[----:B------:R-:W-:Y:S02]  /*4160*/  IMAD.X R7, R7, 0x1, ~R16, P0 ;  /* 0x0000000107077824 */ /* 0x000fe400000e0e10 */
[----:B------:R-:W-:Y:S01]  /*4170*/  IMAD.X R9, RZ, RZ, R9, P1 ;  /* 0x000000ffff097224 */ /* 0x000fe200008e0609 */
[----:B------:R-:W-:Y:S07]  /*4180*/  BRA `(.L_x_301) ;  /* 0xffffffdc00887947 */ /* 0x000fee000383ffff */
        .weak           $__internal_0_$__cuda_sm20_div_u64
        .type           $__internal_0_$__cuda_sm20_div_u64,@function
        .size           $__internal_0_$__cuda_sm20_div_u64,(.L_x_304 - $__internal_0_$__cuda_sm20_div_u64)
$__internal_0_$__cuda_sm20_div_u64:
[----:B------:R-:W-:Y:S02]  /*4190*/  IMAD.MOV.U32 R30, RZ, RZ, R29 ;  /* 0x000000ffff1e7224 */ /* 0x000fe400078e001d */
[----:B------:R-:W-:-:S04]  /*41a0*/  IMAD.MOV.U32 R31, RZ, RZ, R23 ;  /* 0x000000ffff1f7224 */ /* 0x000fc800078e0017 */
[----:B------:R-:W0:Y:S08]  /*41b0*/  I2F.U64.RP R30, R30 ;  /* 0x0000001e001e7312 */ /* 0x000e300000309000 */
[----:B0-----:R-:W0:Y:S02]  /*41c0*/  MUFU.RCP R16, R30 ;  /* 0x0000001e00107308 */ /* 0x001e240000001000 */
[----:B0-----:R-:W-:-:S06]  /*41d0*/  VIADD R18, R16, 0x1ffffffe ;  /* 0x1ffffffe10127836 */ /* 0x001fcc0000000000 */
[----:B------:R-:W0:Y:S02]  /*41e0*/  F2I.U64.TRUNC R18, R18 ;  /* 0x0000001200127311 */ /* 0x000e24000020d800 */
[----:B0-----:R-:W-:-:S04]  /*41f0*/  IMAD.WIDE.U32 R16, R18, R29, RZ ;  /* 0x0000001d12107225 */ /* 0x001fc800078e00ff */
[----:B------:R-:W-:Y:S01]  /*4200*/  IMAD R17, R18, R23, R17 ;  /* 0x0000001712117224 */ /* 0x000fe200078e0211 */
[----:B------:R-:W-:-:S03]  /*4210*/  IADD3 R33, P0, PT, RZ, -R16, RZ ;  /* 0x80000010ff217210 */ /* 0x000fc60007f1e0ff */
[----:B------:R-:W-:Y:S02]  /*4220*/  IMAD R17, R19, R29, R17 ;  /* 0x0000001d13117224 */ /* 0x000fe400078e0211 */
[----:B------:R-:W-:-:S04]  /*4230*/  IMAD.HI.U32 R16, R18, R33, RZ ;  /* 0x0000002112107227 */ /* 0x000fc800078e00ff */
[----:B------:R-:W-:Y:S02]  /*4240*/  IMAD.X R35, RZ, RZ, ~R17, P0 ;  /* 0x000000ffff237224 */ /* 0x000fe400000e0e11 */
[----:B------:R-:W-:Y:S02]  /*4250*/  IMAD.MOV.U32 R17, RZ, RZ, R18 ;  /* 0x000000ffff117224 */ /* 0x000fe400078e0012 */
[-C--:B------:R-:W-:Y:S02]  /*4260*/  IMAD R31, R19, R35.reuse, RZ ;  /* 0x00000023131f7224 */ /* 0x080fe400078e02ff */
[----:B------:R-:W-:-:S04]  /*4270*/  IMAD.WIDE.U32 R16, P0, R18, R35, R16 ;  /* 0x0000002312107225 */ /* 0x000fc80007800010 */
[----:B------:R-:W-:-:S04]  /*4280*/  IMAD.HI.U32 R35, R19, R35, RZ ;  /* 0x0000002313237227 */ /* 0x000fc800078e00ff */
[----:B------:R-:W-:-:S04]  /*4290*/  IMAD.HI.U32 R16, P1, R19, R33, R16 ;  /* 0x0000002113107227 */ /* 0x000fc80007820010 */
[----:B------:R-:W-:Y:S01]  /*42a0*/  IMAD.X R30, R35, 0x1, R19, P0 ;  /* 0x00000001231e7824 */ /* 0x000fe200000e0613 */
[----:B------:R-:W-:-:S04]  /*42b0*/  IADD3 R17, P2, PT, R31, R16, RZ ;  /* 0x000000101f117210 */ /* 0x000fc80007f5e0ff */
[----:B------:R-:W-:Y:S01]  /*42c0*/  IADD3.X R30, PT, PT, RZ, RZ, R30, P2, P1 ;  /* 0x000000ffff1e7210 */ /* 0x000fe200017e241e */
[----:B------:R-:W-:-:S04]  /*42d0*/  IMAD.WIDE.U32 R18, R17, R29, RZ ;  /* 0x0000001d11127225 */ /* 0x000fc800078e00ff */
[----:B------:R-:W-:Y:S01]  /*42e0*/  IMAD R16, R17, R23, R19 ;  /* 0x0000001711107224 */ /* 0x000fe200078e0213 */
[----:B------:R-:W-:-:S03]  /*42f0*/  IADD3 R19, P0, PT, RZ, -R18, RZ ;  /* 0x80000012ff137210 */ /* 0x000fc60007f1e0ff */
[----:B------:R-:W-:Y:S02]  /*4300*/  IMAD R18, R30, R29, R16 ;  /* 0x0000001d1e127224 */ /* 0x000fe400078e0210 */
[----:B------:R-:W-:-:S04]  /*4310*/  IMAD.HI.U32 R16, R17, R19, RZ ;  /* 0x0000001311107227 */ /* 0x000fc800078e00ff */
[----:B------:R-:W-:-:S04]  /*4320*/  IMAD.X R31, RZ, RZ, ~R18, P0 ;  /* 0x000000ffff1f7224 */ /* 0x000fc800000e0e12 */
[----:B------:R-:W-:-:S04]  /*4330*/  IMAD.WIDE.U32 R16, P0, R17, R31, R16 ;  /* 0x0000001f11107225 */ /* 0x000fc80007800010 */
[C---:B------:R-:W-:Y:S02]  /*4340*/  IMAD R18, R30.reuse, R31, RZ ;  /* 0x0000001f1e127224 */ /* 0x040fe400078e02ff */
[----:B------:R-:W-:-:S04]  /*4350*/  IMAD.HI.U32 R19, P1, R30, R19, R16 ;  /* 0x000000131e137227 */ /* 0x000fc80007820010 */
[----:B------:R-:W-:Y:S01]  /*4360*/  IMAD.HI.U32 R31, R30, R31, RZ ;  /* 0x0000001f1e1f7227 */ /* 0x000fe200078e00ff */
[----:B------:R-:W-:-:S03]  /*4370*/  IADD3 R19, P2, PT, R18, R19, RZ ;  /* 0x0000001312137210 */ /* 0x000fc60007f5e0ff */
[----:B------:R-:W-:Y:S02]  /*4380*/  IMAD.X R30, R31, 0x1, R30, P0 ;  /* 0x000000011f1e7824 */ /* 0x000fe400000e061e */
[----:B------:R-:W-:-:S03]  /*4390*/  IMAD.HI.U32 R16, R19, R34, RZ ;  /* 0x0000002213107227 */ /* 0x000fc600078e00ff */
[----:B------:R-:W-:Y:S01]  /*43a0*/  IADD3.X R31, PT, PT, RZ, RZ, R30, P2, P1 ;  /* 0x000000ffff1f7210 */ /* 0x000fe200017e241e */
[----:B------:R-:W-:Y:S02]  /*43b0*/  IMAD.MOV.U32 R17, RZ, RZ, RZ ;  /* 0x000000ffff117224 */ /* 0x000fe400078e00ff */
[----:B------:R-:W-:-:S04]  /*43c0*/  IMAD.WIDE.U32 R16, R19, R36, R16 ;  /* 0x0000002413107225 */ /* 0x000fc800078e0010 */
[C---:B------:R-:W-:Y:S02]  /*43d0*/  IMAD R19, R31.reuse, R36, RZ ;  /* 0x000000241f137224 */ /* 0x040fe400078e02ff */
[----:B------:R-:W-:-:S04]  /*43e0*/  IMAD.HI.U32 R16, P0, R31, R34, R16 ;  /* 0x000000221f107227 */ /* 0x000fc80007800010 */
[----:B------:R-:W-:Y:S01]  /*43f0*/  IMAD.HI.U32 R18, R31, R36, RZ ;  /* 0x000000241f127227 */ /* 0x000fe200078e00ff */
[----:B------:R-:W-:-:S03]  /*4400*/  IADD3 R30, P1, PT, R19, R16, RZ ;  /* 0x00000010131e7210 */ /* 0x000fc60007f3e0ff */
[----:B------:R-:W-:Y:S01]  /*4410*/  IMAD.X R18, RZ, RZ, R18, P0 ;  /* 0x000000ffff127224 */ /* 0x000fe200000e0612 */
[C---:B------:R-:W-:Y:S01]  /*4420*/  IADD3 R19, P2, PT, R30.reuse, 0x1, RZ ;  /* 0x000000011e137810 */ /* 0x040fe20007f5e0ff */
[----:B------:R-:W-:-:S04]  /*4430*/  IMAD.WIDE.U32 R16, R30, R29, RZ ;  /* 0x0000001d1e107225 */ /* 0x000fc800078e00ff */
[----:B------:R-:W-:Y:S01]  /*4440*/  IMAD.X R18, RZ, RZ, R18, P1 ;  /* 0x000000ffff127224 */ /* 0x000fe200008e0612 */
[----:B------:R-:W-:Y:S01]  /*4450*/  IADD3 R34, P1, PT, -R16, R34, RZ ;  /* 0x0000002210227210 */ /* 0x000fe20007f3e1ff */
[----:B------:R-:W-:-:S03]  /*4460*/  IMAD R17, R30, R23, R17 ;  /* 0x000000171e117224 */ /* 0x000fc600078e0211 */
[-C--:B------:R-:W-:Y:S01]  /*4470*/  ISETP.GE.U32.AND P0, PT, R34, R29.reuse, PT ;  /* 0x0000001d2200720c */ /* 0x080fe20003f06070 */
[----:B------:R-:W-:-:S04]  /*4480*/  IMAD R17, R18, R29, R17 ;  /* 0x0000001d12117224 */ /* 0x000fc800078e0211 */
[----:B------:R-:W-:Y:S01]  /*4490*/  IMAD.X R36, R36, 0x1, ~R17, P1 ;  /* 0x0000000124247824 */ /* 0x000fe200008e0e11 */
[----:B------:R-:W-:Y:S01]  /*44a0*/  IADD3 R16, P1, PT, -R29, R34, RZ ;  /* 0x000000221d107210 */ /* 0x000fe20007f3e1ff */
[----:B------:R-:W-:-:S03]  /*44b0*/  IMAD.X R17, RZ, RZ, R18, P2 ;  /* 0x000000ffff117224 */ /* 0x000fc600010e0612 */
[C---:B------:R-:W-:Y:S01]  /*44c0*/  ISETP.GE.U32.AND.EX P0, PT, R36.reuse, R23, PT, P0 ;  /* 0x000000172400720c */ /* 0x040fe20003f06100 */
[----:B------:R-:W-:Y:S01]  /*44d0*/  IMAD.X R31, R36, 0x1, ~R23, P1 ;  /* 0x00000001241f7824 */ /* 0x000fe200008e0e17 */
[----:B------:R-:W-:Y:S02]  /*44e0*/  ISETP.NE.U32.AND P1, PT, R29, RZ, PT ;  /* 0x000000ff1d00720c */ /* 0x000fe40003f25070 */
[----:B------:R-:W-:Y:S02]  /*44f0*/  SEL R16, R16, R34, P0 ;  /* 0x0000002210107207 */ /* 0x000fe40000000000 */
[----:B------:R-:W-:Y:S02]  /*4500*/  SEL R19, R19, R30, P0 ;  /* 0x0000001e13137207 */ /* 0x000fe40000000000 */
[----:B------:R-:W-:Y:S02]  /*4510*/  SEL R30, R31, R36, P0 ;  /* 0x000000241f1e7207 */ /* 0x000fe40000000000 */
[----:B------:R-:W-:-:S02]  /*4520*/  SEL R18, R17, R18, P0 ;  /* 0x0000001211127207 */ /* 0x000fc40000000000 */
[----:B------:R-:W-:Y:S02]  /*4530*/  ISETP.GE.U32.AND P0, PT, R16, R29, PT ;  /* 0x0000001d1000720c */ /* 0x000fe40003f06070 */
[----:B------:R-:W-:Y:S02]  /*4540*/  IADD3 R16, P2, PT, R19, 0x1, RZ ;  /* 0x0000000113107810 */ /* 0x000fe40007f5e0ff */
[----:B------:R-:W-:Y:S02]  /*4550*/  ISETP.GE.U32.AND.EX P0, PT, R30, R23, PT, P0 ;  /* 0x000000171e00720c */ /* 0x000fe40003f06100 */
[----:B------:R-:W-:Y:S01]  /*4560*/  ISETP.NE.AND.EX P1, PT, R23, RZ, PT, P1 ;  /* 0x000000ff1700720c */ /* 0x000fe20003f25310 */
[----:B------:R-:W-:Y:S01]  /*4570*/  IMAD.X R17, RZ, RZ, R18, P2 ;  /* 0x000000ffff117224 */ /* 0x000fe200010e0612 */
[----:B------:R-:W-:Y:S01]  /*4580*/  SEL R16, R16, R19, P0 ;  /* 0x0000001310107207 */ /* 0x000fe20000000000 */
[----:B------:R-:W-:-:S03]  /*4590*/  IMAD.MOV.U32 R23, RZ, RZ, 0x0 ;  /* 0x00000000ff177424 */ /* 0x000fc600078e00ff */
[----:B------:R-:W-:Y:S02]  /*45a0*/  SEL R17, R17, R18, P0 ;  /* 0x0000001211117207 */ /* 0x000fe40000000000 */
[----:B------:R-:W-:Y:S02]  /*45b0*/  SEL R16, R16, 0xffffffff, P1 ;  /* 0xffffffff10107807 */ /* 0x000fe40000800000 */
[----:B------:R-:W-:Y:S01]  /*45c0*/  SEL R17, R17, 0xffffffff, P1 ;  /* 0xffffffff11117807 */ /* 0x000fe20000800000 */
[----:B------:R-:W-:Y:S06]  /*45d0*/  RET.REL.NODEC R22 `(_Z19project_tm_to_graphmPjPmS0_mmm) ;  /* 0xffffffb816887950 */ /* 0x000fec0003c3ffff */
.L_x_302:
        /* <DEDUP_REMOVED lines=10> */
.L_x_304:


//--------------------- .nv.shared._ZN3cub18CUB_300001_SM_10006detail6reduce28DeviceReduceSingleTileKernelINS2_10policy_hubIjyN4cuda3std3__44plusIjEEE10Policy1000EPjPiiS9_ijNS7_10__identityEEEvT0_T1_T2_T3_T4_T6_ --------------------------
	.section	.nv.shared._ZN3cub18CUB_300001_SM_10006detail6reduce28DeviceReduceSingleTileKernelINS2_10policy_hubIjyN4cuda3std3__44plusIjEEE10Policy1000EPjPiiS9_ijNS7_10__identityEEEvT0_T1_T2_T3_T4_T6_,"aw",@nobits
	.sectionflags	@""
	.align	4
.nv.shared._ZN3cub18CUB_300001_SM_10006detail6reduce28DeviceReduceSingleTileKernelINS2_10policy_hubIjyN4cuda3std3__44plusIjEEE10Policy1000EPjPiiS9_ijNS7_10__identityEEEvT0_T1_T2_T3_T4_T6_:
	.zero		1068


//--------------------- .nv.shared.reserved.0     --------------------------
	.section	.nv.shared.reserved.0,"aw",@nobits
	.weak		__nv_reservedSMEM_offset_0_alias
	.size		__nv_reservedSMEM_offset_0_alias, 0, 64
	.other		__nv_reservedSMEM_offset_0_alias,@"STO_CUDA_RESERVED_SHARED STV_DEFAULT"
__nv_reservedSMEM_offset_0_alias:
	.zero		0
	.zero		64


//--------------------- .nv.global                --------------------------
	.section	.nv.global,"aw",@nobits
.nv.global:
	.type		_ZN34_INTERNAL_f2d0cdd7_4_k_cu_a3e7c1a86thrust24THRUST_300001_SM_1000_NS12placeholders2_8E,@object
	.size		_ZN34_INTERNAL_f2d0cdd7_4_k_cu_a3e7c1a86thrust24THRUST_300001_SM_1000_NS12placeholders2_8E,(_ZN34_INTERNAL_f2d0cdd7_4_k_cu_a3e7c1a84cuda3std3__436_GLOBAL__N__f2d0cdd7_4_k_cu_a3e7c1a86ignoreE - _ZN34_INTERNAL_f2d0cdd7_4_k_cu_a3e7c1a86thrust24THRUST_300001_SM_1000_NS12placeholders2_8E)
_ZN34_INTERNAL_f2d0cdd7_4_k_cu_a3e7c1a86thrust24THRUST_300001_SM_1000_NS12placeholders2_8E:
	.zero		1
	.type		_ZN34_INTERNAL_f2d0cdd7_4_k_cu_a3e7c1a84cuda3std3__436_GLOBAL__N__f2d0cdd7_4_k_cu_a3e7c1a86ignoreE,@object
	.size		_ZN34_INTERNAL_f2d0cdd7_4_k_cu_a3e7c1a84cuda3std3__436_GLOBAL__N__f2d0cdd7_4_k_cu_a3e7c1a86ignoreE,(_ZN34_INTERNAL_f2d0cdd7_4_k_cu_a3e7c1a84cuda3std6ranges3__45__cpo4dataE - _ZN34_INTERNAL_f2d0cdd7_4_k_cu_a3e7c1a84cuda3std3__436_GLOBAL__N__f2d0cdd7_4_k_cu_a3e7c1a86ignoreE)
_ZN34_INTERNAL_f2d0cdd7_4_k_cu_a3e7c1a84cuda3std3__436_GLOBAL__N__f2d0cdd7_4_k_cu_a3e7c1a86ignoreE:
	.zero		1
	.type		_ZN34_INTERNAL_f2d0cdd7_4_k_cu_a3e7c1a84cuda3std6ranges3__45__cpo4dataE,@object
	.size		_ZN34_INTERNAL_f2d0cdd7_4_k_cu_a3e7c1a84cuda3std6ranges3__45__cpo4dataE,(_ZN34_INTERNAL_f2d0cdd7_4_k_cu_a3e7c1a86thrust24THRUST_300001_SM_1000_NS6system3cpp3parE - _ZN34_INTERNAL_f2d0cdd7_4_k_cu_a3e7c1a84cuda3std6ranges3__45__cpo4dataE)
_ZN34_INTERNAL_f2d0cdd7_4_k_cu_a3e7c1a84cuda3std6ranges3__45__cpo4dataE:
	.zero		1
	.type		_ZN34_INTERNAL_f2d0cdd7_4_k_cu_a3e7c1a86thrust24THRUST_300001_SM_1000_NS6system3cpp3parE,@object
	.size		_ZN34_INTERNAL_f2d0cdd7_4_k_cu_a3e7c1a86thrust24THRUST_300001_SM_1000_NS6system3cpp3parE,(_ZN34_INTERNAL_f2d0cdd7_4_k_cu_a3e7c1a84cuda3std3__45__cpo5beginE - _ZN34_INTERNAL_f2d0cdd7_4_k_cu_a3e7c1a86thrust24THRUST_300001_SM_1000_NS6system3cpp3parE)
_ZN34_INTERNAL_f2d0cdd7_4_k_cu_a3e7c1a86thrust24THRUST_300001_SM_1000_NS6system3cpp3parE:
	.zero		1
	.type		_ZN34_INTERNAL_f2d0cdd7_4_k_cu_a3e7c1a84cuda3std3__45__cpo5beginE,@object
	.size		_ZN34_INTERNAL_f2d0cdd7_4_k_cu_a3e7c1a84cuda3std3__45__cpo5beginE,(_ZN34_INTERNAL_f2d0cdd7_4_k_cu_a3e7c1a84cuda3std6ranges3__45__cpo5beginE - _ZN34_INTERNAL_f2d0cdd7_4_k_cu_a3e7c1a84cuda3std3__45__cpo5beginE)
_ZN34_INTERNAL_f2d0cdd7_4_k_cu_a3e7c1a84cuda3std3__45__cpo5beginE:
	.zero		1
	.type		_ZN34_INTERNAL_f2d0cdd7_4_k_cu_a3e7c1a84cuda3std6ranges3__45__cpo5beginE,@object
	.size		_ZN34_INTERNAL_f2d0cdd7_4_k_cu_a3e7c1a84cuda3std6ranges3__45__cpo5beginE,(_ZN34_INTERNAL_f2d0cdd7_4_k_cu_a3e7c1a86thrust24THRUST_300001_SM_1000_NS6deviceE - _ZN34_INTERNAL_f2d0cdd7_4_k_cu_a3e7c1a84cuda3std6ranges3__45__cpo5beginE)
_ZN34_INTERNAL_f2d0cdd7_4_k_cu_a3e7c1a84cuda3std6ranges3__45__cpo5beginE:
	.zero		1
	.type		_ZN34_INTERNAL_f2d0cdd7_4_k_cu_a3e7c1a86thrust24THRUST_300001_SM_1000_NS6deviceE,@object
	.size		_ZN34_INTERNAL_f2d0cdd7_4_k_cu_a3e7c1a86thrust24THRUST_300001_SM_1000_NS6deviceE,(_ZN34_INTERNAL_f2d0cdd7_4_k_cu_a3e7c1a84cuda3std3__47nulloptE - _ZN34_INTERNAL_f2d0cdd7_4_k_cu_a3e7c1a86thrust24THRUST_300001_SM_1000_NS6deviceE)
_ZN34_INTERNAL_f2d0cdd7_4_k_cu_a3e7c1a86thrust24THRUST_300001_SM_1000_NS6deviceE:
	.zero		1
	.type		_ZN34_INTERNAL_f2d0cdd7_4_k_cu_a3e7c1a84cuda3std3__47nulloptE,@object
	.size		_ZN34_INTERNAL_f2d0cdd7_4_k_cu_a3e7c1a84cuda3std3__47nulloptE,(_ZN34_INTERNAL_f2d0cdd7_4_k_cu_a3e7c1a84cuda3std6ranges3__45__cpo8distanceE - _ZN34_INTERNAL_f2d0cdd7_4_k_cu_a3e7c1a84cuda3std3__47nulloptE)
_ZN34_INTERNAL_f2d0cdd7_4_k_cu_a3e7c1a84cuda3std3__47nulloptE:
	.zero		1
	.type		_ZN34_INTERNAL_f2d0cdd7_4_k_cu_a3e7c1a84cuda3std6ranges3__45__cpo8distanceE,@object
	.size		_ZN34_INTERNAL_f2d0cdd7_4_k_cu_a3e7c1a84cuda3std6ranges3__45__cpo8distanceE,(_ZN34_INTERNAL_f2d0cdd7_4_k_cu_a3e7c1a86thrust24THRUST_300001_SM_1000_NS12placeholders2_4E - _ZN34_INTERNAL_f2d0cdd7_4_k_cu_a3e7c1a84cuda3std6ranges3__45__cpo8distanceE)
_ZN34_INTERNAL_f2d0cdd7_4_k_cu_a3e7c1a84cuda3std6ranges3__45__cpo8distanceE:
	.zero		1
	.type		_ZN34_INTERNAL_f2d0cdd7_4_k_cu_a3e7c1a86thrust24THRUST_300001_SM_1000_NS12placeholders2_4E,@object
	.size		_ZN34_INTERNAL_f2d0cdd7_4_k_cu_a3e7c1a86thrust24THRUST_300001_SM_1000_NS12placeholders2_4E,(_ZN34_INTERNAL_f2d0cdd7_4_k_cu_a3e7c1a84cuda3std3__45__cpo6rbeginE - _ZN34_INTERNAL_f2d0cdd7_4_k_cu_a3e7c1a86thrust24THRUST_300001_SM_1000_NS12placeholders2_4E)
_ZN34_INTERNAL_f2d0cdd7_4_k_cu_a3e7c1a86thrust24THRUST_300001_SM_1000_NS12placeholders2_4E:
	.zero		1
	.type		_ZN34_INTERNAL_f2d0cdd7_4_k_cu_a3e7c1a84cuda3std3__45__cpo6rbeginE,@object
	.size		_ZN34_INTERNAL_f2d0cdd7_4_k_cu_a3e7c1a84cuda3std3__45__cpo6rbeginE,(_ZN34_INTERNAL_f2d0cdd7_4_k_cu_a3e7c1a84cuda3std6ranges3__45__cpo7advanceE - _ZN34_INTERNAL_f2d0cdd7_4_k_cu_a3e7c1a84cuda3std3__45__cpo6rbeginE)
_ZN34_INTERNAL_f2d0cdd7_4_k_cu_a3e7c1a84cuda3std3__45__cpo6rbeginE:
	.zero		1
	.type		_ZN34_INTERNAL_f2d0cdd7_4_k_cu_a3e7c1a84cuda3std6ranges3__45__cpo7advanceE,@object
	.size		_ZN34_INTERNAL_f2d0cdd7_4_k_cu_a3e7c1a84cuda3std6ranges3__45__cpo7advanceE,(_ZN34_INTERNAL_f2d0cdd7_4_k_cu_a3e7c1a86thrust24THRUST_300001_SM_1000_NS12placeholders3_10E - _ZN34_INTERNAL_f2d0cdd7_4_k_cu_a3e7c1a84cuda3std6ranges3__45__cpo7advanceE)
_ZN34_INTERNAL_f2d0cdd7_4_k_cu_a3e7c1a84cuda3std6ranges3__45__cpo7advanceE:
	.zero		1
	.type		_ZN34_INTERNAL_f2d0cdd7_4_k_cu_a3e7c1a86thrust24THRUST_300001_SM_1000_NS12placeholders3_10E,@object
	.size		_ZN34_INTERNAL_f2d0cdd7_4_k_cu_a3e7c1a86thrust24THRUST_300001_SM_1000_NS12placeholders3_10E,(_ZN34_INTERNAL_f2d0cdd7_4_k_cu_a3e7c1a84cuda3std3__48in_placeE - _ZN34_INTERNAL_f2d0cdd7_4_k_cu_a3e7c1a86thrust24THRUST_300001_SM_1000_NS12placeholders3_10E)
_ZN34_INTERNAL_f2d0cdd7_4_k_cu_a3e7c1a86thrust24THRUST_300001_SM_1000_NS12placeholders3_10E:
	.zero		1
	.type		_ZN34_INTERNAL_f2d0cdd7_4_k_cu_a3e7c1a84cuda3std3__48in_placeE,@object
	.size		_ZN34_INTERNAL_f2d0cdd7_4_k_cu_a3e7c1a84cuda3std3__48in_placeE,(_ZN34_INTERNAL_f2d0cdd7_4_k_cu_a3e7c1a84cuda3std6ranges3__45__cpo4sizeE - _ZN34_INTERNAL_f2d0cdd7_4_k_cu_a3e7c1a84cuda3std3__48in_placeE)
_ZN34_INTERNAL_f2d0cdd7_4_k_cu_a3e7c1a84cuda3std3__48in_placeE:
	.zero		1
	.type		_ZN34_INTERNAL_f2d0cdd7_4_k_cu_a3e7c1a84cuda3std6ranges3__45__cpo4sizeE,@object
	.size		_ZN34_INTERNAL_f2d0cdd7_4_k_cu_a3e7c1a84cuda3std6ranges3__45__cpo4sizeE,(_ZN34_INTERNAL_f2d0cdd7_4_k_cu_a3e7c1a86thrust24THRUST_300001_SM_1000_NS12placeholders2_2E - _ZN34_INTERNAL_f2d0cdd7_4_k_cu_a3e7c1a84cuda3std6ranges3__45__cpo4sizeE)
_ZN34_INTERNAL_f2d0cdd7_4_k_cu_a3e7c1a84cuda3std6ranges3__45__cpo4sizeE:
	.zero		1
	.type		_ZN34_INTERNAL_f2d0cdd7_4_k_cu_a3e7c1a86thrust24THRUST_300001_SM_1000_NS12placeholders2_2E,@object
	.size		_ZN34_INTERNAL_f2d0cdd7_4_k_cu_a3e7c1a86thrust24THRUST_300001_SM_1000_NS12placeholders2_2E,(_ZN34_INTERNAL_f2d0cdd7_4_k_cu_a3e7c1a84cuda3std3__45__cpo6cbeginE - _ZN34_INTERNAL_f2d0cdd7_4_k_cu_a3e7c1a86thrust24THRUST_300001_SM_1000_NS12placeholders2_2E)
_ZN34_INTERNAL_f2d0cdd7_4_k_cu_a3e7c1a86thrust24THRUST_300001_SM_1000_NS12placeholders2_2E:
	.zero		1
	.type		_ZN34_INTERNAL_f2d0cdd7_4_k_cu_a3e7c1a84cuda3std3__45__cpo6cbeginE,@object
	.size		_ZN34_INTERNAL_f2d0cdd7_4_k_cu_a3e7c1a84cuda3std3__45__cpo6cbeginE,(_ZN34_INTERNAL_f2d0cdd7_4_k_cu_a3e7c1a84cuda3std6ranges3__45__cpo6cbeginE - _ZN34_INTERNAL_f2d0cdd7_4_k_cu_a3e7c1a84cuda3std3__45__cpo6cbeginE)
_ZN34_INTERNAL_f2d0cdd7_4_k_cu_a3e7c1a84cuda3std3__45__cpo6cbeginE:
	.zero		1
	.type		_ZN34_INTERNAL_f2d0cdd7_4_k_cu_a3e7c1a84cuda3std6ranges3__45__cpo6cbeginE,@object
	.size		_ZN34_INTERNAL_f2d0cdd7_4_k_cu_a3e7c1a84cuda3std6ranges3__45__cpo6cbeginE,(_ZN34_INTERNAL_f2d0cdd7_4_k_cu_a3e7c1a86thrust24THRUST_300001_SM_1000_NS12placeholders2_6E - _ZN34_INTERNAL_f2d0cdd7_4_k_cu_a3e7c1a84cuda3std6ranges3__45__cpo6cbeginE)
_ZN34_INTERNAL_f2d0cdd7_4_k_cu_a3e7c1a84cuda3std6ranges3__45__cpo6cbeginE:
	.zero		1
	.type		_ZN34_INTERNAL_f2d0cdd7_4_k_cu_a3e7c1a86thrust24THRUST_300001_SM_1000_NS12placeholders2_6E,@object
	.size		_ZN34_INTERNAL_f2d0cdd7_4_k_cu_a3e7c1a86thrust24THRUST_300001_SM_1000_NS12placeholders2_6E,(_ZN34_INTERNAL_f2d0cdd7_4_k_cu_a3e7c1a84cuda3std3__45__cpo7crbeginE - _ZN34_INTERNAL_f2d0cdd7_4_k_cu_a3e7c1a86thrust24THRUST_300001_SM_1000_NS12placeholders2_6E)
_ZN34_INTERNAL_f2d0cdd7_4_k_cu_a3e7c1a86thrust24THRUST_300001_SM_1000_NS12placeholders2_6E:
	.zero		1
	.type		_ZN34_INTERNAL_f2d0cdd7_4_k_cu_a3e7c1a84cuda3std3__45__cpo7crbeginE,@object
	.size		_ZN34_INTERNAL_f2d0cdd7_4_k_cu_a3e7c1a84cuda3std3__45__cpo7crbeginE,(_ZN34_INTERNAL_f2d0cdd7_4_k_cu_a3e7c1a84cuda3std6ranges3__45__cpo4nextE - _ZN34_INTERNAL_f2d0cdd7_4_k_cu_a3e7c1a84cuda3std3__45__cpo7crbeginE)
_ZN34_INTERNAL_f2d0cdd7_4_k_cu_a3e7c1a84cuda3std3__45__cpo7crbeginE:
	.zero		1
	.type		_ZN34_INTERNAL_f2d0cdd7_4_k_cu_a3e7c1a84cuda3std6ranges3__45__cpo4nextE,@object
	.size		_ZN34_INTERNAL_f2d0cdd7_4_k_cu_a3e7c1a84cuda3std6ranges3__45__cpo4nextE,(_ZN34_INTERNAL_f2d0cdd7_4_k_cu_a3e7c1a84cuda3std6ranges3__45__cpo4swapE - _ZN34_INTERNAL_f2d0cdd7_4_k_cu_a3e7c1a84cuda3std6ranges3__45__cpo4nextE)
_ZN34_INTERNAL_f2d0cdd7_4_k_cu_a3e7c1a84cuda3std6ranges3__45__cpo4nextE:
	.zero		1
	.type		_ZN34_INTERNAL_f2d0cdd7_4_k_cu_a3e7c1a84cuda3std6ranges3__45__cpo4swapE,@object
	.size		_ZN34_INTERNAL_f2d0cdd7_4_k_cu_a3e7c1a84cuda3std6ranges3__45__cpo4swapE,(_ZN34_INTERNAL_f2d0cdd7_4_k_cu_a3e7c1a86thrust24THRUST_300001_SM_1000_NS8cuda_cub10par_nosyncE - _ZN34_INTERNAL_f2d0cdd7_4_k_cu_a3e7c1a84cuda3std6ranges3__45__cpo4swapE)
_ZN34_INTERNAL_f2d0cdd7_4_k_cu_a3e7c1a84cuda3std6ranges3__45__cpo4swapE:
	.zero		1
	.type		_ZN34_INTERNAL_f2d0cdd7_4_k_cu_a3e7c1a86thrust24THRUST_300001_SM_1000_NS8cuda_cub10par_nosyncE,@object
	.size		_ZN34_INTERNAL_f2d0cdd7_4_k_cu_a3e7c1a86thrust24THRUST_300001_SM_1000_NS8cuda_cub10par_nosyncE,(_ZN34_INTERNAL_f2d0cdd7_4_k_cu_a3e7c1a86thrust24THRUST_300001_SM_1000_NS3seqE - _ZN34_INTERNAL_f2d0cdd7_4_k_cu_a3e7c1a86thrust24THRUST_300001_SM_1000_NS8cuda_cub10par_nosyncE)
_ZN34_INTERNAL_f2d0cdd7_4_k_cu_a3e7c1a86thrust24THRUST_300001_SM_1000_NS8cuda_cub10par_nosyncE:
	.zero		1
	.type		_ZN34_INTERNAL_f2d0cdd7_4_k_cu_a3e7c1a86thrust24THRUST_300001_SM_1000_NS3seqE,@object
	.size		_ZN34_INTERNAL_f2d0cdd7_4_k_cu_a3e7c1a86thrust24THRUST_300001_SM_1000_NS3seqE,(_ZN34_INTERNAL_f2d0cdd7_4_k_cu_a3e7c1a84cuda3std3__420unreachable_sentinelE - _ZN34_INTERNAL_f2d0cdd7_4_k_cu_a3e7c1a86thrust24THRUST_300001_SM_1000_NS3seqE)
_ZN34_INTERNAL_f2d0cdd7_4_k_cu_a3e7c1a86thrust24THRUST_300001_SM_1000_NS3seqE:
	.zero		1
	.type		_ZN34_INTERNAL_f2d0cdd7_4_k_cu_a3e7c1a84cuda3std3__420unreachable_sentinelE,@object
	.size		_ZN34_INTERNAL_f2d0cdd7_4_k_cu_a3e7c1a84cuda3std3__420unreachable_sentinelE,(_ZN34_INTERNAL_f2d0cdd7_4_k_cu_a3e7c1a84cuda3std6ranges3__45__cpo5ssizeE - _ZN34_INTERNAL_f2d0cdd7_4_k_cu_a3e7c1a84cuda3std3__420unreachable_sentinelE)
_ZN34_INTERNAL_f2d0cdd7_4_k_cu_a3e7c1a84cuda3std3__420unreachable_sentinelE:
	.zero		1
	.type		_ZN34_INTERNAL_f2d0cdd7_4_k_cu_a3e7c1a84cuda3std6ranges3__45__cpo5ssizeE,@object
	.size		_ZN34_INTERNAL_f2d0cdd7_4_k_cu_a3e7c1a84cuda3std6ranges3__45__cpo5ssizeE,(_ZN34_INTERNAL_f2d0cdd7_4_k_cu_a3e7c1a86thrust24THRUST_300001_SM_1000_NS12placeholders2_3E - _ZN34_INTERNAL_f2d0cdd7_4_k_cu_a3e7c1a84cuda3std6ranges3__45__cpo5ssizeE)
_ZN34_INTERNAL_f2d0cdd7_4_k_cu_a3e7c1a84cuda3std6ranges3__45__cpo5ssizeE:
	.zero		1
	.type		_ZN34_INTERNAL_f2d0cdd7_4_k_cu_a3e7c1a86thrust24THRUST_300001_SM_1000_NS12placeholders2_3E,@object
	.size		_ZN34_INTERNAL_f2d0cdd7_4_k_cu_a3e7c1a86thrust24THRUST_300001_SM_1000_NS12placeholders2_3E,(_ZN34_INTERNAL_f2d0cdd7_4_k_cu_a3e7c1a84cuda3std3__45__cpo4cendE - _ZN34_INTERNAL_f2d0cdd7_4_k_cu_a3e7c1a86thrust24THRUST_300001_SM_1000_NS12placeholders2_3E)
_ZN34_INTERNAL_f2d0cdd7_4_k_cu_a3e7c1a86thrust24THRUST_300001_SM_1000_NS12placeholders2_3E:
	.zero		1
	.type		_ZN34_INTERNAL_f2d0cdd7_4_k_cu_a3e7c1a84cuda3std3__45__cpo4cendE,@object
	.size		_ZN34_INTERNAL_f2d0cdd7_4_k_cu_a3e7c1a84cuda3std3__45__cpo4cendE,(_ZN34_INTERNAL_f2d0cdd7_4_k_cu_a3e7c1a84cuda3std6ranges3__45__cpo4cendE - _ZN34_INTERNAL_f2d0cdd7_4_k_cu_a3e7c1a84cuda3std3__45__cpo4cendE)
_ZN34_INTERNAL_f2d0cdd7_4_k_cu_a3e7c1a84cuda3std3__45__cpo4cendE:
	.zero		1
	.type		_ZN34_INTERNAL_f2d0cdd7_4_k_cu_a3e7c1a84cuda3std6ranges3__45__cpo4cendE,@object
	.size		_ZN34_INTERNAL_f2d0cdd7_4_k_cu_a3e7c1a84cuda3std6ranges3__45__cpo4cendE,(_ZN34_INTERNAL_f2d0cdd7_4_k_cu_a3e7c1a86thrust24THRUST_300001_SM_1000_NS12placeholders2_7E - _ZN34_INTERNAL_f2d0cdd7_4_k_cu_a3e7c1a84cuda3std6ranges3__45__cpo4cendE)
_ZN34_INTERNAL_f2d0cdd7_4_k_cu_a3e7c1a84cuda3std6ranges3__45__cpo4cendE:
	.zero		1
	.type		_ZN34_INTERNAL_f2d0cdd7_4_k_cu_a3e7c1a86thrust24THRUST_300001_SM_1000_NS12placeholders2_7E,@object
	.size		_ZN34_INTERNAL_f2d0cdd7_4_k_cu_a3e7c1a86thrust24THRUST_300001_SM_1000_NS12placeholders2_7E,(_ZN34_INTERNAL_f2d0cdd7_4_k_cu_a3e7c1a84cuda3std3__45__cpo5crendE - _ZN34_INTERNAL_f2d0cdd7_4_k_cu_a3e7c1a86thrust24THRUST_300001_SM_1000_NS12placeholders2_7E)
_ZN34_INTERNAL_f2d0cdd7_4_k_cu_a3e7c1a86thrust24THRUST_300001_SM_1000_NS12placeholders2_7E:
	.zero		1
	.type		_ZN34_INTERNAL_f2d0cdd7_4_k_cu_a3e7c1a84cuda3std3__45__cpo5crendE,@object
	.size		_ZN34_INTERNAL_f2d0cdd7_4_k_cu_a3e7c1a84cuda3std3__45__cpo5crendE,(_ZN34_INTERNAL_f2d0cdd7_4_k_cu_a3e7c1a84cuda3std6ranges3__45__cpo4prevE - _ZN34_INTERNAL_f2d0cdd7_4_k_cu_a3e7c1a84cuda3std3__45__cpo5crendE)
_ZN34_INTERNAL_f2d0cdd7_4_k_cu_a3e7c1a84cuda3std3__45__cpo5crendE:
	.zero		1
	.type		_ZN34_INTERNAL_f2d0cdd7_4_k_cu_a3e7c1a84cuda3std6ranges3__45__cpo4prevE,@object
	.size		_ZN34_INTERNAL_f2d0cdd7_4_k_cu_a3e7c1a84cuda3std6ranges3__45__cpo4prevE,(_ZN34_INTERNAL_f2d0cdd7_4_k_cu_a3e7c1a84cuda3std6ranges3__45__cpo9iter_moveE - _ZN34_INTERNAL_f2d0cdd7_4_k_cu_a3e7c1a84cuda3std6ranges3__45__cpo4prevE)
_ZN34_INTERNAL_f2d0cdd7_4_k_cu_a3e7c1a84cuda3std6ranges3__45__cpo4prevE:
	.zero		1
	.type		_ZN34_INTERNAL_f2d0cdd7_4_k_cu_a3e7c1a84cuda3std6ranges3__45__cpo9iter_moveE,@object
	.size		_ZN34_INTERNAL_f2d0cdd7_4_k_cu_a3e7c1a84cuda3std6ranges3__45__cpo9iter_moveE,(_ZN34_INTERNAL_f2d0cdd7_4_k_cu_a3e7c1a86thrust24THRUST_300001_SM_1000_NS6system6detail10sequential3seqE - _ZN34_INTERNAL_f2d0cdd7_4_k_cu_a3e7c1a84cuda3std6ranges3__45__cpo9iter_moveE)
_ZN34_INTERNAL_f2d0cdd7_4_k_cu_a3e7c1a84cuda3std6ranges3__45__cpo9iter_moveE:
	.zero		1
	.type		_ZN34_INTERNAL_f2d0cdd7_4_k_cu_a3e7c1a86thrust24THRUST_300001_SM_1000_NS6system6detail10sequential3seqE,@object
	.size		_ZN34_INTERNAL_f2d0cdd7_4_k_cu_a3e7c1a86thrust24THRUST_300001_SM_1000_NS6system6detail10sequential3seqE,(_ZN34_INTERNAL_f2d0cdd7_4_k_cu_a3e7c1a86thrust24THRUST_300001_SM_1000_NS12placeholders2_9E - _ZN34_INTERNAL_f2d0cdd7_4_k_cu_a3e7c1a86thrust24THRUST_300001_SM_1000_NS6system6detail10sequential3seqE)
_ZN34_INTERNAL_f2d0cdd7_4_k_cu_a3e7c1a86thrust24THRUST_300001_SM_1000_NS6system6detail10sequential3seqE:
	.zero		1
	.type		_ZN34_INTERNAL_f2d0cdd7_4_k_cu_a3e7c1a86thrust24THRUST_300001_SM_1000_NS12placeholders2_9E,@object
	.size		_ZN34_INTERNAL_f2d0cdd7_4_k_cu_a3e7c1a86thrust24THRUST_300001_SM_1000_NS12placeholders2_9E,(_ZN34_INTERNAL_f2d0cdd7_4_k_cu_a3e7c1a84cuda3std3__419piecewise_constructE - _ZN34_INTERNAL_f2d0cdd7_4_k_cu_a3e7c1a86thrust24THRUST_300001_SM_1000_NS12placeholders2_9E)
_ZN34_INTERNAL_f2d0cdd7_4_k_cu_a3e7c1a86thrust24THRUST_300001_SM_1000_NS12placeholders2_9E:
	.zero		1
	.type		_ZN34_INTERNAL_f2d0cdd7_4_k_cu_a3e7c1a84cuda3std3__419piecewise_constructE,@object
	.size		_ZN34_INTERNAL_f2d0cdd7_4_k_cu_a3e7c1a84cuda3std3__419piecewise_constructE,(_ZN34_INTERNAL_f2d0cdd7_4_k_cu_a3e7c1a84cuda3std6ranges3__45__cpo5cdataE - _ZN34_INTERNAL_f2d0cdd7_4_k_cu_a3e7c1a84cuda3std3__419piecewise_constructE)
_ZN34_INTERNAL_f2d0cdd7_4_k_cu_a3e7c1a84cuda3std3__419piecewise_constructE:
	.zero		1
	.type		_ZN34_INTERNAL_f2d0cdd7_4_k_cu_a3e7c1a84cuda3std6ranges3__45__cpo5cdataE,@object
	.size		_ZN34_INTERNAL_f2d0cdd7_4_k_cu_a3e7c1a84cuda3std6ranges3__45__cpo5cdataE,(_ZN34_INTERNAL_f2d0cdd7_4_k_cu_a3e7c1a86thrust24THRUST_300001_SM_1000_NS12placeholders2_1E - _ZN34_INTERNAL_f2d0cdd7_4_k_cu_a3e7c1a84cuda3std6ranges3__45__cpo5cdataE)
_ZN34_INTERNAL_f2d0cdd7_4_k_cu_a3e7c1a84cuda3std6ranges3__45__cpo5cdataE:
	.zero		1
	.type		_ZN34_INTERNAL_f2d0cdd7_4_k_cu_a3e7c1a86thrust24THRUST_300001_SM_1000_NS12placeholders2_1E,@object
	.size		_ZN34_INTERNAL_f2d0cdd7_4_k_cu_a3e7c1a86thrust24THRUST_300001_SM_1000_NS12placeholders2_1E,(_ZN34_INTERNAL_f2d0cdd7_4_k_cu_a3e7c1a84cuda3std3__45__cpo3endE - _ZN34_INTERNAL_f2d0cdd7_4_k_cu_a3e7c1a86thrust24THRUST_300001_SM_1000_NS12placeholders2_1E)
_ZN34_INTERNAL_f2d0cdd7_4_k_cu_a3e7c1a86thrust24THRUST_300001_SM_1000_NS12placeholders2_1E:
	.zero		1
	.type		_ZN34_INTERNAL_f2d0cdd7_4_k_cu_a3e7c1a84cuda3std3__45__cpo3endE,@object
	.size		_ZN34_INTERNAL_f2d0cdd7_4_k_cu_a3e7c1a84cuda3std3__45__cpo3endE,(_ZN34_INTERNAL_f2d0cdd7_4_k_cu_a3e7c1a84cuda3std6ranges3__45__cpo3endE - _ZN34_INTERNAL_f2d0cdd7_4_k_cu_a3e7c1a84cuda3std3__45__cpo3endE)
_ZN34_INTERNAL_f2d0cdd7_4_k_cu_a3e7c1a84cuda3std3__45__cpo3endE:
	.zero		1
	.type		_ZN34_INTERNAL_f2d0cdd7_4_k_cu_a3e7c1a84cuda3std6ranges3__45__cpo3endE,@object
	.size		_ZN34_INTERNAL_f2d0cdd7_4_k_cu_a3e7c1a84cuda3std6ranges3__45__cpo3endE,(_ZN34_INTERNAL_f2d0cdd7_4_k_cu_a3e7c1a86thrust24THRUST_300001_SM_1000_NS12placeholders2_5E - _ZN34_INTERNAL_f2d0cdd7_4_k_cu_a3e7c1a84cuda3std6ranges3__45__cpo3endE)
_ZN34_INTERNAL_f2d0cdd7_4_k_cu_a3e7c1a84cuda3std6ranges3__45__cpo3endE:
	.zero		1
	.type		_ZN34_INTERNAL_f2d0cdd7_4_k_cu_a3e7c1a86thrust24THRUST_300001_SM_1000_NS12placeholders2_5E,@object
	.size		_ZN34_INTERNAL_f2d0cdd7_4_k_cu_a3e7c1a86thrust24THRUST_300001_SM_1000_NS12placeholders2_5E,(_ZN34_INTERNAL_f2d0cdd7_4_k_cu_a3e7c1a84cuda3std3__45__cpo4rendE - _ZN34_INTERNAL_f2d0cdd7_4_k_cu_a3e7c1a86thrust24THRUST_300001_SM_1000_NS12placeholders2_5E)
_ZN34_INTERNAL_f2d0cdd7_4_k_cu_a3e7c1a86thrust24THRUST_300001_SM_1000_NS12placeholders2_5E:
	.zero		1
	.type		_ZN34_INTERNAL_f2d0cdd7_4_k_cu_a3e7c1a84cuda3std3__45__cpo4rendE,@object
	.size		_ZN34_INTERNAL_f2d0cdd7_4_k_cu_a3e7c1a84cuda3std3__45__cpo4rendE,(_ZN34_INTERNAL_f2d0cdd7_4_k_cu_a3e7c1a84cuda3std6ranges3__45__cpo9iter_swapE - _ZN34_INTERNAL_f2d0cdd7_4_k_cu_a3e7c1a84cuda3std3__45__cpo4rendE)
_ZN34_INTERNAL_f2d0cdd7_4_k_cu_a3e7c1a84cuda3std3__45__cpo4rendE:
	.zero		1
	.type		_ZN34_INTERNAL_f2d0cdd7_4_k_cu_a3e7c1a84cuda3std6ranges3__45__cpo9iter_swapE,@object
	.size		_ZN34_INTERNAL_f2d0cdd7_4_k_cu_a3e7c1a84cuda3std6ranges3__45__cpo9iter_swapE,(_ZN34_INTERNAL_f2d0cdd7_4_k_cu_a3e7c1a84cuda3std3__48unexpectE - _ZN34_INTERNAL_f2d0cdd7_4_k_cu_a3e7c1a84cuda3std6ranges3__45__cpo9iter_swapE)
_ZN34_INTERNAL_f2d0cdd7_4_k_cu_a3e7c1a84cuda3std6ranges3__45__cpo9iter_swapE:
	.zero		1
	.type		_ZN34_INTERNAL_f2d0cdd7_4_k_cu_a3e7c1a84cuda3std3__48unexpectE,@object
	.size		_ZN34_INTERNAL_f2d0cdd7_4_k_cu_a3e7c1a84cuda3std3__48unexpectE,(_ZN34_INTERNAL_f2d0cdd7_4_k_cu_a3e7c1a86thrust24THRUST_300001_SM_1000_NS8cuda_cub3parE - _ZN34_INTERNAL_f2d0cdd7_4_k_cu_a3e7c1a84cuda3std3__48unexpectE)
_ZN34_INTERNAL_f2d0cdd7_4_k_cu_a3e7c1a84cuda3std3__48unexpectE:
	.zero		1
	.type		_ZN34_INTERNAL_f2d0cdd7_4_k_cu_a3e7c1a86thrust24THRUST_300001_SM_1000_NS8cuda_cub3parE,@object
	.size		_ZN34_INTERNAL_f2d0cdd7_4_k_cu_a3e7c1a86thrust24THRUST_300001_SM_1000_NS8cuda_cub3parE,(.L_29 - _ZN34_INTERNAL_f2d0cdd7_4_k_cu_a3e7c1a86thrust24THRUST_300001_SM_1000_NS8cuda_cub3parE)
_ZN34_INTERNAL_f2d0cdd7_4_k_cu_a3e7c1a86thrust24THRUST_300001_SM_1000_NS8cuda_cub3parE:
	.zero		1
.L_29:


//--------------------- .nv.shared._ZN3cub18CUB_300001_SM_10006detail6reduce18DeviceReduceKernelINS2_10policy_hubIjyN4cuda3std3__44plusIjEEE10Policy1000EN6thrust24THRUST_300001_SM_1000_NS10device_ptrIjEEyS9_jNS7_10__identityEEEvT0_PT3_T1_NS0_13GridEvenShareISK_EET2_T4_ --------------------------
	.section	.nv.shared._ZN3cub18CUB_300001_SM_10006detail6reduce18DeviceReduceKernelINS2_10policy_hubIjyN4cuda3std3__44plusIjEEE10Policy1000EN6thrust24THRUST_300001_SM_1000_NS10device_ptrIjEEyS9_jNS7_10__identityEEEvT0_PT3_T1_NS0_13GridEvenShareISK_EET2_T4_,"aw",@nobits
	.sectionflags	@""
	.align	4
.nv.shared._ZN3cub18CUB_300001_SM_10006detail6reduce18DeviceReduceKernelINS2_10policy_hubIjyN4cuda3std3__44plusIjEEE10Policy1000EN6thrust24THRUST_300001_SM_1000_NS10device_ptrIjEEyS9_jNS7_10__identityEEEvT0_PT3_T1_NS0_13GridEvenShareISK_EET2_T4_:
	.zero		1068


//--------------------- .nv.shared._ZN3cub18CUB_300001_SM_10006detail6reduce28DeviceReduceSingleTileKernelINS2_10policy_hubIjyN4cuda3std3__44plusIjEEE10Policy1000EN6thrust24THRUST_300001_SM_1000_NS10device_ptrIjEEPiyS9_ijNS7_10__identityEEEvT0_T1_T2_T3_T4_T6_ --------------------------
	.section	.nv.shared._ZN3cub18CUB_300001_SM_10006detail6reduce28DeviceReduceSingleTileKernelINS2_10policy_hubIjyN4cuda3std3__44plusIjEEE10Policy1000EN6thrust24THRUST_300001_SM_1000_NS10device_ptrIjEEPiyS9_ijNS7_10__identityEEEvT0_T1_T2_T3_T4_T6_,"aw",@nobits
	.sectionflags	@""
	.align	4
.nv.shared._ZN3cub18CUB_300001_SM_10006detail6reduce28DeviceReduceSingleTileKernelINS2_10policy_hubIjyN4cuda3std3__44plusIjEEE10Policy1000EN6thrust24THRUST_300001_SM_1000_NS10device_ptrIjEEPiyS9_ijNS7_10__identityEEEvT0_T1_T2_T3_T4_T6_:
	.zero		1068


//--------------------- .nv.shared._ZN3cub18CUB_300001_SM_10006detail6reduce28DeviceReduceSingleTileKernelINS2_10policy_hubIjjN4cuda3std3__44plusIjEEE10Policy1000EPjPiiS9_ijNS7_10__identityEEEvT0_T1_T2_T3_T4_T6_ --------------------------
	.section	.nv.shared._ZN3cub18CUB_300001_SM_10006detail6reduce28DeviceReduceSingleTileKernelINS2_10policy_hubIjjN4cuda3std3__44plusIjEEE10Policy1000EPjPiiS9_ijNS7_10__identityEEEvT0_T1_T2_T3_T4_T6_,"aw",@nobits
	.sectionflags	@""
	.align	4
.nv.shared._ZN3cub18CUB_300001_SM_10006detail6reduce28DeviceReduceSingleTileKernelINS2_10policy_hubIjjN4cuda3std3__44plusIjEEE10Policy1000EPjPiiS9_ijNS7_10__identityEEEvT0_T1_T2_T3_T4_T6_:
	.zero		1068


//--------------------- .nv.shared._ZN3cub18CUB_300001_SM_10006detail6reduce18DeviceReduceKernelINS2_10policy_hubIjjN4cuda3std3__44plusIjEEE10Policy1000EN6thrust24THRUST_300001_SM_1000_NS10device_ptrIjEEjS9_jNS7_10__identityEEEvT0_PT3_T1_NS0_13GridEvenShareISK_EET2_T4_ --------------------------
	.section	.nv.shared._ZN3cub18CUB_300001_SM_10006detail6reduce18DeviceReduceKernelINS2_10policy_hubIjjN4cuda3std3__44plusIjEEE10Policy1000EN6thrust24THRUST_300001_SM_1000_NS10device_ptrIjEEjS9_jNS7_10__identityEEEvT0_PT3_T1_NS0_13GridEvenShareISK_EET2_T4_,"aw",@nobits
	.sectionflags	@""
	.align	4
.nv.shared._ZN3cub18CUB_300001_SM_10006detail6reduce18DeviceReduceKernelINS2_10policy_hubIjjN4cuda3std3__44plusIjEEE10Policy1000EN6thrust24THRUST_300001_SM_1000_NS10device_ptrIjEEjS9_jNS7_10__identityEEEvT0_PT3_T1_NS0_13GridEvenShareISK_EET2_T4_:
	.zero		1068


//--------------------- .nv.shared._ZN3cub18CUB_300001_SM_10006detail6reduce28DeviceReduceSingleTileKernelINS2_10policy_hubIjjN4cuda3std3__44plusIjEEE10Policy1000EN6thrust24THRUST_300001_SM_1000_NS10device_ptrIjEEPijS9_ijNS7_10__identityEEEvT0_T1_T2_T3_T4_T6_ --------------------------
	.section	.nv.shared._ZN3cub18CUB_300001_SM_10006detail6reduce28DeviceReduceSingleTileKernelINS2_10policy_hubIjjN4cuda3std3__44plusIjEEE10Policy1000EN6thrust24THRUST_300001_SM_1000_NS10device_ptrIjEEPijS9_ijNS7_10__identityEEEvT0_T1_T2_T3_T4_T6_,"aw",@nobits
	.sectionflags	@""
	.align	4
.nv.shared._ZN3cub18CUB_300001_SM_10006detail6reduce28DeviceReduceSingleTileKernelINS2_10policy_hubIjjN4cuda3std3__44plusIjEEE10Policy1000EN6thrust24THRUST_300001_SM_1000_NS10device_ptrIjEEPijS9_ijNS7_10__identityEEEvT0_T1_T2_T3_T4_T6_:
	.zero		1068


//--------------------- .nv.constant0._ZN3cub18CUB_300001_SM_10006detail6reduce28DeviceReduceSingleTileKernelINS2_10policy_hubIjyN4cuda3std3__44plusIjEEE10Policy1000EPjPiiS9_ijNS7_10__identityEEEvT0_T1_T2_T3_T4_T6_ --------------------------
	.section	.nv.constant0._ZN3cub18CUB_300001_SM_10006detail6reduce28DeviceReduceSingleTileKernelINS2_10policy_hubIjyN4cuda3std3__44plusIjEEE10Policy1000EPjPiiS9_ijNS7_10__identityEEEvT0_T1_T2_T3_T4_T6_,"a",@progbits
	.sectionflags	@""
	.align	4
.nv.constant0._ZN3cub18CUB_300001_SM_10006detail6reduce28DeviceReduceSingleTileKernelINS2_10policy_hubIjyN4cuda3std3__44plusIjEEE10Policy1000EPjPiiS9_ijNS7_10__identityEEEvT0_T1_T2_T3_T4_T6_:
	.zero		925


//--------------------- .nv.constant0._ZN3cub18CUB_300001_SM_10006detail6reduce18DeviceReduceKernelINS2_10policy_hubIjyN4cuda3std3__44plusIjEEE10Policy1000EN6thrust24THRUST_300001_SM_1000_NS10device_ptrIjEEyS9_jNS7_10__identityEEEvT0_PT3_T1_NS0_13GridEvenShareISK_EET2_T4_ --------------------------
	.section	.nv.constant0._ZN3cub18CUB_300001_SM_10006detail6reduce18DeviceReduceKernelINS2_10policy_hubIjyN4cuda3std3__44plusIjEEE10Policy1000EN6thrust24THRUST_300001_SM_1000_NS10device_ptrIjEEyS9_jNS7_10__identityEEEvT0_PT3_T1_NS0_13GridEvenShareISK_EET2_T4_,"a",@progbits
	.sectionflags	@""
	.align	4
.nv.constant0._ZN3cub18CUB_300001_SM_10006detail6reduce18DeviceReduceKernelINS2_10policy_hubIjyN4cuda3std3__44plusIjEEE10Policy1000EN6thrust24THRUST_300001_SM_1000_NS10device_ptrIjEEyS9_jNS7_10__identityEEEvT0_PT3_T1_NS0_13GridEvenShareISK_EET2_T4_:
	.zero		994


//--------------------- .nv.constant0._ZN3cub18CUB_300001_SM_10006detail6reduce28DeviceReduceSingleTileKernelINS2_10policy_hubIjyN4cuda3std3__44plusIjEEE10Policy1000EN6thrust24THRUST_300001_SM_1000_NS10device_ptrIjEEPiyS9_ijNS7_10__identityEEEvT0_T1_T2_T3_T4_T6_ --------------------------
	.section	.nv.constant0._ZN3cub18CUB_300001_SM_10006detail6reduce28DeviceReduceSingleTileKernelINS2_10policy_hubIjyN4cuda3std3__44plusIjEEE10Policy1000EN6thrust24THRUST_300001_SM_1000_NS10device_ptrIjEEPiyS9_ijNS7_10__identityEEEvT0_T1_T2_T3_T4_T6_,"a",@progbits
	.sectionflags	@""
	.align	4
.nv.constant0._ZN3cub18CUB_300001_SM_10006detail6reduce28DeviceReduceSingleTileKernelINS2_10policy_hubIjyN4cuda3std3__44plusIjEEE10Policy1000EN6thrust24THRUST_300001_SM_1000_NS10device_ptrIjEEPiyS9_ijNS7_10__identityEEEvT0_T1_T2_T3_T4_T6_:
	.zero		929


//--------------------- .nv.constant0._ZN3cub18CUB_300001_SM_10006detail6reduce28DeviceReduceSingleTileKernelINS2_10policy_hubIjjN4cuda3std3__44plusIjEEE10Policy1000EPjPiiS9_ijNS7_10__identityEEEvT0_T1_T2_T3_T4_T6_ --------------------------
	.section	.nv.constant0._ZN3cub18CUB_300001_SM_10006detail6reduce28DeviceReduceSingleTileKernelINS2_10policy_hubIjjN4cuda3std3__44plusIjEEE10Policy1000EPjPiiS9_ijNS7_10__identityEEEvT0_T1_T2_T3_T4_T6_,"a",@progbits
	.sectionflags	@""
	.align	4
.nv.constant0._ZN3cub18CUB_300001_SM_10006detail6reduce28DeviceReduceSingleTileKernelINS2_10policy_hubIjjN4cuda3std3__44plusIjEEE10Policy1000EPjPiiS9_ijNS7_10__identityEEEvT0_T1_T2_T3_T4_T6_:
	.zero		925


//--------------------- .nv.constant0._ZN3cub18CUB_300001_SM_10006detail6reduce18DeviceReduceKernelINS2_10policy_hubIjjN4cuda3std3__44plusIjEEE10Policy1000EN6thrust24THRUST_300001_SM_1000_NS10device_ptrIjEEjS9_jNS7_10__identityEEEvT0_PT3_T1_NS0_13GridEvenShareISK_EET2_T4_ --------------------------
	.section	.nv.constant0._ZN3cub18CUB_300001_SM_10006detail6reduce18DeviceReduceKernelINS2_10policy_hubIjjN4cuda3std3__44plusIjEEE10Policy1000EN6thrust24THRUST_300001_SM_1000_NS10device_ptrIjEEjS9_jNS7_10__identityEEEvT0_PT3_T1_NS0_13GridEvenShareISK_EET2_T4_,"a",@progbits
	.sectionflags	@""
	.align	4
.nv.constant0._ZN3cub18CUB_300001_SM_10006detail6reduce18DeviceReduceKernelINS2_10policy_hubIjjN4cuda3std3__44plusIjEEE10Policy1000EN6thrust24THRUST_300001_SM_1000_NS10device_ptrIjEEjS9_jNS7_10__identityEEEvT0_PT3_T1_NS0_13GridEvenShareISK_EET2_T4_:
	.zero		958


//--------------------- .nv.constant0._ZN3cub18CUB_300001_SM_10006detail6reduce28DeviceReduceSingleTileKernelINS2_10policy_hubIjjN4cuda3std3__44plusIjEEE10Policy1000EN6thrust24THRUST_300001_SM_1000_NS10device_ptrIjEEPijS9_ijNS7_10__identityEEEvT0_T1_T2_T3_T4_T6_ --------------------------
	.section	.nv.constant0._ZN3cub18CUB_300001_SM_10006detail6reduce28DeviceReduceSingleTileKernelINS2_10policy_hubIjjN4cuda3std3__44plusIjEEE10Policy1000EN6thrust24THRUST_300001_SM_1000_NS10device_ptrIjEEPijS9_ijNS7_10__identityEEEvT0_T1_T2_T3_T4_T6_,"a",@progbits
	.sectionflags	@""
	.align	4
.nv.constant0._ZN3cub18CUB_300001_SM_10006detail6reduce28DeviceReduceSingleTileKernelINS2_10policy_hubIjjN4cuda3std3__44plusIjEEE10Policy1000EN6thrust24THRUST_300001_SM_1000_NS10device_ptrIjEEPijS9_ijNS7_10__identityEEEvT0_T1_T2_T3_T4_T6_:
	.zero		925


//--------------------- .nv.constant0._ZN3cub18CUB_300001_SM_10006detail8for_each13static_kernelINS2_12policy_hub_t12policy_500_tEmN6thrust24THRUST_300001_SM_1000_NS8cuda_cub20__uninitialized_fill7functorINS7_10device_ptrImEEmEEEEvT0_T1_ --------------------------
	.section	.nv.constant0._ZN3cub18CUB_300001_SM_10006detail8for_each13static_kernelINS2_12policy_hub_t12policy_500_tEmN6thrust24THRUST_300001_SM_1000_NS8cuda_cub20__uninitialized_fill7functorINS7_10device_ptrImEEmEEEEvT0_T1_,"a",@progbits
	.sectionflags	@""
	.align	4
.nv.constant0._ZN3cub18CUB_300001_SM_10006detail8for_each13static_kernelINS2_12policy_hub_t12policy_500_tEmN6thrust24THRUST_300001_SM_1000_NS8cuda_cub20__uninitialized_fill7functorINS7_10device_ptrImEEmEEEEvT0_T1_:
	.zero		920


//--------------------- .nv.constant0._ZN3cub18CUB_300001_SM_10006detail11EmptyKernelIvEEvv --------------------------
	.section	.nv.constant0._ZN3cub18CUB_300001_SM_10006detail11EmptyKernelIvEEvv,"a",@progbits
	.sectionflags	@""
	.align	4
.nv.constant0._ZN3cub18CUB_300001_SM_10006detail11EmptyKernelIvEEvv:
	.zero		896


//--------------------- .nv.constant0._Z19project_tm_to_graphmPjPmS0_mmm --------------------------
	.section	.nv.constant0._Z19project_tm_to_graphmPjPmS0_mmm,"a",@progbits
	.sectionflags	@""
	.align	4
.nv.constant0._Z19project_tm_to_graphmPjPmS0_mmm:
	.zero		952


//--------------------- SYMBOLS --------------------------

	.type		.nv.reservedSmem.offset0,@object
	.size		.nv.reservedSmem.offset0,0x4
	.type		.nv.reservedSmem.cap,@object
	.size		.nv.reservedSmem.cap,0x4
